	.target	sm_80

	.elftype	@"ET_EXEC"


//--------------------- .note.nv.tkinfo           --------------------------
	.section	.note.nv.tkinfo,"",@"SHT_NOTE"
	.sectionflags	@"SHF_NOTE_NV_TKINFO"
	.tkinfo
        /*0018*/ 	.word	0x00000002
        /*0030*/ 	.string	""
        /*0030*/ 	.string	"ptxas"
        /*0030*/ 	.string	"Cuda compilation tools, release 13.0, V13.0.88"
        /*0030*/ 	.string	"Build cuda_13.0.r13.0/compiler.36424714_0"
        /*0030*/ 	.string	"-v  -suppress-debug-info  -lineinfo  -arch sm_80 "



//--------------------- .note.nv.cuinfo           --------------------------
	.section	.note.nv.cuinfo,"",@"SHT_NOTE"
	.sectionflags	@"SHF_NOTE_NV_CUINFO"
        /*0018*/ 	.short	0x0002
        /*001a*/ 	.short	0x0050
        /*001c*/ 	.short	0x0082
	.zero		2


//--------------------- .nv.info                  --------------------------
	.section	.nv.info,"",@"SHT_CUDA_INFO"
	.align	4


	//----- nvinfo : EIATTR_REGCOUNT
	.align		4
        /*0000*/ 	.byte	0x04, 0x2f
        /*0002*/ 	.short	(.L_1 - .L_0)
	.align		4
.L_0:
        /*0004*/ 	.word	index@(matmul_kernel)
        /*0008*/ 	.word	0x00000020


	//----- nvinfo : EIATTR_FRAME_SIZE
	.align		4
.L_1:
        /*000c*/ 	.byte	0x04, 0x11
        /*000e*/ 	.short	(.L_3 - .L_2)
	.align		4
.L_2:
        /*0010*/ 	.word	index@(matmul_kernel)
        /*0014*/ 	.word	0x00002278


	//----- nvinfo : EIATTR_MIN_STACK_SIZE
	.align		4
.L_3:
        /*0018*/ 	.byte	0x04, 0x12
        /*001a*/ 	.short	(.L_5 - .L_4)
	.align		4
.L_4:
        /*001c*/ 	.word	index@(matmul_kernel)
        /*0020*/ 	.word	0x00002278
.L_5:


//--------------------- .nv.info.matmul_kernel    --------------------------
	.section	.nv.info.matmul_kernel,"",@"SHT_CUDA_INFO"
	.sectionflags	@""
	.align	4


	//----- nvinfo : EIATTR_CUDA_API_VERSION
	.align		4
        /*0000*/ 	.byte	0x04, 0x37
        /*0002*/ 	.short	(.L_7 - .L_6)
.L_6:
        /*0004*/ 	.word	0x00000082


	//----- nvinfo : EIATTR_SW2861232_WAR
	.align		4
.L_7:
        /*0008*/ 	.byte	0x01, 0x35
	.zero		2


	//----- nvinfo : EIATTR_PARAM_CBANK
	.align		4
        /*000c*/ 	.byte	0x04, 0x0a
        /*000e*/ 	.short	(.L_9 - .L_8)
	.align		4
.L_8:
        /*0010*/ 	.word	index@(.nv.constant0.matmul_kernel)
        /*0014*/ 	.short	0x0160
        /*0016*/ 	.short	0x0050


	//----- nvinfo : EIATTR_CBANK_PARAM_SIZE
	.align		4
.L_9:
        /*0018*/ 	.byte	0x03, 0x19
        /*001a*/ 	.short	0x0050


	//----- nvinfo : EIATTR_KPARAM_INFO
	.align		4
        /*001c*/ 	.byte	0x04, 0x17
        /*001e*/ 	.short	(.L_11 - .L_10)
.L_10:
        /*0020*/ 	.word	0x00000000
        /*0024*/ 	.short	0x000d
        /*0026*/ 	.short	0x0048
        /*0028*/ 	.byte	0x00, 0xf4, 0x21, 0x00


	//----- nvinfo : EIATTR_KPARAM_INFO
	.align		4
.L_11:
        /*002c*/ 	.byte	0x04, 0x17
        /*002e*/ 	.short	(.L_13 - .L_12)
.L_12:
        /*0030*/ 	.word	0x00000000
        /*0034*/ 	.short	0x000c
        /*0036*/ 	.short	0x0040
        /*0038*/ 	.byte	0x00, 0xf4, 0x21, 0x00


	//----- nvinfo : EIATTR_KPARAM_INFO
	.align		4
.L_13:
        /*003c*/ 	.byte	0x04, 0x17
        /*003e*/ 	.short	(.L_15 - .L_14)
.L_14:
        /*0040*/ 	.word	0x00000000
        /*0044*/ 	.short	0x000b
        /*0046*/ 	.short	0x0038
        /*0048*/ 	.byte	0x00, 0xf0, 0x11, 0x00


	//----- nvinfo : EIATTR_KPARAM_INFO
	.align		4
.L_15:
        /*004c*/ 	.byte	0x04, 0x17
        /*004e*/ 	.short	(.L_17 - .L_16)
.L_16:
        /*0050*/ 	.word	0x00000000
        /*0054*/ 	.short	0x000a
        /*0056*/ 	.short	0x0034
        /*0058*/ 	.byte	0x00, 0xf0, 0x11, 0x00


	//----- nvinfo : EIATTR_KPARAM_INFO
	.align		4
.L_17:
        /*005c*/ 	.byte	0x04, 0x17
        /*005e*/ 	.short	(.L_19 - .L_18)
.L_18:
        /*0060*/ 	.word	0x00000000
        /*0064*/ 	.short	0x0009
        /*0066*/ 	.short	0x0030
        /*0068*/ 	.byte	0x00, 0xf0, 0x11, 0x00


	//----- nvinfo : EIATTR_KPARAM_INFO
	.align		4
.L_19:
        /*006c*/ 	.byte	0x04, 0x17
        /*006e*/ 	.short	(.L_21 - .L_20)
.L_20:
        /*0070*/ 	.word	0x00000000
        /*0074*/ 	.short	0x0008
        /*0076*/ 	.short	0x002c
        /*0078*/ 	.byte	0x00, 0xf0, 0x11, 0x00


	//----- nvinfo : EIATTR_KPARAM_INFO
	.align		4
.L_21:
        /*007c*/ 	.byte	0x04, 0x17
        /*007e*/ 	.short	(.L_23 - .L_22)
.L_22:
        /*0080*/ 	.word	0x00000000
        /*0084*/ 	.short	0x0007
        /*0086*/ 	.short	0x0028
        /*0088*/ 	.byte	0x00, 0xf0, 0x11, 0x00


	//----- nvinfo : EIATTR_KPARAM_INFO
	.align		4
.L_23:
        /*008c*/ 	.byte	0x04, 0x17
        /*008e*/ 	.short	(.L_25 - .L_24)
.L_24:
        /*0090*/ 	.word	0x00000000
        /*0094*/ 	.short	0x0006
        /*0096*/ 	.short	0x0024
        /*0098*/ 	.byte	0x00, 0xf0, 0x11, 0x00


	//----- nvinfo : EIATTR_KPARAM_INFO
	.align		4
.L_25:
        /*009c*/ 	.byte	0x04, 0x17
        /*009e*/ 	.short	(.L_27 - .L_26)
.L_26:
        /*00a0*/ 	.word	0x00000000
        /*00a4*/ 	.short	0x0005
        /*00a6*/ 	.short	0x0020
        /*00a8*/ 	.byte	0x00, 0xf0, 0x11, 0x00


	//----- nvinfo : EIATTR_KPARAM_INFO
	.align		4
.L_27:
        /*00ac*/ 	.byte	0x04, 0x17
        /*00ae*/ 	.short	(.L_29 - .L_28)
.L_28:
        /*00b0*/ 	.word	0x00000000
        /*00b4*/ 	.short	0x0004
        /*00b6*/ 	.short	0x001c
        /*00b8*/ 	.byte	0x00, 0xf0, 0x11, 0x00


	//----- nvinfo : EIATTR_KPARAM_INFO
	.align		4
.L_29:
        /*00bc*/ 	.byte	0x04, 0x17
        /*00be*/ 	.short	(.L_31 - .L_30)
.L_30:
        /*00c0*/ 	.word	0x00000000
        /*00c4*/ 	.short	0x0003
        /*00c6*/ 	.short	0x0018
        /*00c8*/ 	.byte	0x00, 0xf0, 0x11, 0x00


	//----- nvinfo : EIATTR_KPARAM_INFO
	.align		4
.L_31:
        /*00cc*/ 	.byte	0x04, 0x17
        /*00ce*/ 	.short	(.L_33 - .L_32)
.L_32:
        /*00d0*/ 	.word	0x00000000
        /*00d4*/ 	.short	0x0002
        /*00d6*/ 	.short	0x0010
        /*00d8*/ 	.byte	0x00, 0xf4, 0x21, 0x00


	//----- nvinfo : EIATTR_KPARAM_INFO
	.align		4
.L_33:
        /*00dc*/ 	.byte	0x04, 0x17
        /*00de*/ 	.short	(.L_35 - .L_34)
.L_34:
        /*00e0*/ 	.word	0x00000000
        /*00e4*/ 	.short	0x0001
        /*00e6*/ 	.short	0x0008
        /*00e8*/ 	.byte	0x00, 0xf4, 0x21, 0x00


	//----- nvinfo : EIATTR_KPARAM_INFO
	.align		4
.L_35:
        /*00ec*/ 	.byte	0x04, 0x17
        /*00ee*/ 	.short	(.L_37 - .L_36)
.L_36:
        /*00f0*/ 	.word	0x00000000
        /*00f4*/ 	.short	0x0000
        /*00f6*/ 	.short	0x0000
        /*00f8*/ 	.byte	0x00, 0xf4, 0x21, 0x00


	//----- nvinfo : EIATTR_MAXREG_COUNT
	.align		4
.L_37:
        /*00fc*/ 	.byte	0x03, 0x1b
        /*00fe*/ 	.short	0x00ff


	//----- nvinfo : EIATTR_NUM_BARRIERS
	.align		4
        /*0100*/ 	.byte	0x02, 0x4c
        /*0102*/ 	.byte	0x01
	.zero		1


	//----- nvinfo : EIATTR_ANNOTATIONS
	.align		4
        /*0104*/ 	.byte	0x04, 0x55
        /*0106*/ 	.short	(.L_39 - .L_38)


	//   ....[0]....
.L_38:
        /*0108*/ 	.word	0x00000001
        /*010c*/ 	.byte	0x70, 0x00, 0x00, 0x00, 0x01, 0x00, 0x00, 0x00, 0xb0, 0x00, 0x00, 0x00, 0x01, 0x00, 0x00, 0x00
        /* <DEDUP_REMOVED lines=3215> */
        /*ca0c*/ 	.byte	0x90, 0xe7, 0x02, 0x00, 0x01, 0x00, 0x00, 0x00, 0x60, 0xe8, 0x02, 0x00


	//----- nvinfo : EIATTR_MERCURY_ISA_VERSION
	.align		4
.L_39:
        /*ca18*/ 	.byte	0x03, 0x5f
        /*ca1a*/ 	.short	0x0000


	//----- nvinfo : EIATTR_EXIT_INSTR_OFFSETS
	.align		4
        /*ca1c*/ 	.byte	0x04, 0x1c
        /*ca1e*/ 	.short	(.L_41 - .L_40)


	//   ....[0]....
.L_40:
        /*ca20*/ 	.word	0x0002ead0


	//   ....[1]....
        /*ca24*/ 	.word	0x0002eb00


	//----- nvinfo : EIATTR_REQNTID
	.align		4
.L_41:
        /*ca28*/ 	.byte	0x04, 0x10
        /*ca2a*/ 	.short	(.L_43 - .L_42)
.L_42:
        /*ca2c*/ 	.word	0x00000080
        /*ca30*/ 	.word	0x00000001
        /*ca34*/ 	.word	0x00000001
.L_43:


//--------------------- .nv.callgraph             --------------------------
	.section	.nv.callgraph,"",@"SHT_CUDA_CALLGRAPH"
	.align	4
	.sectionentsize	8
	.align		4
        /*0000*/ 	.word	0x00000000
	.align		4
        /*0004*/ 	.word	0xffffffff
	.align		4
        /*0008*/ 	.word	0x00000000
	.align		4
        /*000c*/ 	.word	0xfffffffe
	.align		4
        /*0010*/ 	.word	0x00000000
	.align		4
        /*0014*/ 	.word	0xfffffffd
	.align		4
        /*0018*/ 	.word	0x00000000
	.align		4
        /*001c*/ 	.word	0xfffffffc


//--------------------- .nv.rel.action            --------------------------
	.section	.nv.rel.action,"",@"SHT_CUDA_RELOCINFO"
	.align	8
	.sectionentsize	8
        /*0000*/ 	.byte	0x73, 0x00, 0x00, 0x00, 0x00, 0x00, 0x00, 0x00, 0x00, 0x00, 0x00, 0x11, 0x25, 0x00, 0x05, 0x36


//--------------------- .nv.constant0.matmul_kernel --------------------------
	.section	.nv.constant0.matmul_kernel,"a",@progbits
	.sectionflags	@""
	.align	4
.nv.constant0.matmul_kernel:
	.zero		432


//--------------------- .text.matmul_kernel       --------------------------
	.section	.text.matmul_kernel,"ax",@progbits
	.sectioninfo	@"SHI_REGISTERS=32"
	.align	128
        .global         matmul_kernel
        .type           matmul_kernel,@function
        .size           matmul_kernel,(.L_x_4 - matmul_kernel)
        .other          matmul_kernel,@"STO_CUDA_ENTRY STV_DEFAULT"
matmul_kernel:
.text.matmul_kernel:
[----:B------:R-:W-:-:S04]  /*0000*/  IMAD.MOV.U32 R1, RZ, RZ, c[0x0][0x28] ;  /* 0x00000a00ff017624 */ /* 0x000fc800078e00ff */
[----:B------:R-:W-:Y:S01]  /*0010*/  IMAD.MOV.U32 R0, RZ, RZ, c[0x0][0x17c] ;  /* 0x00005f00ff007624 */ /* 0x000fe200078e00ff */
[----:B------:R-:W-:Y:S01]  /*0020*/  IADD3 R1, R1, -0x2278, RZ ;  /* 0xffffdd8801017810 */ /* 0x000fe20007ffe0ff */
[----:B------:R-:W0:Y:S01]  /*0030*/  S2R R28, SR_TID.X ;  /* 0x00000000001c7919 */ /* 0x000e220000002100 */
[----:B------:R-:W-:Y:S01]  /*0040*/  ULDC.64 UR4, c[0x0][0x118] ;  /* 0x0000460000047ab9 */ /* 0x000fe20000000a00 */
[----:B------:R-:W-:Y:S01]  /*0050*/  CS2R R12, SRZ ;  /* 0x00000000000c7805 */ /* 0x000fe2000001ff00 */
[----:B------:R-:W-:Y:S01]  /*0060*/  IADD3 R0, R0, 0x7f, RZ ;  /* 0x0000007f00007810 */ /* 0x000fe20007ffe0ff */
[----:B------:R1:W-:Y:S01]  /*0070*/  STL [R1+0xa0], RZ ;  /* 0x0000a0ff01007387 */ /* 0x0003e20000100800 */
[----:B------:R-:W-:Y:S01]  /*0080*/  CS2R R14, SRZ ;  /* 0x00000000000e7805 */ /* 0x000fe2000001ff00 */
[----:B------:R-:W-:Y:S01]  /*0090*/  CS2R R16, SRZ ;  /* 0x0000000000107805 */ /* 0x000fe2000001ff00 */
[----:B------:R-:W-:Y:S01]  /*00a0*/  SHF.R.S32.HI R3, RZ, 0x1f, R0 ;  /* 0x0000001fff037819 */ /* 0x000fe20000011400 */
[----:B------:R1:W-:Y:S01]  /*00b0*/  STL [R1+0xa4], RZ ;  /* 0x0000a4ff01007387 */ /* 0x0003e20000100800 */
[----:B------:R-:W-:Y:S01]  /*00c0*/  CS2R R18, SRZ ;  /* 0x0000000000127805 */ /* 0x000fe2000001ff00 */
[----:B------:R-:W-:Y:S01]  /*00d0*/  CS2R R20, SRZ ;  /* 0x0000000000147805 */ /* 0x000fe2000001ff00 */
[----:B------:R-:W-:Y:S01]  /*00e0*/  LEA.HI R3, R3, R0, RZ, 0x7 ;  /* 0x0000000003037211 */ /* 0x000fe200078f38ff */
[----:B------:R1:W-:Y:S01]  /*00f0*/  STL [R1+0xa8], RZ ;  /* 0x0000a8ff01007387 */ /* 0x0003e20000100800 */
[----:B------:R-:W-:Y:S01]  /*0100*/  CS2R R22, SRZ ;  /* 0x0000000000167805 */ /* 0x000fe2000001ff00 */
[----:B------:R-:W-:Y:S01]  /*0110*/  CS2R R24, SRZ ;  /* 0x0000000000187805 */ /* 0x000fe2000001ff00 */
[----:B------:R-:W-:Y:S01]  /*0120*/  SHF.R.S32.HI R0, RZ, 0x7, R3 ;  /* 0x00000007ff007819 */ /* 0x000fe20000011403 */
[----:B------:R1:W-:Y:S01]  /*0130*/  STL [R1+0xac], RZ ;  /* 0x0000acff01007387 */ /* 0x0003e20000100800 */
[----:B------:R-:W-:-:S03]  /*0140*/  CS2R R26, SRZ ;  /* 0x00000000001a7805 */ /* 0x000fc6000001ff00 */
[----:B------:R-:W-:Y:S01]  /*0150*/  IMAD.SHL.U32 R0, R0, 0x4, RZ ;  /* 0x0000000400007824 */ /* 0x000fe200078e00ff */
[----:B------:R-:W2:Y:S01]  /*0160*/  S2R R3, SR_CTAID.X ;  /* 0x0000000000037919 */ /* 0x000ea20000002500 */
[----:B0-----:R-:W-:-:S03]  /*0170*/  LOP3.LUT R28, R28, 0x7f, RZ, 0xc0, !PT ;  /* 0x0000007f1c1c7812 */ /* 0x001fc600078ec0ff */
[----:B------:R1:W-:Y:S01]  /*0180*/  STL [R1+0x90], RZ ;  /* 0x000090ff01007387 */ /* 0x0003e20000100800 */
[-C--:B------:R-:W-:Y:S02]  /*0190*/  IABS R7, R0.reuse ;  /* 0x0000000000077213 */ /* 0x080fe40000000000 */
[----:B------:R-:W-:Y:S01]  /*01a0*/  IABS R10, R0 ;  /* 0x00000000000a7213 */ /* 0x000fe20000000000 */
[----:B------:R1:W-:Y:S01]  /*01b0*/  STL [R1+0x94], RZ ;  /* 0x000094ff01007387 */ /* 0x0003e20000100800 */
[----:B------:R-:W0:Y:S03]  /*01c0*/  I2F.RP R2, R7 ;  /* 0x0000000700027306 */ /* 0x000e260000209400 */
[----:B------:R1:W-:Y:S04]  /*01d0*/  STL [R1+0x98], RZ ;  /* 0x000098ff01007387 */ /* 0x0003e80000100800 */
[----:B------:R1:W-:Y:S04]  /*01e0*/  STL [R1+0x9c], RZ ;  /* 0x00009cff01007387 */ /* 0x0003e80000100800 */
[----:B------:R1:W-:Y:S01]  /*01f0*/  STL [R1+0x80], RZ ;  /* 0x000080ff01007387 */ /* 0x0003e20000100800 */
[----:B--2---:R-:W-:Y:S01]  /*0200*/  IABS R8, R3 ;  /* 0x0000000300087213 */ /* 0x004fe20000000000 */
[----:B0-----:R-:W0:Y:S02]  /*0210*/  MUFU.RCP R2, R2 ;  /* 0x0000000200027308 */ /* 0x001e240000001000 */
[----:B------:R1:W-:Y:S04]  /*0220*/  STL [R1+0x84], RZ ;  /* 0x000084ff01007387 */ /* 0x0003e80000100800 */
[----:B------:R1:W-:Y:S04]  /*0230*/  STL [R1+0x88], RZ ;  /* 0x000088ff01007387 */ /* 0x0003e80000100800 */
[----:B------:R1:W-:Y:S04]  /*0240*/  STL [R1+0x8c], RZ ;  /* 0x00008cff01007387 */ /* 0x0003e80000100800 */
[----:B------:R1:W-:Y:S01]  /*0250*/  STL [R1+0x70], RZ ;  /* 0x000070ff01007387 */ /* 0x0003e20000100800 */
[----:B0-----:R-:W-:Y:S01]  /*0260*/  IADD3 R4, R2, 0xffffffe, RZ ;  /* 0x0ffffffe02047810 */ /* 0x001fe20007ffe0ff */
[----:B------:R-:W-:-:S02]  /*0270*/  IMAD.MOV R2, RZ, RZ, -R10 ;  /* 0x000000ffff027224 */ /* 0x000fc400078e0a0a */
[----:B------:R1:W-:Y:S01]  /*0280*/  STL [R1+0x74], RZ ;  /* 0x000074ff01007387 */ /* 0x0003e20000100800 */
[----:B------:R0:W2:Y:S03]  /*0290*/  F2I.FTZ.U32.TRUNC.NTZ R5, R4 ;  /* 0x0000000400057305 */ /* 0x0000a6000021f000 */
[----:B------:R1:W-:Y:S04]  /*02a0*/  STL [R1+0x78], RZ ;  /* 0x000078ff01007387 */ /* 0x0003e80000100800 */
[----:B------:R1:W-:Y:S01]  /*02b0*/  STL [R1+0x7c], RZ ;  /* 0x00007cff01007387 */ /* 0x0003e20000100800 */
[----:B0-----:R-:W-:-:S03]  /*02c0*/  IMAD.MOV.U32 R4, RZ, RZ, RZ ;  /* 0x000000ffff047224 */ /* 0x001fc600078e00ff */
[----:B------:R1:W-:Y:S04]  /*02d0*/  STL [R1+0x60], RZ ;  /* 0x000060ff01007387 */ /* 0x0003e80000100800 */
[----:B------:R1:W-:Y:S01]  /*02e0*/  STL [R1+0x64], RZ ;  /* 0x000064ff01007387 */ /* 0x0003e20000100800 */
[----:B--2---:R-:W-:-:S03]  /*02f0*/  IMAD.MOV R6, RZ, RZ, -R5 ;  /* 0x000000ffff067224 */ /* 0x004fc600078e0a05 */
[----:B------:R1:W-:Y:S01]  /*0300*/  STL [R1+0x68], RZ ;  /* 0x000068ff01007387 */ /* 0x0003e20000100800 */
[----:B------:R-:W-:Y:S02]  /*0310*/  IMAD R9, R6, R7, RZ ;  /* 0x0000000706097224 */ /* 0x000fe400078e02ff */
[----:B------:R-:W-:Y:S01]  /*0320*/  IMAD.MOV.U32 R6, RZ, RZ, R8 ;  /* 0x000000ffff067224 */ /* 0x000fe200078e0008 */
[----:B------:R1:W-:Y:S01]  /*0330*/  STL [R1+0x6c], RZ ;  /* 0x00006cff01007387 */ /* 0x0003e20000100800 */
[----:B------:R-:W-:-:S03]  /*0340*/  IMAD.HI.U32 R5, R5, R9, R4 ;  /* 0x0000000905057227 */ /* 0x000fc600078e0004 */
[----:B------:R1:W-:Y:S03]  /*0350*/  STL [R1+0x50], RZ ;  /* 0x000050ff01007387 */ /* 0x0003e60000100800 */
[----:B------:R-:W-:Y:S01]  /*0360*/  IMAD.HI.U32 R5, R5, R6, RZ ;  /* 0x0000000605057227 */ /* 0x000fe200078e00ff */
[----:B------:R1:W-:Y:S03]  /*0370*/  STL [R1+0x54], RZ ;  /* 0x000054ff01007387 */ /* 0x0003e60000100800 */
[----:B------:R-:W-:Y:S01]  /*0380*/  IMAD R2, R5, R2, R6 ;  /* 0x0000000205027224 */ /* 0x000fe200078e0206 */
[----:B------:R1:W-:Y:S04]  /*0390*/  STL [R1+0x58], RZ ;  /* 0x000058ff01007387 */ /* 0x0003e80000100800 */
[----:B------:R-:W-:Y:S01]  /*03a0*/  ISETP.GT.U32.AND P1, PT, R7, R2, PT ;  /* 0x000000020700720c */ /* 0x000fe20003f24070 */
[----:B------:R1:W-:Y:S04]  /*03b0*/  STL [R1+0x5c], RZ ;  /* 0x00005cff01007387 */ /* 0x0003e80000100800 */
[----:B------:R1:W-:Y:S04]  /*03c0*/  STL [R1+0x40], RZ ;  /* 0x000040ff01007387 */ /* 0x0003e80000100800 */
[----:B------:R1:W-:Y:S04]  /*03d0*/  STL [R1+0x44], RZ ;  /* 0x000044ff01007387 */ /* 0x0003e80000100800 */
[----:B------:R1:W-:Y:S01]  /*03e0*/  STL [R1+0x48], RZ ;  /* 0x000048ff01007387 */ /* 0x0003e20000100800 */
[----:B------:R-:W-:Y:S01]  /*03f0*/  @!P1 IMAD.IADD R2, R2, 0x1, -R7 ;  /* 0x0000000102029824 */ /* 0x000fe200078e0a07 */
[----:B------:R-:W-:-:S02]  /*0400*/  @!P1 IADD3 R5, R5, 0x1, RZ ;  /* 0x0000000105059810 */ /* 0x000fc40007ffe0ff */
[----:B------:R1:W-:Y:S01]  /*0410*/  STL [R1+0x4c], RZ ;  /* 0x00004cff01007387 */ /* 0x0003e20000100800 */
[----:B------:R-:W-:Y:S02]  /*0420*/  ISETP.NE.AND P1, PT, R0, RZ, PT ;  /* 0x000000ff0000720c */ /* 0x000fe40003f25270 */
[----:B------:R-:W-:Y:S01]  /*0430*/  ISETP.GE.U32.AND P0, PT, R2, R7, PT ;  /* 0x000000070200720c */ /* 0x000fe20003f06070 */
[----:B------:R1:W-:Y:S01]  /*0440*/  STL [R1+0x30], RZ ;  /* 0x000030ff01007387 */ /* 0x0003e20000100800 */
[----:B------:R-:W-:-:S03]  /*0450*/  LOP3.LUT R2, R3, R0, RZ, 0x3c, !PT ;  /* 0x0000000003027212 */ /* 0x000fc600078e3cff */
[----:B------:R1:W-:Y:S01]  /*0460*/  STL [R1+0x34], RZ ;  /* 0x000034ff01007387 */ /* 0x0003e20000100800 */
[----:B------:R-:W-:Y:S01]  /*0470*/  ISETP.GE.AND P2, PT, R2, RZ, PT ;  /* 0x000000ff0200720c */ /* 0x000fe20003f46270 */
[----:B------:R-:W-:Y:S02]  /*0480*/  IMAD.MOV.U32 R2, RZ, RZ, c[0x0][0x178] ;  /* 0x00005e00ff027624 */ /* 0x000fe400078e00ff */
[----:B------:R1:W-:Y:S03]  /*0490*/  STL [R1+0x38], RZ ;  /* 0x000038ff01007387 */ /* 0x0003e60000100800 */
[----:B------:R-:W-:Y:S01]  /*04a0*/  IADD3 R2, R2, 0x1ff, RZ ;  /* 0x000001ff02027810 */ /* 0x000fe20007ffe0ff */
[----:B------:R1:W-:Y:S01]  /*04b0*/  STL [R1+0x3c], RZ ;  /* 0x00003cff01007387 */ /* 0x0003e20000100800 */
[----:B------:R-:W-:-:S03]  /*04c0*/  @P0 IADD3 R5, R5, 0x1, RZ ;  /* 0x0000000105050810 */ /* 0x000fc60007ffe0ff */
[----:B------:R1:W-:Y:S02]  /*04d0*/  STL [R1+0x20], RZ ;  /* 0x000020ff01007387 */ /* 0x0003e40000100800 */
[----:B------:R-:W-:Y:S01]  /*04e0*/  IMAD.MOV.U32 R4, RZ, RZ, R5 ;  /* 0x000000ffff047224 */ /* 0x000fe200078e0005 */
[----:B------:R-:W-:Y:S01]  /*04f0*/  SHF.R.S32.HI R5, RZ, 0x1f, R2 ;  /* 0x0000001fff057819 */ /* 0x000fe20000011402 */
[----:B------:R1:W-:Y:S02]  /*0500*/  STL [R1+0x24], RZ ;  /* 0x000024ff01007387 */ /* 0x0003e40000100800 */
[----:B------:R-:W-:Y:S01]  /*0510*/  @!P2 IMAD.MOV R4, RZ, RZ, -R4 ;  /* 0x000000ffff04a224 */ /* 0x000fe200078e0a04 */
[----:B------:R-:W-:Y:S01]  /*0520*/  @!P1 LOP3.LUT R4, RZ, R0, RZ, 0x33, !PT ;  /* 0x00000000ff049212 */ /* 0x000fe200078e33ff */
[----:B------:R1:W-:Y:S01]  /*0530*/  STL [R1+0x28], RZ ;  /* 0x000028ff01007387 */ /* 0x0003e20000100800 */
[----:B------:R-:W-:-:S03]  /*0540*/  LEA.HI R5, R5, R2, RZ, 0x9 ;  /* 0x0000000205057211 */ /* 0x000fc600078f48ff */
[----:B------:R1:W-:Y:S01]  /*0550*/  STL [R1+0x2c], RZ ;  /* 0x00002cff01007387 */ /* 0x0003e20000100800 */
[----:B------:R-:W-:Y:S02]  /*0560*/  IMAD.SHL.U32 R2, R4, 0x4, RZ ;  /* 0x0000000404027824 */ /* 0x000fe400078e00ff */
[----:B------:R-:W-:Y:S01]  /*0570*/  IMAD.MOV R4, RZ, RZ, -R4 ;  /* 0x000000ffff047224 */ /* 0x000fe200078e0a04 */
[----:B------:R1:W-:Y:S02]  /*0580*/  STL [R1+0x10], RZ ;  /* 0x000010ff01007387 */ /* 0x0003e40000100800 */
[----:B------:R-:W-:Y:S01]  /*0590*/  LEA.HI.SX32 R5, R5, -R2, 0x17 ;  /* 0x8000000205057211 */ /* 0x000fe200078fbaff */
[----:B------:R-:W-:Y:S01]  /*05a0*/  IMAD R9, R0, R4, R3 ;  /* 0x0000000400097224 */ /* 0x000fe200078e0203 */
[----:B------:R1:W-:Y:S01]  /*05b0*/  STL [R1+0x14], RZ ;  /* 0x000014ff01007387 */ /* 0x0003e20000100800 */
[----:B------:R-:W-:Y:S01]  /*05c0*/  IMAD.MOV.U32 R4, RZ, RZ, RZ ;  /* 0x000000ffff047224 */ /* 0x000fe200078e00ff */
[----:B------:R-:W-:-:S02]  /*05d0*/  IMNMX R10, R5, 0x4, PT ;  /* 0x00000004050a7817 */ /* 0x000fc40003800200 */
[----:B------:R1:W-:Y:S02]  /*05e0*/  STL [R1+0x18], RZ ;  /* 0x000018ff01007387 */ /* 0x0003e40000100800 */
[-C--:B------:R-:W-:Y:S02]  /*05f0*/  IABS R8, R10.reuse ;  /* 0x0000000a00087213 */ /* 0x080fe40000000000 */
[----:B------:R1:W-:Y:S01]  /*0600*/  STL [R1+0x1c], RZ ;  /* 0x00001cff01007387 */ /* 0x0003e20000100800 */
[----:B------:R-:W-:Y:S01]  /*0610*/  IABS R0, R10 ;  /* 0x0000000a00007213 */ /* 0x000fe20000000000 */
[----:B------:R-:W0:Y:S02]  /*0620*/  I2F.RP R6, R8 ;  /* 0x0000000800067306 */ /* 0x000e240000209400 */
[----:B------:R1:W-:Y:S04]  /*0630*/  STL [R1], RZ ;  /* 0x000000ff01007387 */ /* 0x0003e80000100800 */
[----:B------:R1:W-:Y:S04]  /*0640*/  STL [R1+0x4], RZ ;  /* 0x000004ff01007387 */ /* 0x0003e80000100800 */
[----:B------:R1:W-:Y:S04]  /*0650*/  STL [R1+0x8], RZ ;  /* 0x000008ff01007387 */ /* 0x0003e80000100800 */
[----:B------:R1:W-:Y:S01]  /*0660*/  STL [R1+0xc], RZ ;  /* 0x00000cff01007387 */ /* 0x0003e20000100800 */
[----:B0-----:R-:W0:Y:S03]  /*0670*/  MUFU.RCP R6, R6 ;  /* 0x0000000600067308 */ /* 0x001e260000001000 */
[----:B------:R1:W-:Y:S04]  /*0680*/  STL [R1+0xb0], RZ ;  /* 0x0000b0ff01007387 */ /* 0x0003e80000100800 */
[----:B------:R1:W-:Y:S04]  /*0690*/  STL [R1+0xb4], RZ ;  /* 0x0000b4ff01007387 */ /* 0x0003e80000100800 */
[----:B------:R1:W-:Y:S04]  /*06a0*/  STL [R1+0xb8], RZ ;  /* 0x0000b8ff01007387 */ /* 0x0003e80000100800 */
[----:B------:R1:W-:Y:S01]  /*06b0*/  STL [R1+0xbc], RZ ;  /* 0x0000bcff01007387 */ /* 0x0003e20000100800 */
[----:B0-----:R-:W-:-:S03]  /*06c0*/  IADD3 R5, R6, 0xffffffe, RZ ;  /* 0x0ffffffe06057810 */ /* 0x001fc60007ffe0ff */
[----:B------:R1:W-:Y:S04]  /*06d0*/  STL [R1+0xc0], RZ ;  /* 0x0000c0ff01007387 */ /* 0x0003e80000100800 */
[----:B------:R1:W-:Y:S01]  /*06e0*/  STL [R1+0xc4], RZ ;  /* 0x0000c4ff01007387 */ /* 0x0003e20000100800 */
[----:B------:R-:W0:Y:S03]  /*06f0*/  F2I.FTZ.U32.TRUNC.NTZ R5, R5 ;  /* 0x0000000500057305 */ /* 0x000e26000021f000 */
[----:B------:R1:W-:Y:S04]  /*0700*/  STL [R1+0xc8], RZ ;  /* 0x0000c8ff01007387 */ /* 0x0003e80000100800 */
[----:B------:R1:W-:Y:S04]  /*0710*/  STL [R1+0xcc], RZ ;  /* 0x0000ccff01007387 */ /* 0x0003e80000100800 */
[----:B------:R1:W-:Y:S04]  /*0720*/  STL [R1+0xd0], RZ ;  /* 0x0000d0ff01007387 */ /* 0x0003e80000100800 */
[----:B------:R1:W-:Y:S01]  /*0730*/  STL [R1+0xd4], RZ ;  /* 0x0000d4ff01007387 */ /* 0x0003e20000100800 */
[----:B0-----:R-:W-:-:S03]  /*0740*/  IMAD.MOV R7, RZ, RZ, -R5 ;  /* 0x000000ffff077224 */ /* 0x001fc600078e0a05 */
[----:B------:R1:W-:Y:S01]  /*0750*/  STL [R1+0xd8], RZ ;  /* 0x0000d8ff01007387 */ /* 0x0003e20000100800 */
[----:B------:R-:W-:Y:S01]  /*0760*/  IMAD.MOV.U32 R3, RZ, RZ, R7 ;  /* 0x000000ffff037224 */ /* 0x000fe200078e0007 */
[----:B------:R-:W-:Y:S02]  /*0770*/  IABS R7, R9 ;  /* 0x0000000900077213 */ /* 0x000fe40000000000 */
[----:B------:R1:W-:Y:S01]  /*0780*/  STL [R1+0xdc], RZ ;  /* 0x0000dcff01007387 */ /* 0x0003e20000100800 */
[----:B------:R-:W-:-:S03]  /*0790*/  IMAD R3, R3, R8, RZ ;  /* 0x0000000803037224 */ /* 0x000fc600078e02ff */
[----:B------:R1:W-:Y:S01]  /*07a0*/  STL [R1+0xe0], RZ ;  /* 0x0000e0ff01007387 */ /* 0x0003e20000100800 */
[----:B------:R-:W-:-:S03]  /*07b0*/  IMAD.HI.U32 R4, R5, R3, R4 ;  /* 0x0000000305047227 */ /* 0x000fc600078e0004 */
[----:B------:R1:W-:Y:S01]  /*07c0*/  STL [R1+0xe4], RZ ;  /* 0x0000e4ff01007387 */ /* 0x0003e20000100800 */
[----:B------:R-:W-:Y:S02]  /*07d0*/  IMAD.MOV R3, RZ, RZ, -R0 ;  /* 0x000000ffff037224 */ /* 0x000fe400078e0a00 */
[----:B------:R-:W-:Y:S01]  /*07e0*/  IMAD.HI.U32 R0, R4, R7, RZ ;  /* 0x0000000704007227 */ /* 0x000fe200078e00ff */
[----:B------:R1:W-:Y:S03]  /*07f0*/  STL [R1+0xe8], RZ ;  /* 0x0000e8ff01007387 */ /* 0x0003e60000100800 */
[----:B------:R-:W-:Y:S01]  /*0800*/  IMAD R3, R0, R3, R7 ;  /* 0x0000000300037224 */ /* 0x000fe200078e0207 */
[----:B------:R1:W-:Y:S01]  /*0810*/  STL [R1+0xec], RZ ;  /* 0x0000ecff01007387 */ /* 0x0003e20000100800 */
[----:B------:R-:W-:-:S03]  /*0820*/  CS2R R6, SRZ ;  /* 0x0000000000067805 */ /* 0x000fc6000001ff00 */
[----:B------:R1:W-:Y:S01]  /*0830*/  STL [R1+0xf0], RZ ;  /* 0x0000f0ff01007387 */ /* 0x0003e20000100800 */
[----:B------:R-:W-:-:S03]  /*0840*/  ISETP.GT.U32.AND P1, PT, R8, R3, PT ;  /* 0x000000030800720c */ /* 0x000fc60003f24070 */
[----:B------:R1:W-:Y:S04]  /*0850*/  STL [R1+0xf4], RZ ;  /* 0x0000f4ff01007387 */ /* 0x0003e80000100800 */
[----:B------:R1:W-:Y:S04]  /*0860*/  STL [R1+0xf8], RZ ;  /* 0x0000f8ff01007387 */ /* 0x0003e80000100800 */
[----:B------:R1:W-:Y:S02]  /*0870*/  STL [R1+0xfc], RZ ;  /* 0x0000fcff01007387 */ /* 0x0003e40000100800 */
[----:B------:R-:W-:Y:S01]  /*0880*/  @!P1 IMAD.IADD R3, R3, 0x1, -R8 ;  /* 0x0000000103039824 */ /* 0x000fe200078e0a08 */
[----:B------:R-:W-:Y:S01]  /*0890*/  @!P1 IADD3 R0, R0, 0x1, RZ ;  /* 0x0000000100009810 */ /* 0x000fe20007ffe0ff */
[----:B------:R1:W-:Y:S01]  /*08a0*/  STL [R1+0x110], RZ ;  /* 0x000110ff01007387 */ /* 0x0003e20000100800 */
[----:B------:R-:W-:-:S02]  /*08b0*/  ISETP.NE.AND P1, PT, R10, RZ, PT ;  /* 0x000000ff0a00720c */ /* 0x000fc40003f25270 */
        /* <DEDUP_REMOVED lines=9> */
[----:B------:R-:W-:Y:S02]  /*0950*/  @P0 IADD3 R0, R0, 0x1, RZ ;  /* 0x0000000100000810 */ /* 0x000fe40007ffe0ff */
[----:B------:R-:W-:Y:S01]  /*0960*/  ISETP.GE.AND P0, PT, R3, 0x20, PT ;  /* 0x000000200300780c */ /* 0x000fe20003f06270 */
[----:B------:R1:W-:Y:S02]  /*0970*/  STL [R1+0x154], RZ ;  /* 0x000154ff01007387 */ /* 0x0003e40000100800 */
[----:B------:R-:W-:Y:S01]  /*0980*/  @!P2 IMAD.MOV R0, RZ, RZ, -R0 ;  /* 0x000000ffff00a224 */ /* 0x000fe200078e0a00 */
[----:B------:R-:W-:Y:S01]  /*0990*/  @!P1 LOP3.LUT R0, RZ, R10, RZ, 0x33, !PT ;  /* 0x0000000aff009212 */ /* 0x000fe200078e33ff */
[----:B------:R1:W-:Y:S04]  /*09a0*/  STL [R1+0x158], RZ ;  /* 0x000158ff01007387 */ /* 0x0003e80000100800 */
[----:B------:R1:W-:Y:S01]  /*09b0*/  STL [R1+0x15c], RZ ;  /* 0x00015cff01007387 */ /* 0x0003e20000100800 */
[----:B------:R-:W-:-:S02]  /*09c0*/  IMAD.MOV R5, RZ, RZ, -R0 ;  /* 0x000000ffff057224 */ /* 0x000fc400078e0a00 */
[----:B------:R-:W-:Y:S01]  /*09d0*/  IMAD.SHL.U32 R0, R0, 0x80, RZ ;  /* 0x0000008000007824 */ /* 0x000fe200078e00ff */
[----:B------:R1:W-:Y:S01]  /*09e0*/  STL [R1+0x160], RZ ;  /* 0x000160ff01007387 */ /* 0x0003e20000100800 */
[----:B------:R-:W-:Y:S02]  /*09f0*/  IMAD R5, R10, R5, R9 ;  /* 0x000000050a057224 */ /* 0x000fe400078e0209 */
[----:B------:R-:W-:Y:S01]  /*0a00*/  CS2R R8, SRZ ;  /* 0x0000000000087805 */ /* 0x000fe2000001ff00 */
[----:B------:R1:W-:Y:S01]  /*0a10*/  STL [R1+0x164], RZ ;  /* 0x000164ff01007387 */ /* 0x0003e20000100800 */
[----:B------:R-:W-:Y:S01]  /*0a20*/  IMAD.IADD R2, R2, 0x1, R5 ;  /* 0x0000000102027824 */ /* 0x000fe200078e0205 */
[----:B------:R-:W-:Y:S01]  /*0a30*/  CS2R R10, SRZ ;  /* 0x00000000000a7805 */ /* 0x000fe2000001ff00 */
[----:B------:R-:W-:Y:S01]  /*0a40*/  CS2R R4, SRZ ;  /* 0x0000000000047805 */ /* 0x000fe2000001ff00 */
[----:B------:R1:W-:Y:S01]  /*0a50*/  STL [R1+0x168], RZ ;  /* 0x000168ff01007387 */ /* 0x0003e20000100800 */
[----:B------:R-:W-:-:S03]  /*0a60*/  IMAD R28, R2, 0x200, R28 ;  /* 0x00000200021c7824 */ /* 0x000fc600078e021c */
[----:B------:R1:W-:Y:S02]  /*0a70*/  STL [R1+0x16c], RZ ;  /* 0x00016cff01007387 */ /* 0x0003e40000100800 */
[C---:B------:R-:W-:Y:S02]  /*0a80*/  IADD3 R29, R28.reuse, 0x80, RZ ;  /* 0x000000801c1d7810 */ /* 0x040fe40007ffe0ff */
[----:B------:R1:W-:Y:S01]  /*0a90*/  STL [R1+0x170], RZ ;  /* 0x000170ff01007387 */ /* 0x0003e20000100800 */
[C---:B------:R-:W-:Y:S02]  /*0aa0*/  IADD3 R2, R28.reuse, 0x100, RZ ;  /* 0x000001001c027810 */ /* 0x040fe40007ffe0ff */
[----:B------:R-:W-:Y:S01]  /*0ab0*/  IADD3 R3, R28, 0x180, RZ ;  /* 0x000001801c037810 */ /* 0x000fe20007ffe0ff */
[----:B------:R1:W-:Y:S04]  /*0ac0*/  STL [R1+0x174], RZ ;  /* 0x000174ff01007387 */ /* 0x0003e80000100800 */
        /* <DEDUP_REMOVED lines=140> */
[----:B------:R1:W-:Y:S04]  /*1390*/  STL [R1+0x898], R0 ;  /* 0x0008980001007387 */ /* 0x0003e80000100800 */
[----:B------:R1:W-:Y:S04]  /*13a0*/  STL [R1+0x958], RZ ;  /* 0x000958ff01007387 */ /* 0x0003e80000100800 */
[----:B------:R1:W-:Y:S04]  /*13b0*/  STL [R1+0x89c], R28 ;  /* 0x00089c1c01007387 */ /* 0x0003e80000100800 */
        /* <DEDUP_REMOVED lines=14> */
[----:B------:R1:W-:Y:S04]  /*14a0*/  STL [R1+0x904], R2 ;  /* 0x0009040201007387 */ /* 0x0003e80000100800 */
[----:B------:R1:W-:Y:S01]  /*14b0*/  STL [R1+0xa08], R3 ;  /* 0x000a080301007387 */ /* 0x0003e20000100800 */
[----:B------:R-:W-:Y:S05]  /*14c0*/  @!P0 BRA `(.L_x_0) ;  /* 0x00020db000008947 */ /* 0x000fea0003800000 */
[----:B------:R-:W-:Y:S01]  /*14d0*/  IABS R4, c[0x0][0x178] ;  /* 0x00005e0000047a13 */ /* 0x000fe20000000000 */
[----:B------:R-:W-:Y:S01]  /*14e0*/  IMAD.MOV.U32 R24, RZ, RZ, R0 ;  /* 0x000000ffff187224 */ /* 0x000fe200078e0000 */
[----:B------:R-:W-:Y:S01]  /*14f0*/  IABS R7, c[0x0][0x17c] ;  /* 0x00005f0000077a13 */ /* 0x000fe20000000000 */
[----:B------:R-:W-:Y:S01]  /*1500*/  IMAD.MOV.U32 R27, RZ, RZ, R2 ;  /* 0x000000ffff1b7224 */ /* 0x000fe200078e0002 */
[----:B------:R-:W0:Y:S01]  /*1510*/  I2F.RP R5, R4 ;  /* 0x0000000400057306 */ /* 0x000e220000209400 */
[----:B------:R-:W-:Y:S01]  /*1520*/  IMAD.MOV.U32 R26, RZ, RZ, R3 ;  /* 0x000000ffff1a7224 */ /* 0x000fe200078e0003 */
[----:B------:R-:W-:Y:S01]  /*1530*/  IABS R10, R28 ;  /* 0x0000001c000a7213 */ /* 0x000fe20000000000 */
[----:B------:R-:W-:Y:S01]  /*1540*/  IMAD.MOV.U32 R8, RZ, RZ, RZ ;  /* 0x000000ffff087224 */ /* 0x000fe200078e00ff */
[----:B------:R-:W2:Y:S02]  /*1550*/  S2R R25, SR_TID.X ;  /* 0x0000000000197919 */ /* 0x000ea40000002100 */
[----:B------:R-:W-:-:S02]  /*1560*/  IABS R13, R26 ;  /* 0x0000001a000d7213 */ /* 0x000fc40000000000 */
[----:B-1----:R-:W1:Y:S08]  /*1570*/  I2F.RP R0, R7 ;  /* 0x0000000700007306 */ /* 0x002e700000209400 */
[----:B0-----:R-:W0:Y:S08]  /*1580*/  MUFU.RCP R5, R5 ;  /* 0x0000000500057308 */ /* 0x001e300000001000 */
[----:B-1----:R-:W1:Y:S01]  /*1590*/  MUFU.RCP R0, R0 ;  /* 0x0000000000007308 */ /* 0x002e620000001000 */
[----:B--2---:R-:W-:-:S02]  /*15a0*/  LOP3.LUT R25, R25, 0x60, RZ, 0xc0, !PT ;  /* 0x0000006019197812 */ /* 0x004fc400078ec0ff */
[----:B0-----:R-:W-:-:S06]  /*15b0*/  IADD3 R9, R5, 0xffffffe, RZ ;  /* 0x0ffffffe05097810 */ /* 0x001fcc0007ffe0ff */
[----:B------:R-:W0:Y:S01]  /*15c0*/  F2I.FTZ.U32.TRUNC.NTZ R9, R9 ;  /* 0x0000000900097305 */ /* 0x000e22000021f000 */
[----:B-1----:R-:W-:-:S07]  /*15d0*/  IADD3 R2, R0, 0xffffffe, RZ ;  /* 0x0ffffffe00027810 */ /* 0x002fce0007ffe0ff */
[----:B------:R1:W2:Y:S01]  /*15e0*/  F2I.FTZ.U32.TRUNC.NTZ R3, R2 ;  /* 0x0000000200037305 */ /* 0x0002a2000021f000 */
[----:B0-----:R-:W-:Y:S02]  /*15f0*/  IMAD.MOV R11, RZ, RZ, -R9 ;  /* 0x000000ffff0b7224 */ /* 0x001fe400078e0a09 */
[----:B-1----:R-:W-:Y:S02]  /*1600*/  IMAD.MOV.U32 R2, RZ, RZ, RZ ;  /* 0x000000ffff027224 */ /* 0x002fe400078e00ff */
[----:B------:R-:W-:Y:S02]  /*1610*/  IMAD R11, R11, R4, RZ ;  /* 0x000000040b0b7224 */ /* 0x000fe400078e02ff */
[----:B--2---:R-:W-:Y:S02]  /*1620*/  IMAD.MOV R0, RZ, RZ, -R3 ;  /* 0x000000ffff007224 */ /* 0x004fe400078e0a03 */
[----:B------:R-:W-:Y:S01]  /*1630*/  IMAD.HI.U32 R8, R9, R11, R8 ;  /* 0x0000000b09087227 */ /* 0x000fe200078e0008 */
[----:B------:R-:W-:-:S02]  /*1640*/  IABS R9, R29 ;  /* 0x0000001d00097213 */ /* 0x000fc40000000000 */
[----:B------:R-:W-:Y:S01]  /*1650*/  IABS R11, R27 ;  /* 0x0000001b000b7213 */ /* 0x000fe20000000000 */
[----:B------:R-:W-:Y:S02]  /*1660*/  IMAD R5, R0, R7, RZ ;  /* 0x0000000700057224 */ /* 0x000fe400078e02ff */
[----:B------:R-:W-:-:S04]  /*1670*/  IMAD.HI.U32 R6, R8, R13, RZ ;  /* 0x0000000d08067227 */ /* 0x000fc800078e00ff */
[----:B------:R-:W-:Y:S01]  /*1680*/  IMAD.HI.U32 R0, R3, R5, R2 ;  /* 0x0000000503007227 */ /* 0x000fe200078e0002 */
[----:B------:R-:W-:-:S03]  /*1690*/  LEA.HI R2, R25, R24, RZ, 0x1b ;  /* 0x0000001819027211 */ /* 0x000fc600078fd8ff */
[----:B------:R-:W-:Y:S01]  /*16a0*/  IMAD.MOV.U32 R5, RZ, RZ, R10 ;  /* 0x000000ffff057224 */ /* 0x000fe200078e000a */
[C---:B------:R-:W-:Y:S01]  /*16b0*/  IADD3 R14, R2.reuse, 0x7c, RZ ;  /* 0x0000007c020e7810 */ /* 0x040fe20007ffe0ff */
[----:B------:R-:W-:Y:S01]  /*16c0*/  IMAD.MOV R10, RZ, RZ, -R6 ;  /* 0x000000ffff0a7224 */ /* 0x000fe200078e0a06 */
[----:B------:R-:W-:Y:S01]  /*16d0*/  IADD3 R16, R2, 0x78, RZ ;  /* 0x0000007802107810 */ /* 0x000fe20007ffe0ff */
[----:B------:R-:W-:Y:S01]  /*16e0*/  IMAD.HI.U32 R6, R8, R9, RZ ;  /* 0x0000000908067227 */ /* 0x000fe200078e00ff */
[----:B------:R-:W-:Y:S02]  /*16f0*/  ISETP.GE.AND P5, PT, R14, RZ, PT ;  /* 0x000000ff0e00720c */ /* 0x000fe40003fa6270 */
[----:B------:R-:W-:Y:S01]  /*1700*/  ISETP.GE.AND P6, PT, R16, RZ, PT ;  /* 0x000000ff1000720c */ /* 0x000fe20003fc6270 */
[----:B------:R-:W-:Y:S01]  /*1710*/  IMAD.HI.U32 R3, R8, R11, RZ ;  /* 0x0000000b08037227 */ /* 0x000fe200078e00ff */
[----:B------:R-:W-:-:S03]  /*1720*/  IADD3 R17, R2, 0x4c, RZ ;  /* 0x0000004c02117810 */ /* 0x000fc60007ffe0ff */
[----:B------:R-:W-:-:S04]  /*1730*/  IMAD.HI.U32 R8, R8, R5, RZ ;  /* 0x0000000508087227 */ /* 0x000fc800078e00ff */
[----:B------:R-:W-:Y:S02]  /*1740*/  IMAD.MOV R6, RZ, RZ, -R6 ;  /* 0x000000ffff067224 */ /* 0x000fe400078e0a06 */
[----:B------:R-:W-:Y:S02]  /*1750*/  IMAD.MOV R8, RZ, RZ, -R8 ;  /* 0x000000ffff087224 */ /* 0x000fe400078e0a08 */
[----:B------:R-:W-:Y:S02]  /*1760*/  IMAD.MOV R12, RZ, RZ, -R3 ;  /* 0x000000ffff0c7224 */ /* 0x000fe400078e0a03 */
[C---:B------:R-:W-:Y:S02]  /*1770*/  IMAD R9, R4.reuse, R6, R9 ;  /* 0x0000000604097224 */ /* 0x040fe400078e0209 */
[C---:B------:R-:W-:Y:S01]  /*1780*/  IMAD R3, R4.reuse, R10, R13 ;  /* 0x0000000a04037224 */ /* 0x040fe200078e020d */
[----:B------:R-:W-:Y:S01]  /*1790*/  IABS R10, R14 ;  /* 0x0000000e000a7213 */ /* 0x000fe20000000000 */
[C---:B------:R-:W-:Y:S01]  /*17a0*/  IMAD R5, R4.reuse, R8, R5 ;  /* 0x0000000804057224 */ /* 0x040fe200078e0205 */
[C---:B------:R-:W-:Y:S01]  /*17b0*/  ISETP.GT.U32.AND P2, PT, R4.reuse, R9, PT ;  /* 0x000000090400720c */ /* 0x040fe20003f44070 */
[C---:B------:R-:W-:Y:S01]  /*17c0*/  IMAD R11, R4.reuse, R12, R11 ;  /* 0x0000000c040b7224 */ /* 0x040fe200078e020b */
[----:B------:R-:W-:Y:S01]  /*17d0*/  ISETP.GT.U32.AND P0, PT, R4, R3, PT ;  /* 0x000000030400720c */ /* 0x000fe20003f04070 */
[----:B------:R-:W-:Y:S01]  /*17e0*/  IMAD.HI.U32 R6, R0, R10, RZ ;  /* 0x0000000a00067227 */ /* 0x000fe200078e00ff */
[----:B------:R-:W-:-:S02]  /*17f0*/  ISETP.GT.U32.AND P3, PT, R4, R5, PT ;  /* 0x000000050400720c */ /* 0x000fc40003f64070 */
[----:B------:R-:W-:Y:S01]  /*1800*/  ISETP.GT.U32.AND P1, PT, R4, R11, PT ;  /* 0x0000000b0400720c */ /* 0x000fe20003f24070 */
[----:B------:R-:W-:Y:S01]  /*1810*/  IMAD.MOV R6, RZ, RZ, -R6 ;  /* 0x000000ffff067224 */ /* 0x000fe200078e0a06 */
[----:B------:R-:W-:Y:S02]  /*1820*/  IABS R12, R16 ;  /* 0x00000010000c7213 */ /* 0x000fe40000000000 */
[C---:B------:R-:W-:Y:S02]  /*1830*/  IADD3 R13, R2.reuse, 0x74, RZ ;  /* 0x00000074020d7810 */ /* 0x040fe40007ffe0ff */
[----:B------:R-:W-:Y:S01]  /*1840*/  IADD3 R16, R2, 0x58, RZ ;  /* 0x0000005802107810 */ /* 0x000fe20007ffe0ff */
[--C-:B------:R-:W-:Y:S01]  /*1850*/  @!P2 IMAD.IADD R9, R9, 0x1, -R4.reuse ;  /* 0x000000010909a824 */ /* 0x100fe200078e0a04 */
[----:B------:R-:W-:Y:S01]  /*1860*/  ISETP.GE.AND P2, PT, R26, RZ, PT ;  /* 0x000000ff1a00720c */ /* 0x000fe20003f46270 */
[--C-:B------:R-:W-:Y:S01]  /*1870*/  @!P0 IMAD.IADD R3, R3, 0x1, -R4.reuse ;  /* 0x0000000103038824 */ /* 0x100fe200078e0a04 */
[----:B------:R-:W-:Y:S01]  /*1880*/  IABS R14, R13 ;  /* 0x0000000d000e7213 */ /* 0x000fe20000000000 */
[--C-:B------:R-:W-:Y:S01]  /*1890*/  @!P3 IMAD.IADD R5, R5, 0x1, -R4.reuse ;  /* 0x000000010505b824 */ /* 0x100fe200078e0a04 */
[C---:B------:R-:W-:Y:S01]  /*18a0*/  ISETP.GT.U32.AND P3, PT, R4.reuse, R9, PT ;  /* 0x000000090400720c */ /* 0x040fe20003f64070 */
[----:B------:R-:W-:Y:S01]  /*18b0*/  @!P1 IMAD.IADD R11, R11, 0x1, -R4 ;  /* 0x000000010b0b9824 */ /* 0x000fe200078e0a04 */
[----:B------:R-:W-:Y:S01]  /*18c0*/  ISETP.GT.U32.AND P0, PT, R4, R3, PT ;  /* 0x000000030400720c */ /* 0x000fe20003f04070 */
[----:B------:R-:W-:Y:S01]  /*18d0*/  IMAD.HI.U32 R8, R0, R12, RZ ;  /* 0x0000000c00087227 */ /* 0x000fe200078e00ff */
[----:B------:R-:W-:-:S02]  /*18e0*/  ISETP.GT.U32.AND P4, PT, R4, R5, PT ;  /* 0x000000050400720c */ /* 0x000fc40003f84070 */
[----:B------:R-:W-:Y:S01]  /*18f0*/  ISETP.GT.U32.AND P1, PT, R4, R11, PT ;  /* 0x0000000b0400720c */ /* 0x000fe20003f24070 */
[----:B------:R-:W-:Y:S02]  /*1900*/  IMAD.MOV R15, RZ, RZ, -R8 ;  /* 0x000000ffff0f7224 */ /* 0x000fe400078e0a08 */
[C---:B------:R-:W-:Y:S01]  /*1910*/  IMAD R8, R7.reuse, R6, R10 ;  /* 0x0000000607087224 */ /* 0x040fe200078e020a */
[----:B------:R-:W-:Y:S01]  /*1920*/  IADD3 R10, R2, 0x70, RZ ;  /* 0x00000070020a7810 */ /* 0x000fe20007ffe0ff */
[----:B------:R-:W-:Y:S02]  /*1930*/  IMAD R6, R7, R15, R12 ;  /* 0x0000000f07067224 */ /* 0x000fe400078e020c */
[--C-:B------:R-:W-:Y:S01]  /*1940*/  @!P3 IMAD.IADD R9, R9, 0x1, -R4.reuse ;  /* 0x000000010909b824 */ /* 0x100fe200078e0a04 */
[----:B------:R-:W-:Y:S01]  /*1950*/  ISETP.GE.AND P3, PT, R27, RZ, PT ;  /* 0x000000ff1b00720c */ /* 0x000fe20003f66270 */
[--C-:B------:R-:W-:Y:S01]  /*1960*/  @!P0 IMAD.IADD R3, R3, 0x1, -R4.reuse ;  /* 0x0000000103038824 */ /* 0x100fe200078e0a04 */
[----:B------:R-:W-:Y:S01]  /*1970*/  ISETP.GE.AND P0, PT, R28, RZ, PT ;  /* 0x000000ff1c00720c */ /* 0x000fe20003f06270 */
[--C-:B------:R-:W-:Y:S01]  /*1980*/  @!P4 IMAD.IADD R5, R5, 0x1, -R4.reuse ;  /* 0x000000010505c824 */ /* 0x100fe200078e0a04 */
[----:B------:R-:W-:Y:S01]  /*1990*/  ISETP.GE.AND P4, PT, R29, RZ, PT ;  /* 0x000000ff1d00720c */ /* 0x000fe20003f86270 */
[----:B------:R-:W-:Y:S01]  /*19a0*/  @!P1 IMAD.IADD R11, R11, 0x1, -R4 ;  /* 0x000000010b0b9824 */ /* 0x000fe200078e0a04 */
[----:B------:R-:W-:Y:S01]  /*19b0*/  ISETP.GT.U32.AND P1, PT, R7, R8, PT ;  /* 0x000000080700720c */ /* 0x000fe20003f24070 */
[----:B------:R-:W-:Y:S01]  /*19c0*/  IMAD.MOV.U32 R4, RZ, RZ, R3 ;  /* 0x000000ffff047224 */ /* 0x000fe200078e0003 */
[----:B------:R-:W-:Y:S01]  /*19d0*/  IABS R15, R10 ;  /* 0x0000000a000f7213 */ /* 0x000fe20000000000 */
[----:B------:R-:W-:Y:S01]  /*19e0*/  IMAD.HI.U32 R12, R0, R14, RZ ;  /* 0x0000000e000c7227 */ /* 0x000fe200078e00ff */
[----:B------:R-:W-:-:S02]  /*19f0*/  IADD3 R29, R2, 0x68, RZ ;  /* 0x00000068021d7810 */ /* 0x000fc40007ffe0ff */
[----:B------:R-:W-:Y:S01]  /*1a00*/  IADD3 R27, R2, 0x64, RZ ;  /* 0x00000064021b7810 */ /* 0x000fe20007ffe0ff */
[----:B------:R-:W-:Y:S01]  /*1a10*/  @!P2 IMAD.MOV R4, RZ, RZ, -R4 ;  /* 0x000000ffff04a224 */ /* 0x000fe200078e0a04 */
[----:B------:R-:W-:Y:S01]  /*1a20*/  ISETP.GT.U32.AND P2, PT, R7, R6, PT ;  /* 0x000000060700720c */ /* 0x000fe20003f44070 */
[----:B------:R-:W-:Y:S02]  /*1a30*/  IMAD.MOV R12, RZ, RZ, -R12 ;  /* 0x000000ffff0c7224 */ /* 0x000fe400078e0a0c */
[----:B------:R-:W-:Y:S01]  /*1a40*/  @!P3 IMAD.MOV R11, RZ, RZ, -R11 ;  /* 0x000000ffff0bb224 */ /* 0x000fe200078e0a0b */
[----:B------:R-:W-:Y:S01]  /*1a50*/  ISETP.GE.AND P3, PT, R13, RZ, PT ;  /* 0x000000ff0d00720c */ /* 0x000fe20003f66270 */
[C---:B------:R-:W-:Y:S01]  /*1a60*/  IMAD R13, R7.reuse, R12, R14 ;  /* 0x0000000c070d7224 */ /* 0x040fe200078e020e */
[----:B------:R-:W-:Y:S01]  /*1a70*/  LOP3.LUT R14, RZ, c[0x0][0x178], RZ, 0x33, !PT ;  /* 0x00005e00ff0e7a12 */ /* 0x000fe200078e33ff */
[----:B------:R-:W-:Y:S01]  /*1a80*/  @!P4 IMAD.MOV R9, RZ, RZ, -R9 ;  /* 0x000000ffff09c224 */ /* 0x000fe200078e0a09 */
[----:B------:R-:W-:Y:S01]  /*1a90*/  ISETP.NE.AND P4, PT, RZ, c[0x0][0x178], PT ;  /* 0x00005e00ff007a0c */ /* 0x000fe20003f85270 */
[----:B------:R-:W-:Y:S01]  /*1aa0*/  @!P0 IMAD.MOV R5, RZ, RZ, -R5 ;  /* 0x000000ffff058224 */ /* 0x000fe200078e0a05 */
[----:B------:R-:W-:Y:S01]  /*1ab0*/  ISETP.GT.U32.AND P0, PT, R7, R13, PT ;  /* 0x0000000d0700720c */ /* 0x000fe20003f04070 */
[----:B------:R-:W-:Y:S01]  /*1ac0*/  IMAD.MOV.U32 R3, RZ, RZ, R15 ;  /* 0x000000ffff037224 */ /* 0x000fe200078e000f */
[----:B------:R-:W-:Y:S01]  /*1ad0*/  SEL R4, R14, R4, !P4 ;  /* 0x000000040e047207 */ /* 0x000fe20006000000 */
[--C-:B------:R-:W-:Y:S01]  /*1ae0*/  @!P2 IMAD.IADD R6, R6, 0x1, -R7.reuse ;  /* 0x000000010606a824 */ /* 0x100fe200078e0a07 */
[----:B------:R-:W-:Y:S01]  /*1af0*/  SEL R11, R14, R11, !P4 ;  /* 0x0000000b0e0b7207 */ /* 0x000fe20006000000 */
[----:B------:R-:W-:Y:S01]  /*1b00*/  @!P1 IMAD.IADD R8, R8, 0x1, -R7 ;  /* 0x0000000108089824 */ /* 0x000fe200078e0a07 */
[----:B------:R-:W-:Y:S01]  /*1b10*/  SEL R9, R14, R9, !P4 ;  /* 0x000000090e097207 */ /* 0x000fe20006000000 */
[----:B------:R0:W-:Y:S01]  /*1b20*/  STL [R1+0x4c], R4 ;  /* 0x00004c0401007387 */ /* 0x0001e20000100800 */
[----:B------:R-:W-:Y:S01]  /*1b30*/  IMAD.HI.U32 R12, R0, R3, RZ ;  /* 0x00000003000c7227 */ /* 0x000fe200078e00ff */
[----:B------:R-:W-:-:S02]  /*1b40*/  ISETP.GE.AND P2, PT, R10, RZ, PT ;  /* 0x000000ff0a00720c */ /* 0x000fc40003f46270 */
[----:B------:R-:W-:Y:S01]  /*1b50*/  ISETP.GT.U32.AND P1, PT, R7, R8, PT ;  /* 0x000000080700720c */ /* 0x000fe20003f24070 */
[----:B------:R-:W-:Y:S01]  /*1b60*/  IMAD.MOV R12, RZ, RZ, -R12 ;  /* 0x000000ffff0c7224 */ /* 0x000fe200078e0a0c */
[----:B------:R1:W-:Y:S01]  /*1b70*/  STL [R1+0x48], R11 ;  /* 0x0000480b01007387 */ /* 0x0003e20000100800 */
[----:B------:R-:W-:Y:S01]  /*1b80*/  @!P0 IMAD.IADD R13, R13, 0x1, -R7 ;  /* 0x000000010d0d8824 */ /* 0x000fe200078e0a07 */
[----:B------:R-:W-:Y:S01]  /*1b90*/  IADD3 R15, R2, 0x50, RZ ;  /* 0x00000050020f7810 */ /* 0x000fe20007ffe0ff */
[C---:B------:R-:W-:Y:S01]  /*1ba0*/  IMAD R3, R7.reuse, R12, R3 ;  /* 0x0000000c07037224 */ /* 0x040fe200078e0203 */
[----:B0-----:R-:W-:Y:S01]  /*1bb0*/  SEL R4, R14, R5, !P4 ;  /* 0x000000050e047207 */ /* 0x001fe20006000000 */
[----:B------:R-:W-:Y:S01]  /*1bc0*/  STL [R1+0x44], R9 ;  /* 0x0000440901007387 */ /* 0x000fe20000100800 */
[C---:B------:R-:W-:Y:S02]  /*1bd0*/  ISETP.GT.U32.AND P4, PT, R7.reuse, R6, PT ;  /* 0x000000060700720c */ /* 0x040fe40003f84070 */
[----:B------:R-:W-:Y:S01]  /*1be0*/  ISETP.GT.U32.AND P0, PT, R7, R13, PT ;  /* 0x0000000d0700720c */ /* 0x000fe20003f04070 */
[----:B------:R0:W-:Y:S01]  /*1bf0*/  STL [R1+0x40], R4 ;  /* 0x0000400401007387 */ /* 0x0001e20000100800 */
[----:B------:R-:W-:Y:S01]  /*1c00*/  IADD3 R5, R2, 0x60, RZ ;  /* 0x0000006002057810 */ /* 0x000fe20007ffe0ff */
[----:B------:R-:W-:Y:S01]  /*1c10*/  @!P1 IMAD.IADD R8, R8, 0x1, -R7 ;  /* 0x0000000108089824 */ /* 0x000fe200078e0a07 */
[----:B------:R-:W-:-:S02]  /*1c20*/  IADD3 R12, R2, 0x5c, RZ ;  /* 0x0000005c020c7810 */ /* 0x000fc40007ffe0ff */
[----:B------:R-:W-:Y:S01]  /*1c30*/  IABS R19, R15 ;  /* 0x0000000f00137213 */ /* 0x000fe20000000000 */
[----:B-1----:R-:W-:Y:S01]  /*1c40*/  IMAD.MOV.U32 R11, RZ, RZ, R8 ;  /* 0x000000ffff0b7224 */ /* 0x002fe200078e0008 */
[----:B------:R-:W-:-:S03]  /*1c50*/  IABS R8, R5 ;  /* 0x0000000500087213 */ /* 0x000fc60000000000 */
[----:B------:R-:W-:Y:S01]  /*1c60*/  @!P4 IMAD.IADD R6, R6, 0x1, -R7 ;  /* 0x000000010606c824 */ /* 0x000fe200078e0a07 */
[----:B0-----:R-:W-:Y:S01]  /*1c70*/  IADD3 R4, R2, 0x6c, RZ ;  /* 0x0000006c02047810 */ /* 0x001fe20007ffe0ff */
[----:B------:R-:W-:Y:S01]  /*1c80*/  @!P5 IMAD.MOV R11, RZ, RZ, -R11 ;  /* 0x000000ffff0bd224 */ /* 0x000fe200078e0a0b */
[----:B------:R-:W-:Y:S01]  /*1c90*/  ISETP.GE.AND P4, PT, R29, RZ, PT ;  /* 0x000000ff1d00720c */ /* 0x000fe20003f86270 */
[----:B------:R-:W-:Y:S01]  /*1ca0*/  IMAD.MOV.U32 R9, RZ, RZ, R6 ;  /* 0x000000ffff097224 */ /* 0x000fe200078e0006 */
[----:B------:R-:W-:Y:S01]  /*1cb0*/  ISETP.GE.AND P1, PT, R4, RZ, PT ;  /* 0x000000ff0400720c */ /* 0x000fe20003f26270 */
[----:B------:R-:W-:Y:S01]  /*1cc0*/  @!P0 IMAD.IADD R13, R13, 0x1, -R7 ;  /* 0x000000010d0d8824 */ /* 0x000fe200078e0a07 */
[----:B------:R-:W-:Y:S01]  /*1cd0*/  IABS R4, R4 ;  /* 0x0000000400047213 */ /* 0x000fe20000000000 */
[----:B------:R-:W-:Y:S01]  /*1ce0*/  @!P6 IMAD.MOV R9, RZ, RZ, -R9 ;  /* 0x000000ffff09e224 */ /* 0x000fe200078e0a09 */
[----:B------:R-:W-:Y:S01]  /*1cf0*/  ISETP.GT.U32.AND P6, PT, R7, R3, PT ;  /* 0x000000030700720c */ /* 0x000fe20003fc4070 */
[----:B------:R0:W-:Y:S01]  /*1d00*/  STL [R1+0x1c], R11 ;  /* 0x00001c0b01007387 */ /* 0x0001e20000100800 */
[----:B------:R-:W-:Y:S01]  /*1d10*/  IABS R29, R29 ;  /* 0x0000001d001d7213 */ /* 0x000fe20000000000 */
[----:B------:R-:W-:Y:S01]  /*1d20*/  IMAD.HI.U32 R6, R0, R4, RZ ;  /* 0x0000000400067227 */ /* 0x000fe200078e00ff */
[----:B------:R-:W-:Y:S01]  /*1d30*/  ISETP.GE.AND P5, PT, R27, RZ, PT ;  /* 0x000000ff1b00720c */ /* 0x000fe20003fa6270 */
[----:B------:R1:W-:Y:S01]  /*1d40*/  STL [R1+0x18], R9 ;  /* 0x0000180901007387 */ /* 0x0003e20000100800 */
[----:B------:R-:W-:Y:S01]  /*1d50*/  IABS R27, R27 ;  /* 0x0000001b001b7213 */ /* 0x000fe20000000000 */
[----:B------:R-:W-:Y:S01]  /*1d60*/  IMAD.MOV R6, RZ, RZ, -R6 ;  /* 0x000000ffff067224 */ /* 0x000fe200078e0a06 */
[----:B------:R-:W-:Y:S01]  /*1d70*/  ISETP.GE.AND P0, PT, R5, RZ, PT ;  /* 0x000000ff0500720c */ /* 0x000fe20003f06270 */
[----:B------:R-:W-:Y:S01]  /*1d80*/  IMAD.MOV.U32 R14, RZ, RZ, R13 ;  /* 0x000000ffff0e7224 */ /* 0x000fe200078e000d */
[----:B------:R-:W-:Y:S01]  /*1d90*/  IABS R13, R17 ;  /* 0x00000011000d7213 */ /* 0x000fe20000000000 */
[----:B------:R-:W-:-:S02]  /*1da0*/  IMAD R4, R7, R6, R4 ;  /* 0x0000000607047224 */ /* 0x000fc400078e0204 */
[----:B------:R-:W-:Y:S02]  /*1db0*/  @!P6 IMAD.IADD R3, R3, 0x1, -R7 ;  /* 0x000000010303e824 */ /* 0x000fe400078e0a07 */
[C---:B0-----:R-:W-:Y:S01]  /*1dc0*/  IMAD.HI.U32 R11, R0.reuse, R29, RZ ;  /* 0x0000001d000b7227 */ /* 0x041fe200078e00ff */
[----:B-1----:R-:W-:Y:S02]  /*1dd0*/  IABS R9, R12 ;  /* 0x0000000c00097213 */ /* 0x002fe40000000000 */
[C---:B------:R-:W-:Y:S01]  /*1de0*/  ISETP.GT.U32.AND P6, PT, R7.reuse, R3, PT ;  /* 0x000000030700720c */ /* 0x040fe20003fc4070 */
[----:B------:R-:W-:Y:S01]  /*1df0*/  @!P3 IMAD.MOV R14, RZ, RZ, -R14 ;  /* 0x000000ffff0eb224 */ /* 0x000fe200078e0a0e */
[C---:B------:R-:W-:Y:S01]  /*1e00*/  ISETP.GT.U32.AND P3, PT, R7.reuse, R4, PT ;  /* 0x000000040700720c */ /* 0x040fe20003f64070 */
[----:B------:R-:W-:Y:S02]  /*1e10*/  IMAD.MOV R11, RZ, RZ, -R11 ;  /* 0x000000ffff0b7224 */ /* 0x000fe400078e0a0b */
[----:B------:R-:W-:Y:S01]  /*1e20*/  IMAD.HI.U32 R10, R0, R27, RZ ;  /* 0x0000001b000a7227 */ /* 0x000fe200078e00ff */
[----:B------:R0:W-:Y:S03]  /*1e30*/  STL [R1+0x14], R14 ;  /* 0x0000140e01007387 */ /* 0x0001e60000100800 */
[----:B------:R-:W-:-:S02]  /*1e40*/  IMAD R29, R7, R11, R29 ;  /* 0x0000000b071d7224 */ /* 0x000fc400078e021d */
[----:B------:R-:W-:Y:S02]  /*1e50*/  IMAD.MOV R10, RZ, RZ, -R10 ;  /* 0x000000ffff0a7224 */ /* 0x000fe400078e0a0a */
[----:B------:R-:W-:Y:S01]  /*1e60*/  @!P6 IMAD.IADD R3, R3, 0x1, -R7 ;  /* 0x000000010303e824 */ /* 0x000fe200078e0a07 */
[C---:B------:R-:W-:Y:S01]  /*1e70*/  ISETP.GT.U32.AND P6, PT, R7.reuse, R29, PT ;  /* 0x0000001d0700720c */ /* 0x040fe20003fc4070 */
[C---:B------:R-:W-:Y:S01]  /*1e80*/  IMAD R27, R7.reuse, R10, R27 ;  /* 0x0000000a071b7224 */ /* 0x040fe200078e021b */
[----:B------:R-:W-:Y:S01]  /*1e90*/  IABS R10, R16 ;  /* 0x00000010000a7213 */ /* 0x000fe20000000000 */
[----:B------:R-:W-:Y:S02]  /*1ea0*/  @!P3 IMAD.IADD R4, R4, 0x1, -R7 ;  /* 0x000000010404b824 */ /* 0x000fe400078e0a07 */
[----:B------:R-:W-:Y:S01]  /*1eb0*/  IMAD.HI.U32 R6, R0, R8, RZ ;  /* 0x0000000800067227 */ /* 0x000fe200078e00ff */
[----:B------:R-:W-:-:S03]  /*1ec0*/  ISETP.GT.U32.AND P3, PT, R7, R27, PT ;  /* 0x0000001b0700720c */ /* 0x000fc60003f64070 */
[----:B------:R-:W-:Y:S02]  /*1ed0*/  IMAD.MOV R6, RZ, RZ, -R6 ;  /* 0x000000ffff067224 */ /* 0x000fe400078e0a06 */
[----:B------:R-:W-:-:S04]  /*1ee0*/  IMAD.HI.U32 R18, R0, R10, RZ ;  /* 0x0000000a00127227 */ /* 0x000fc800078e00ff */
[--C-:B------:R-:W-:Y:S01]  /*1ef0*/  @!P6 IMAD.IADD R29, R29, 0x1, -R7.reuse ;  /* 0x000000011d1de824 */ /* 0x100fe200078e0a07 */
[C---:B------:R-:W-:Y:S01]  /*1f00*/  ISETP.GT.U32.AND P6, PT, R7.reuse, R4, PT ;  /* 0x000000040700720c */ /* 0x040fe20003fc4070 */
[----:B------:R-:W-:Y:S01]  /*1f10*/  IMAD R8, R7, R6, R8 ;  /* 0x0000000607087224 */ /* 0x000fe200078e0208 */
[----:B------:R-:W-:Y:S01]  /*1f20*/  IADD3 R6, R2, 0x54, RZ ;  /* 0x0000005402067810 */ /* 0x000fe20007ffe0ff */
[----:B------:R-:W-:Y:S02]  /*1f30*/  @!P3 IMAD.IADD R27, R27, 0x1, -R7 ;  /* 0x000000011b1bb824 */ /* 0x000fe400078e0a07 */
[----:B0-----:R-:W-:Y:S01]  /*1f40*/  IMAD.MOV.U32 R14, RZ, RZ, R3 ;  /* 0x000000ffff0e7224 */ /* 0x001fe200078e0003 */
[----:B------:R-:W-:Y:S01]  /*1f50*/  IABS R11, R6 ;  /* 0x00000006000b7213 */ /* 0x000fe20000000000 */
[----:B------:R-:W-:Y:S01]  /*1f60*/  IMAD.MOV R18, RZ, RZ, -R18 ;  /* 0x000000ffff127224 */ /* 0x000fe200078e0a12 */
[C---:B------:R-:W-:Y:S01]  /*1f70*/  ISETP.GT.U32.AND P3, PT, R7.reuse, R27, PT ;  /* 0x0000001b0700720c */ /* 0x040fe20003f64070 */
[----:B------:R-:W-:Y:S01]  /*1f80*/  @!P2 IMAD.MOV R14, RZ, RZ, -R14 ;  /* 0x000000ffff0ea224 */ /* 0x000fe200078e0a0e */
[----:B------:R-:W-:Y:S01]  /*1f90*/  ISETP.GT.U32.AND P2, PT, R7, R29, PT ;  /* 0x0000001d0700720c */ /* 0x000fe20003f44070 */
[----:B------:R-:W-:-:S03]  /*1fa0*/  IMAD.HI.U32 R3, R0, R11, RZ ;  /* 0x0000000b00037227 */ /* 0x000fc600078e00ff */
[----:B------:R0:W-:Y:S01]  /*1fb0*/  STL [R1+0x10], R14 ;  /* 0x0000100e01007387 */ /* 0x0001e20000100800 */
[----:B------:R-:W-:Y:S01]  /*1fc0*/  @!P6 IMAD.IADD R4, R4, 0x1, -R7 ;  /* 0x000000010404e824 */ /* 0x000fe200078e0a07 */
[----:B------:R-:W-:Y:S01]  /*1fd0*/  ISETP.GT.U32.AND P6, PT, R7, R8, PT ;  /* 0x000000080700720c */ /* 0x000fe20003fc4070 */
[----:B------:R-:W-:-:S04]  /*1fe0*/  IMAD.HI.U32 R5, R0, R9, RZ ;  /* 0x0000000900057227 */ /* 0x000fc800078e00ff */
[----:B------:R-:W-:Y:S02]  /*1ff0*/  IMAD R10, R7, R18, R10 ;  /* 0x00000012070a7224 */ /* 0x000fe400078e020a */
[----:B------:R-:W-:Y:S02]  /*2000*/  IMAD.MOV R3, RZ, RZ, -R3 ;  /* 0x000000ffff037224 */ /* 0x000fe400078e0a03 */
[----:B------:R-:W-:Y:S02]  /*2010*/  IMAD.MOV R5, RZ, RZ, -R5 ;  /* 0x000000ffff057224 */ /* 0x000fe400078e0a05 */
[----:B------:R-:W-:Y:S01]  /*2020*/  @!P3 IMAD.IADD R27, R27, 0x1, -R7 ;  /* 0x000000011b1bb824 */ /* 0x000fe200078e0a07 */
[C---:B------:R-:W-:Y:S01]  /*2030*/  ISETP.GT.U32.AND P3, PT, R7.reuse, R10, PT ;  /* 0x0000000a0700720c */ /* 0x040fe20003f64070 */
[C---:B------:R-:W-:Y:S02]  /*2040*/  IMAD R11, R7.reuse, R3, R11 ;  /* 0x00000003070b7224 */ /* 0x040fe400078e020b */
[C---:B------:R-:W-:Y:S01]  /*2050*/  IMAD R9, R7.reuse, R5, R9 ;  /* 0x0000000507097224 */ /* 0x040fe200078e0209 */
[----:B------:R-:W-:Y:S01]  /*2060*/  IADD3 R5, R2, 0x48, RZ ;  /* 0x0000004802057810 */ /* 0x000fe20007ffe0ff */
[--C-:B------:R-:W-:Y:S01]  /*2070*/  @!P6 IMAD.IADD R8, R8, 0x1, -R7.reuse ;  /* 0x000000010808e824 */ /* 0x100fe200078e0a07 */
[----:B------:R-:W-:Y:S01]  /*2080*/  ISETP.GT.U32.AND P6, PT, R7, R11, PT ;  /* 0x0000000b0700720c */ /* 0x000fe20003fc4070 */
[----:B------:R-:W-:Y:S01]  /*2090*/  @!P2 IMAD.IADD R29, R29, 0x1, -R7 ;  /* 0x000000011d1da824 */ /* 0x000fe200078e0a07 */
[----:B------:R-:W-:Y:S01]  /*20a0*/  ISETP.GT.U32.AND P2, PT, R7, R9, PT ;  /* 0x000000090700720c */ /* 0x000fe20003f44070 */
[----:B------:R-:W-:Y:S01]  /*20b0*/  IMAD.HI.U32 R20, R0, R19, RZ ;  /* 0x0000001300147227 */ /* 0x000fe200078e00ff */
[----:B0-----:R-:W-:-:S03]  /*20c0*/  IABS R14, R5 ;  /* 0x00000005000e7213 */ /* 0x001fc60000000000 */
[----:B------:R-:W-:Y:S01]  /*20d0*/  @!P3 IMAD.IADD R10, R10, 0x1, -R7 ;  /* 0x000000010a0ab824 */ /* 0x000fe200078e0a07 */
[----:B------:R-:W-:Y:S01]  /*20e0*/  ISETP.GT.U32.AND P3, PT, R7, R8, PT ;  /* 0x000000080700720c */ /* 0x000fe20003f64070 */
[----:B------:R-:W-:-:S04]  /*20f0*/  IMAD.HI.U32 R18, R0, R13, RZ ;  /* 0x0000000d00127227 */ /* 0x000fc800078e00ff */
[----:B------:R-:W-:Y:S01]  /*2100*/  @!P4 IMAD.MOV R29, RZ, RZ, -R29 ;  /* 0x000000ffff1dc224 */ /* 0x000fe200078e0a1d */
[----:B------:R-:W-:Y:S01]  /*2110*/  ISETP.GT.U32.AND P4, PT, R7, R10, PT ;  /* 0x0000000a0700720c */ /* 0x000fe20003f84070 */
[----:B------:R-:W-:Y:S02]  /*2120*/  IMAD.MOV R20, RZ, RZ, -R20 ;  /* 0x000000ffff147224 */ /* 0x000fe400078e0a14 */
[----:B------:R-:W-:Y:S02]  /*2130*/  @!P6 IMAD.IADD R11, R11, 0x1, -R7 ;  /* 0x000000010b0be824 */ /* 0x000fe400078e0a07 */
[----:B------:R-:W-:-:S03]  /*2140*/  IMAD.HI.U32 R3, R0, R14, RZ ;  /* 0x0000000e00037227 */ /* 0x000fc600078e00ff */
[----:B------:R-:W-:Y:S01]  /*2150*/  ISETP.GT.U32.AND P6, PT, R7, R11, PT ;  /* 0x0000000b0700720c */ /* 0x000fe20003fc4070 */
[----:B------:R-:W-:Y:S02]  /*2160*/  IMAD.MOV R18, RZ, RZ, -R18 ;  /* 0x000000ffff127224 */ /* 0x000fe400078e0a12 */
[----:B------:R-:W-:Y:S01]  /*2170*/  @!P2 IMAD.IADD R9, R9, 0x1, -R7 ;  /* 0x000000010909a824 */ /* 0x000fe200078e0a07 */
[----:B------:R-:W-:Y:S01]  /*2180*/  ISETP.GE.AND P2, PT, R12, RZ, PT ;  /* 0x000000ff0c00720c */ /* 0x000fe20003f46270 */
[C---:B------:R-:W-:Y:S02]  /*2190*/  IMAD R12, R7.reuse, R20, R19 ;  /* 0x00000014070c7224 */ /* 0x040fe400078e0213 */
[----:B------:R-:W-:Y:S02]  /*21a0*/  IMAD.MOV R3, RZ, RZ, -R3 ;  /* 0x000000ffff037224 */ /* 0x000fe400078e0a03 */
[C---:B------:R-:W-:Y:S02]  /*21b0*/  IMAD R13, R7.reuse, R18, R13 ;  /* 0x00000012070d7224 */ /* 0x040fe400078e020d */
[----:B------:R-:W-:Y:S01]  /*21c0*/  @!P5 IMAD.MOV R27, RZ, RZ, -R27 ;  /* 0x000000ffff1bd224 */ /* 0x000fe200078e0a1b */
[C---:B------:R-:W-:Y:S01]  /*21d0*/  ISETP.GT.U32.AND P5, PT, R7.reuse, R12, PT ;  /* 0x0000000c0700720c */ /* 0x040fe20003fa4070 */
[C---:B------:R-:W-:Y:S01]  /*21e0*/  IMAD R14, R7.reuse, R3, R14 ;  /* 0x00000003070e7224 */ /* 0x040fe200078e020e */
[----:B------:R-:W-:Y:S01]  /*21f0*/  IADD3 R3, R2, 0x44, RZ ;  /* 0x0000004402037810 */ /* 0x000fe20007ffe0ff */
[--C-:B------:R-:W-:Y:S01]  /*2200*/  @!P3 IMAD.IADD R8, R8, 0x1, -R7.reuse ;  /* 0x000000010808b824 */ /* 0x100fe200078e0a07 */
[C---:B------:R-:W-:Y:S01]  /*2210*/  ISETP.GT.U32.AND P3, PT, R7.reuse, R13, PT ;  /* 0x0000000d0700720c */ /* 0x040fe20003f64070 */
[----:B------:R-:W-:Y:S01]  /*2220*/  IMAD.MOV.U32 R21, RZ, RZ, R4 ;  /* 0x000000ffff157224 */ /* 0x000fe200078e0004 */
[----:B------:R-:W-:Y:S01]  /*2230*/  IABS R18, R3 ;  /* 0x0000000300127213 */ /* 0x000fe20000000000 */
[----:B------:R-:W-:Y:S01]  /*2240*/  @!P4 IMAD.IADD R10, R10, 0x1, -R7 ;  /* 0x000000010a0ac824 */ /* 0x000fe200078e0a07 */
[C---:B------:R-:W-:Y:S01]  /*2250*/  ISETP.GT.U32.AND P4, PT, R7.reuse, R14, PT ;  /* 0x0000000e0700720c */ /* 0x040fe20003f84070 */
[----:B------:R-:W-:Y:S01]  /*2260*/  @!P1 IMAD.MOV R21, RZ, RZ, -R21 ;  /* 0x000000ffff159224 */ /* 0x000fe200078e0a15 */
[----:B------:R-:W-:Y:S01]  /*2270*/  ISETP.GT.U32.AND P1, PT, R7, R9, PT ;  /* 0x000000090700720c */ /* 0x000fe20003f24070 */
[--C-:B------:R-:W-:Y:S01]  /*2280*/  @!P6 IMAD.IADD R11, R11, 0x1, -R7.reuse ;  /* 0x000000010b0be824 */ /* 0x100fe200078e0a07 */
[----:B------:R-:W-:Y:S01]  /*2290*/  ISETP.GE.AND P6, PT, R6, RZ, PT ;  /* 0x000000ff0600720c */ /* 0x000fe20003fc6270 */
[----:B------:R-:W-:Y:S01]  /*22a0*/  IMAD.HI.U32 R19, R0, R18, RZ ;  /* 0x0000001200137227 */ /* 0x000fe200078e00ff */
[----:B------:R-:W-:Y:S01]  /*22b0*/  IADD3 R4, R2, 0x40, RZ ;  /* 0x0000004002047810 */ /* 0x000fe20007ffe0ff */
[----:B------:R-:W-:Y:S02]  /*22c0*/  STL [R1+0xc], R21 ;  /* 0x00000c1501007387 */ /* 0x000fe40000100800 */
[--C-:B------:R-:W-:Y:S01]  /*22d0*/  @!P5 IMAD.IADD R12, R12, 0x1, -R7.reuse ;  /* 0x000000010c0cd824 */ /* 0x100fe200078e0a07 */
[----:B------:R-:W-:Y:S01]  /*22e0*/  ISETP.GE.AND P5, PT, R15, RZ, PT ;  /* 0x000000ff0f00720c */ /* 0x000fe20003fa6270 */
[----:B------:R-:W-:Y:S01]  /*22f0*/  @!P3 IMAD.IADD R13, R13, 0x1, -R7 ;  /* 0x000000010d0db824 */ /* 0x000fe200078e0a07 */
[----:B------:R-:W-:Y:S01]  /*2300*/  ISETP.GE.AND P3, PT, R17, RZ, PT ;  /* 0x000000ff1100720c */ /* 0x000fe20003f66270 */
[----:B------:R-:W-:Y:S01]  /*2310*/  IMAD.MOV R19, RZ, RZ, -R19 ;  /* 0x000000ffff137224 */ /* 0x000fe200078e0a13 */
[----:B------:R0:W-:Y:S01]  /*2320*/  STL [R1+0xfb8], R29 ;  /* 0x000fb81d01007387 */ /* 0x0001e20000100800 */
[----:B------:R-:W-:Y:S01]  /*2330*/  @!P0 IMAD.MOV R8, RZ, RZ, -R8 ;  /* 0x000000ffff088224 */ /* 0x000fe200078e0a08 */
[C---:B------:R-:W-:Y:S01]  /*2340*/  ISETP.GT.U32.AND P0, PT, R7.reuse, R12, PT ;  /* 0x0000000c0700720c */ /* 0x040fe20003f04070 */
[--C-:B------:R-:W-:Y:S01]  /*2350*/  @!P4 IMAD.IADD R14, R14, 0x1, -R7.reuse ;  /* 0x000000010e0ec824 */ /* 0x100fe200078e0a07 */
[C---:B------:R-:W-:Y:S01]  /*2360*/  ISETP.GT.U32.AND P4, PT, R7.reuse, R13, PT ;  /* 0x0000000d0700720c */ /* 0x040fe20003f84070 */
[----:B------:R-:W-:Y:S01]  /*2370*/  IMAD R15, R7, R19, R18 ;  /* 0x00000013070f7224 */ /* 0x000fe200078e0212 */
[----:B------:R1:W-:Y:S01]  /*2380*/  STL [R1+0xfbc], R27 ;  /* 0x000fbc1b01007387 */ /* 0x0003e20000100800 */
[----:B------:R-:W-:Y:S01]  /*2390*/  @!P1 IMAD.IADD R9, R9, 0x1, -R7 ;  /* 0x0000000109099824 */ /* 0x000fe200078e0a07 */
[----:B------:R-:W-:Y:S01]  /*23a0*/  ISETP.GE.AND P1, PT, R16, RZ, PT ;  /* 0x000000ff1000720c */ /* 0x000fe20003f26270 */
[----:B------:R-:W-:Y:S01]  /*23b0*/  @!P6 IMAD.MOV R11, RZ, RZ, -R11 ;  /* 0x000000ffff0be224 */ /* 0x000fe200078e0a0b */
[----:B------:R-:W-:Y:S01]  /*23c0*/  IABS R16, R4 ;  /* 0x0000000400107213 */ /* 0x000fe20000000000 */
[----:B------:R-:W-:Y:S01]  /*23d0*/  @!P2 IMAD.MOV R9, RZ, RZ, -R9 ;  /* 0x000000ffff09a224 */ /* 0x000fe200078e0a09 */
[C---:B------:R-:W-:Y:S01]  /*23e0*/  ISETP.GT.U32.AND P6, PT, R7.reuse, R15, PT ;  /* 0x0000000f0700720c */ /* 0x040fe20003fc4070 */
[----:B------:R2:W-:Y:S01]  /*23f0*/  STL [R1+0xfc0], R8 ;  /* 0x000fc00801007387 */ /* 0x0005e20000100800 */
[----:B------:R-:W-:Y:S01]  /*2400*/  ISETP.GT.U32.AND P2, PT, R7, R14, PT ;  /* 0x0000000e0700720c */ /* 0x000fe20003f44070 */
[----:B------:R-:W-:Y:S01]  /*2410*/  IMAD.HI.U32 R6, R0, R16, RZ ;  /* 0x0000001000067227 */ /* 0x000fe200078e00ff */
[C---:B0-----:R-:W-:Y:S01]  /*2420*/  IADD3 R29, R2.reuse, 0x10, RZ ;  /* 0x00000010021d7810 */ /* 0x041fe20007ffe0ff */
[----:B------:R-:W-:Y:S01]  /*2430*/  STL [R1+0xfc4], R9 ;  /* 0x000fc40901007387 */ /* 0x000fe20000100800 */
[----:B-1----:R-:W-:Y:S01]  /*2440*/  IADD3 R27, R2, 0x8, RZ ;  /* 0x00000008021b7810 */ /* 0x002fe20007ffe0ff */
[--C-:B------:R-:W-:Y:S01]  /*2450*/  @!P0 IMAD.IADD R12, R12, 0x1, -R7.reuse ;  /* 0x000000010c0c8824 */ /* 0x100fe200078e0a07 */
[----:B------:R-:W-:Y:S01]  /*2460*/  ISETP.GE.AND P0, PT, R3, RZ, PT ;  /* 0x000000ff0300720c */ /* 0x000fe20003f06270 */
[----:B------:R-:W-:Y:S01]  /*2470*/  IMAD.MOV R6, RZ, RZ, -R6 ;  /* 0x000000ffff067224 */ /* 0x000fe200078e0a06 */
[C---:B------:R-:W-:Y:S01]  /*2480*/  IADD3 R3, R2.reuse, 0x38, RZ ;  /* 0x0000003802037810 */ /* 0x040fe20007ffe0ff */
[----:B------:R-:W-:Y:S01]  /*2490*/  @!P4 IMAD.IADD R13, R13, 0x1, -R7 ;  /* 0x000000010d0dc824 */ /* 0x000fe200078e0a07 */
[C---:B--2---:R-:W-:Y:S01]  /*24a0*/  IADD3 R8, R2.reuse, 0xc, RZ ;  /* 0x0000000c02087810 */ /* 0x044fe20007ffe0ff */
[----:B------:R-:W-:Y:S01]  /*24b0*/  IMAD R16, R7, R6, R16 ;  /* 0x0000000607107224 */ /* 0x000fe200078e0210 */
[----:B------:R-:W-:Y:S01]  /*24c0*/  IABS R18, R3 ;  /* 0x0000000300127213 */ /* 0x000fe20000000000 */
[----:B------:R-:W-:Y:S01]  /*24d0*/  @!P3 IMAD.MOV R13, RZ, RZ, -R13 ;  /* 0x000000ffff0db224 */ /* 0x000fe200078e0a0d */
[----:B------:R-:W-:Y:S01]  /*24e0*/  ISETP.GE.AND P3, PT, R3, RZ, PT ;  /* 0x000000ff0300720c */ /* 0x000fe20003f66270 */
[--C-:B------:R-:W-:Y:S01]  /*24f0*/  @!P6 IMAD.IADD R15, R15, 0x1, -R7.reuse ;  /* 0x000000010f0fe824 */ /* 0x100fe200078e0a07 */
[----:B------:R-:W-:Y:S01]  /*2500*/  IADD3 R3, R2, 0x34, RZ ;  /* 0x0000003402037810 */ /* 0x000fe20007ffe0ff */
[----:B------:R-:W-:Y:S01]  /*2510*/  @!P5 IMAD.MOV R12, RZ, RZ, -R12 ;  /* 0x000000ffff0cd224 */ /* 0x000fe200078e0a0c */
[C---:B------:R-:W-:Y:S01]  /*2520*/  ISETP.GT.U32.AND P4, PT, R7.reuse, R16, PT ;  /* 0x000000100700720c */ /* 0x040fe20003f84070 */
[----:B------:R-:W-:Y:S01]  /*2530*/  @!P1 IMAD.MOV R10, RZ, RZ, -R10 ;  /* 0x000000ffff0a9224 */ /* 0x000fe200078e0a0a */
[----:B------:R-:W-:Y:S01]  /*2540*/  ISETP.GT.U32.AND P5, PT, R7, R15, PT ;  /* 0x0000000f0700720c */ /* 0x000fe20003fa4070 */
[--C-:B------:R-:W-:Y:S01]  /*2550*/  @!P2 IMAD.IADD R14, R14, 0x1, -R7.reuse ;  /* 0x000000010e0ea824 */ /* 0x100fe200078e0a07 */
[----:B------:R-:W-:Y:S01]  /*2560*/  IABS R19, R3 ;  /* 0x0000000300137213 */ /* 0x000fe20000000000 */
[----:B------:R-:W-:Y:S01]  /*2570*/  IMAD.HI.U32 R6, R0, R18, RZ ;  /* 0x0000001200067227 */ /* 0x000fe200078e00ff */
[----:B------:R-:W-:Y:S01]  /*2580*/  ISETP.GE.AND P1, PT, R5, RZ, PT ;  /* 0x000000ff0500720c */ /* 0x000fe20003f26270 */
[----:B------:R-:W-:Y:S01]  /*2590*/  STL [R1+0xfc8], R10 ;  /* 0x000fc80a01007387 */ /* 0x000fe20000100800 */
[----:B------:R-:W-:Y:S01]  /*25a0*/  IADD3 R5, R2, 0x3c, RZ ;  /* 0x0000003c02057810 */ /* 0x000fe20007ffe0ff */
[----:B------:R-:W-:Y:S01]  /*25b0*/  IMAD.HI.U32 R22, R0, R19, RZ ;  /* 0x0000001300167227 */ /* 0x000fe200078e00ff */
[----:B------:R-:W-:Y:S01]  /*25c0*/  ISETP.GE.AND P2, PT, R4, RZ, PT ;  /* 0x000000ff0400720c */ /* 0x000fe20003f46270 */
[----:B------:R-:W-:Y:S01]  /*25d0*/  STL [R1+0xfcc], R11 ;  /* 0x000fcc0b01007387 */ /* 0x000fe20000100800 */
[----:B------:R-:W-:Y:S01]  /*25e0*/  IABS R17, R5 ;  /* 0x0000000500117213 */ /* 0x000fe20000000000 */
[----:B------:R-:W-:Y:S01]  /*25f0*/  IMAD.MOV R22, RZ, RZ, -R22 ;  /* 0x000000ffff167224 */ /* 0x000fe200078e0a16 */
[----:B------:R-:W-:Y:S01]  /*2600*/  ISETP.GE.AND P6, PT, R5, RZ, PT ;  /* 0x000000ff0500720c */ /* 0x000fe20003fc6270 */
[--C-:B------:R-:W-:Y:S01]  /*2610*/  @!P4 IMAD.IADD R16, R16, 0x1, -R7.reuse ;  /* 0x000000011010c824 */ /* 0x100fe200078e0a07 */
[----:B------:R-:W-:Y:S01]  /*2620*/  IADD3 R5, R2, 0x2c, RZ ;  /* 0x0000002c02057810 */ /* 0x000fe20007ffe0ff */
[----:B------:R-:W-:Y:S01]  /*2630*/  @!P5 IMAD.IADD R15, R15, 0x1, -R7 ;  /* 0x000000010f0fd824 */ /* 0x000fe200078e0a07 */
[----:B------:R0:W-:Y:S01]  /*2640*/  STL [R1+0xfd0], R12 ;  /* 0x000fd00c01007387 */ /* 0x0001e20000100800 */
[C---:B------:R-:W-:Y:S01]  /*2650*/  IMAD R19, R7.reuse, R22, R19 ;  /* 0x0000001607137224 */ /* 0x040fe200078e0213 */
[C---:B------:R-:W-:Y:S01]  /*2660*/  ISETP.GT.U32.AND P4, PT, R7.reuse, R16, PT ;  /* 0x000000100700720c */ /* 0x040fe20003f84070 */
[----:B------:R-:W-:Y:S01]  /*2670*/  @!P0 IMAD.MOV R15, RZ, RZ, -R15 ;  /* 0x000000ffff0f8224 */ /* 0x000fe200078e0a0f */
[----:B------:R-:W-:Y:S01]  /*2680*/  IABS R21, R5 ;  /* 0x0000000500157213 */ /* 0x000fe20000000000 */
[----:B------:R-:W-:Y:S01]  /*2690*/  IMAD.HI.U32 R4, R0, R17, RZ ;  /* 0x0000001100047227 */ /* 0x000fe200078e00ff */
[C---:B------:R-:W-:Y:S01]  /*26a0*/  ISETP.GT.U32.AND P0, PT, R7.reuse, R19, PT ;  /* 0x000000130700720c */ /* 0x040fe20003f04070 */
[----:B------:R-:W-:Y:S01]  /*26b0*/  STL [R1+0xfd4], R13 ;  /* 0x000fd40d01007387 */ /* 0x000fe20000100800 */
[C---:B------:R-:W-:Y:S01]  /*26c0*/  IADD3 R22, R2.reuse, 0x28, RZ ;  /* 0x0000002802167810 */ /* 0x040fe20007ffe0ff */
[----:B------:R-:W-:Y:S01]  /*26d0*/  IMAD.MOV R6, RZ, RZ, -R6 ;  /* 0x000000ffff067224 */ /* 0x000fe200078e0a06 */
[C---:B0-----:R-:W-:Y:S01]  /*26e0*/  IADD3 R12, R2.reuse, 0x1c, RZ ;  /* 0x0000001c020c7810 */ /* 0x041fe20007ffe0ff */
[----:B------:R-:W-:Y:S01]  /*26f0*/  IMAD.MOV R4, RZ, RZ, -R4 ;  /* 0x000000ffff047224 */ /* 0x000fe200078e0a04 */
[C---:B------:R-:W-:Y:S01]  /*2700*/  IADD3 R11, R2.reuse, 0x18, RZ ;  /* 0x00000018020b7810 */ /* 0x040fe20007ffe0ff */
[C---:B------:R-:W-:Y:S01]  /*2710*/  IMAD R18, R7.reuse, R6, R18 ;  /* 0x0000000607127224 */ /* 0x040fe200078e0212 */
[----:B------:R-:W-:Y:S01]  /*2720*/  IABS R25, R12 ;  /* 0x0000000c00197213 */ /* 0x000fe20000000000 */
[C---:B------:R-:W-:Y:S01]  /*2730*/  IMAD R17, R7.reuse, R4, R17 ;  /* 0x0000000407117224 */ /* 0x040fe200078e0211 */
[----:B------:R-:W-:Y:S01]  /*2740*/  IADD3 R4, R2, 0x30, RZ ;  /* 0x0000003002047810 */ /* 0x000fe20007ffe0ff */
[--C-:B------:R-:W-:Y:S01]  /*2750*/  @!P4 IMAD.IADD R16, R16, 0x1, -R7.reuse ;  /* 0x000000011010c824 */ /* 0x100fe200078e0a07 */
[----:B------:R-:W-:Y:S01]  /*2760*/  ISETP.GT.U32.AND P4, PT, R7, R18, PT ;  /* 0x000000120700720c */ /* 0x000fe20003f84070 */
[----:B------:R-:W-:Y:S01]  /*2770*/  @!P0 IMAD.IADD R19, R19, 0x1, -R7 ;  /* 0x0000000113138824 */ /* 0x000fe200078e0a07 */
[----:B------:R-:W-:Y:S01]  /*2780*/  IABS R20, R4 ;  /* 0x0000000400147213 */ /* 0x000fe20000000000 */
[----:B------:R-:W-:Y:S01]  /*2790*/  @!P1 IMAD.MOV R14, RZ, RZ, -R14 ;  /* 0x000000ffff0e9224 */ /* 0x000fe200078e0a0e */
[C---:B------:R-:W-:Y:S01]  /*27a0*/  ISETP.GT.U32.AND P5, PT, R7.reuse, R17, PT ;  /* 0x000000110700720c */ /* 0x040fe20003fa4070 */
[----:B------:R-:W-:Y:S01]  /*27b0*/  @!P2 IMAD.MOV R16, RZ, RZ, -R16 ;  /* 0x000000ffff10a224 */ /* 0x000fe200078e0a10 */
[----:B------:R-:W-:Y:S01]  /*27c0*/  ISETP.GT.U32.AND P0, PT, R7, R19, PT ;  /* 0x000000130700720c */ /* 0x000fe20003f04070 */
[----:B------:R-:W-:Y:S01]  /*27d0*/  IMAD.HI.U32 R6, R0, R20, RZ ;  /* 0x0000001400067227 */ /* 0x000fe200078e00ff */
[----:B------:R-:W-:Y:S01]  /*27e0*/  STL [R1+0xfd8], R14 ;  /* 0x000fd80e01007387 */ /* 0x000fe20000100800 */
[----:B------:R-:W-:-:S02]  /*27f0*/  ISETP.GE.AND P2, PT, R4, RZ, PT ;  /* 0x000000ff0400720c */ /* 0x000fc40003f46270 */
[----:B------:R-:W-:Y:S01]  /*2800*/  IMAD.MOV R6, RZ, RZ, -R6 ;  /* 0x000000ffff067224 */ /* 0x000fe200078e0a06 */
[----:B------:R-:W-:Y:S01]  /*2810*/  STL [R1+0xfdc], R15 ;  /* 0x000fdc0f01007387 */ /* 0x000fe20000100800 */
[--C-:B------:R-:W-:Y:S01]  /*2820*/  @!P4 IMAD.IADD R18, R18, 0x1, -R7.reuse ;  /* 0x000000011212c824 */ /* 0x100fe200078e0a07 */
[----:B------:R-:W-:Y:S01]  /*2830*/  IABS R26, R11 ;  /* 0x0000000b001a7213 */ /* 0x000fe20000000000 */
[----:B------:R-:W-:Y:S01]  /*2840*/  IMAD R20, R7, R6, R20 ;  /* 0x0000000607147224 */ /* 0x000fe200078e0214 */
[----:B------:R0:W-:Y:S01]  /*2850*/  STL [R1+0xfe0], R16 ;  /* 0x000fe01001007387 */ /* 0x0001e20000100800 */
[--C-:B------:R-:W-:Y:S01]  /*2860*/  @!P5 IMAD.IADD R17, R17, 0x1, -R7.reuse ;  /* 0x000000011111d824 */ /* 0x100fe200078e0a07 */
[----:B------:R-:W-:Y:S01]  /*2870*/  ISETP.GT.U32.AND P4, PT, R7, R18, PT ;  /* 0x000000120700720c */ /* 0x000fe20003f84070 */
[----:B------:R-:W-:Y:S01]  /*2880*/  @!P0 IMAD.IADD R19, R19, 0x1, -R7 ;  /* 0x0000000113138824 */ /* 0x000fe200078e0a07 */
[----:B------:R-:W-:Y:S01]  /*2890*/  ISETP.GE.AND P5, PT, R3, RZ, PT ;  /* 0x000000ff0300720c */ /* 0x000fe20003fa6270 */
[----:B------:R-:W-:Y:S01]  /*28a0*/  IMAD.HI.U32 R3, R0, R21, RZ ;  /* 0x0000001500037227 */ /* 0x000fe200078e00ff */
[----:B------:R-:W-:-:S02]  /*28b0*/  ISETP.GT.U32.AND P0, PT, R7, R20, PT ;  /* 0x000000140700720c */ /* 0x000fc40003f04070 */
[C---:B------:R-:W-:Y:S01]  /*28c0*/  ISETP.GT.U32.AND P1, PT, R7.reuse, R17, PT ;  /* 0x000000110700720c */ /* 0x040fe20003f24070 */
[----:B------:R-:W-:Y:S01]  /*28d0*/  IMAD.MOV R3, RZ, RZ, -R3 ;  /* 0x000000ffff037224 */ /* 0x000fe200078e0a03 */
[----:B0-----:R-:W-:Y:S01]  /*28e0*/  IADD3 R16, R2, 0x24, RZ ;  /* 0x0000002402107810 */ /* 0x001fe20007ffe0ff */
[----:B------:R-:W-:Y:S01]  /*28f0*/  IMAD.HI.U32 R6, R0, R25, RZ ;  /* 0x0000001900067227 */ /* 0x000fe200078e00ff */
[----:B------:R-:W-:Y:S02]  /*2900*/  IADD3 R15, R2, 0x20, RZ ;  /* 0x00000020020f7810 */ /* 0x000fe40007ffe0ff */
[----:B------:R-:W-:Y:S01]  /*2910*/  IABS R23, R16 ;  /* 0x0000001000177213 */ /* 0x000fe20000000000 */
[C---:B------:R-:W-:Y:S01]  /*2920*/  IMAD R21, R7.reuse, R3, R21 ;  /* 0x0000000307157224 */ /* 0x040fe200078e0215 */
[----:B------:R-:W-:Y:S01]  /*2930*/  IABS R24, R15 ;  /* 0x0000000f00187213 */ /* 0x000fe20000000000 */
[--C-:B------:R-:W-:Y:S01]  /*2940*/  @!P4 IMAD.IADD R18, R18, 0x1, -R7.reuse ;  /* 0x000000011212c824 */ /* 0x100fe200078e0a07 */
[----:B------:R-:W-:Y:S01]  /*2950*/  ISETP.GE.AND P4, PT, R22, RZ, PT ;  /* 0x000000ff1600720c */ /* 0x000fe20003f86270 */
[----:B------:R-:W-:Y:S01]  /*2960*/  @!P0 IMAD.IADD R20, R20, 0x1, -R7 ;  /* 0x0000000114148824 */ /* 0x000fe200078e0a07 */
[----:B------:R-:W-:Y:S01]  /*2970*/  IABS R22, R22 ;  /* 0x0000001600167213 */ /* 0x000fe20000000000 */
[----:B------:R-:W-:Y:S01]  /*2980*/  IMAD.HI.U32 R4, R0, R23, RZ ;  /* 0x0000001700047227 */ /* 0x000fe200078e00ff */
[----:B------:R-:W-:-:S02]  /*2990*/  ISETP.GT.U32.AND P0, PT, R7, R21, PT ;  /* 0x000000150700720c */ /* 0x000fc40003f04070 */
[----:B------:R-:W-:Y:S01]  /*29a0*/  IADD3 R9, R2, 0x14, RZ ;  /* 0x0000001402097810 */ /* 0x000fe20007ffe0ff */
[----:B------:R-:W-:-:S04]  /*29b0*/  IMAD.HI.U32 R3, R0, R22, RZ ;  /* 0x0000001600037227 */ /* 0x000fc800078e00ff */
[----:B------:R-:W-:Y:S02]  /*29c0*/  IMAD.MOV R3, RZ, RZ, -R3 ;  /* 0x000000ffff037224 */ /* 0x000fe400078e0a03 */
[----:B------:R-:W-:Y:S02]  /*29d0*/  @!P3 IMAD.MOV R18, RZ, RZ, -R18 ;  /* 0x000000ffff12b224 */ /* 0x000fe400078e0a12 */
[----:B------:R-:W-:Y:S01]  /*29e0*/  IMAD R22, R7, R3, R22 ;  /* 0x0000000307167224 */ /* 0x000fe200078e0216 */
[----:B------:R-:W-:Y:S01]  /*29f0*/  IABS R3, R8 ;  /* 0x0000000800037213 */ /* 0x000fe20000000000 */
[----:B------:R-:W-:Y:S02]  /*2a00*/  @!P0 IMAD.IADD R21, R21, 0x1, -R7 ;  /* 0x0000000115158824 */ /* 0x000fe400078e0a07 */
[----:B------:R-:W-:Y:S01]  /*2a10*/  IMAD.HI.U32 R28, R0, R26, RZ ;  /* 0x0000001a001c7227 */ /* 0x000fe200078e00ff */
[C---:B------:R-:W-:Y:S02]  /*2a20*/  ISETP.GT.U32.AND P3, PT, R7.reuse, R22, PT ;  /* 0x000000160700720c */ /* 0x040fe40003f64070 */
[----:B------:R-:W-:Y:S01]  /*2a30*/  ISETP.GT.U32.AND P0, PT, R7, R21, PT ;  /* 0x000000150700720c */ /* 0x000fe20003f04070 */
[----:B------:R-:W-:-:S02]  /*2a40*/  IMAD.MOV R4, RZ, RZ, -R4 ;  /* 0x000000ffff047224 */ /* 0x000fc400078e0a04 */
[----:B------:R-:W-:Y:S02]  /*2a50*/  IMAD.MOV R6, RZ, RZ, -R6 ;  /* 0x000000ffff067224 */ /* 0x000fe400078e0a06 */
[----:B------:R-:W-:Y:S02]  /*2a60*/  IMAD.MOV R28, RZ, RZ, -R28 ;  /* 0x000000ffff1c7224 */ /* 0x000fe400078e0a1c */
[----:B------:R-:W-:Y:S01]  /*2a70*/  IMAD R23, R7, R4, R23 ;  /* 0x0000000407177224 */ /* 0x000fe200078e0217 */
[----:B------:R-:W-:Y:S01]  /*2a80*/  IABS R4, R29 ;  /* 0x0000001d00047213 */ /* 0x000fe20000000000 */
[----:B------:R-:W-:Y:S01]  /*2a90*/  @!P1 IMAD.IADD R17, R17, 0x1, -R7 ;  /* 0x0000000111119824 */ /* 0x000fe200078e0a07 */
[----:B------:R-:W-:Y:S01]  /*2aa0*/  ISETP.GE.AND P1, PT, R5, RZ, PT ;  /* 0x000000ff0500720c */ /* 0x000fe20003f26270 */
[C---:B------:R-:W-:Y:S01]  /*2ab0*/  IMAD R25, R7.reuse, R6, R25 ;  /* 0x0000000607197224 */ /* 0x040fe200078e0219 */
[----:B------:R-:W-:Y:S01]  /*2ac0*/  IABS R6, R9 ;  /* 0x0000000900067213 */ /* 0x000fe20000000000 */
[C---:B------:R-:W-:Y:S01]  /*2ad0*/  IMAD R26, R7.reuse, R28, R26 ;  /* 0x0000001c071a7224 */ /* 0x040fe200078e021a */
[----:B------:R-:W-:Y:S01]  /*2ae0*/  IABS R28, R27 ;  /* 0x0000001b001c7213 */ /* 0x000fe20000000000 */
[----:B------:R-:W-:Y:S01]  /*2af0*/  @!P5 IMAD.MOV R19, RZ, RZ, -R19 ;  /* 0x000000ffff13d224 */ /* 0x000fe200078e0a13 */
[C---:B------:R-:W-:Y:S01]  /*2b00*/  ISETP.GT.U32.AND P5, PT, R7.reuse, R23, PT ;  /* 0x000000170700720c */ /* 0x040fe20003fa4070 */
[----:B------:R-:W-:Y:S01]  /*2b10*/  @!P6 IMAD.MOV R17, RZ, RZ, -R17 ;  /* 0x000000ffff11e224 */ /* 0x000fe200078e0a11 */
[----:B------:R-:W-:Y:S01]  /*2b20*/  ISETP.GT.U32.AND P6, PT, R7, R20, PT ;  /* 0x000000140700720c */ /* 0x000fe20003fc4070 */
[--C-:B------:R-:W-:Y:S01]  /*2b30*/  @!P0 IMAD.IADD R21, R21, 0x1, -R7.reuse ;  /* 0x0000000115158824 */ /* 0x100fe200078e0a07 */
[C---:B------:R-:W-:Y:S01]  /*2b40*/  ISETP.GT.U32.AND P0, PT, R7.reuse, R25, PT ;  /* 0x000000190700720c */ /* 0x040fe20003f04070 */
[----:B------:R-:W-:Y:S01]  /*2b50*/  @!P3 IMAD.IADD R22, R22, 0x1, -R7 ;  /* 0x000000011616b824 */ /* 0x000fe200078e0a07 */
[----:B------:R-:W-:Y:S01]  /*2b60*/  ISETP.GT.U32.AND P3, PT, R7, R26, PT ;  /* 0x0000001a0700720c */ /* 0x000fe20003f64070 */
[----:B------:R-:W-:-:S04]  /*2b70*/  IMAD.HI.U32 R5, R0, R24, RZ ;  /* 0x0000001800057227 */ /* 0x000fc800078e00ff */
[----:B------:R-:W-:Y:S02]  /*2b80*/  IMAD.MOV R5, RZ, RZ, -R5 ;  /* 0x000000ffff057224 */ /* 0x000fe400078e0a05 */
[--C-:B------:R-:W-:Y:S01]  /*2b90*/  @!P5 IMAD.IADD R23, R23, 0x1, -R7.reuse ;  /* 0x000000011717d824 */ /* 0x100fe200078e0a07 */
[----:B------:R-:W-:Y:S01]  /*2ba0*/  ISETP.GE.AND P5, PT, R2, RZ, PT ;  /* 0x000000ff0200720c */ /* 0x000fe20003fa6270 */
[----:B------:R-:W-:Y:S02]  /*2bb0*/  IMAD R24, R7, R5, R24 ;  /* 0x0000000507187224 */ /* 0x000fe400078e0218 */
[--C-:B------:R-:W-:Y:S02]  /*2bc0*/  @!P6 IMAD.IADD R20, R20, 0x1, -R7.reuse ;  /* 0x000000011414e824 */ /* 0x100fe400078e0a07 */
[--C-:B------:R-:W-:Y:S01]  /*2bd0*/  @!P0 IMAD.IADD R25, R25, 0x1, -R7.reuse ;  /* 0x0000000119198824 */ /* 0x100fe200078e0a07 */
[C---:B------:R-:W-:Y:S01]  /*2be0*/  ISETP.GT.U32.AND P6, PT, R7.reuse, R24, PT ;  /* 0x000000180700720c */ /* 0x040fe20003fc4070 */
[----:B------:R-:W-:Y:S01]  /*2bf0*/  @!P3 IMAD.IADD R26, R26, 0x1, -R7 ;  /* 0x000000011a1ab824 */ /* 0x000fe200078e0a07 */
[C---:B------:R-:W-:Y:S01]  /*2c00*/  ISETP.GT.U32.AND P0, PT, R7.reuse, R23, PT ;  /* 0x000000170700720c */ /* 0x040fe20003f04070 */
[----:B------:R-:W-:Y:S01]  /*2c10*/  IMAD.HI.U32 R5, R0, R4, RZ ;  /* 0x0000000400057227 */ /* 0x000fe200078e00ff */
[----:B------:R-:W-:-:S03]  /*2c20*/  ISETP.GT.U32.AND P3, PT, R7, R25, PT ;  /* 0x000000190700720c */ /* 0x000fc60003f64070 */
[----:B------:R-:W-:Y:S01]  /*2c30*/  @!P1 IMAD.MOV R21, RZ, RZ, -R21 ;  /* 0x000000ffff159224 */ /* 0x000fe200078e0a15 */
[C---:B------:R-:W-:Y:S01]  /*2c40*/  ISETP.GT.U32.AND P1, PT, R7.reuse, R26, PT ;  /* 0x0000001a0700720c */ /* 0x040fe20003f24070 */
[----:B------:R-:W-:Y:S02]  /*2c50*/  IMAD.MOV R5, RZ, RZ, -R5 ;  /* 0x000000ffff057224 */ /* 0x000fe400078e0a05 */
[----:B------:R-:W-:Y:S02]  /*2c60*/  IMAD.MOV.U32 R14, RZ, RZ, R3 ;  /* 0x000000ffff0e7224 */ /* 0x000fe400078e0003 */
[C---:B------:R-:W-:Y:S02]  /*2c70*/  IMAD R5, R7.reuse, R5, R4 ;  /* 0x0000000507057224 */ /* 0x040fe400078e0204 */
[--C-:B------:R-:W-:Y:S01]  /*2c80*/  @!P6 IMAD.IADD R24, R24, 0x1, -R7.reuse ;  /* 0x000000011818e824 */ /* 0x100fe200078e0a07 */
[----:B------:R-:W-:Y:S01]  /*2c90*/  ISETP.GT.U32.AND P6, PT, R7, R22, PT ;  /* 0x000000160700720c */ /* 0x000fe20003fc4070 */
[----:B------:R-:W-:Y:S01]  /*2ca0*/  @!P0 IMAD.IADD R23, R23, 0x1, -R7 ;  /* 0x0000000117178824 */ /* 0x000fe200078e0a07 */
[----:B------:R-:W-:Y:S01]  /*2cb0*/  ISETP.GT.U32.AND P0, PT, R7, R5, PT ;  /* 0x000000050700720c */ /* 0x000fe20003f04070 */
[----:B------:R-:W-:-:S04]  /*2cc0*/  IMAD.HI.U32 R3, R0, R6, RZ ;  /* 0x0000000600037227 */ /* 0x000fc800078e00ff */
[----:B------:R-:W-:Y:S01]  /*2cd0*/  @!P1 IMAD.IADD R26, R26, 0x1, -R7 ;  /* 0x000000011a1a9824 */ /* 0x000fe200078e0a07 */
[----:B------:R-:W-:Y:S01]  /*2ce0*/  ISETP.GE.AND P1, PT, R16, RZ, PT ;  /* 0x000000ff1000720c */ /* 0x000fe20003f26270 */
[----:B------:R-:W-:Y:S01]  /*2cf0*/  IMAD.HI.U32 R10, R0, R28, RZ ;  /* 0x0000001c000a7227 */ /* 0x000fe200078e00ff */
[----:B------:R-:W2:Y:S03]  /*2d00*/  LDL.LU R16, [R1+0xfe0] ;  /* 0x000fe00001107983 */ /* 0x000ea60000300800 */
[----:B------:R-:W-:Y:S02]  /*2d10*/  IMAD.MOV R3, RZ, RZ, -R3 ;  /* 0x000000ffff037224 */ /* 0x000fe400078e0a03 */
[----:B------:R-:W-:Y:S02]  /*2d20*/  IMAD.MOV R10, RZ, RZ, -R10 ;  /* 0x000000ffff0a7224 */ /* 0x000fe400078e0a0a */
[----:B------:R-:W-:-:S02]  /*2d30*/  IMAD R6, R7, R3, R6 ;  /* 0x0000000307067224 */ /* 0x000fc400078e0206 */
[C---:B------:R-:W-:Y:S01]  /*2d40*/  IMAD R3, R7.reuse, R10, R28 ;  /* 0x0000000a07037224 */ /* 0x040fe200078e021c */
[----:B------:R-:W-:Y:S01]  /*2d50*/  IABS R28, R2 ;  /* 0x00000002001c7213 */ /* 0x000fe20000000000 */
[----:B------:R-:W-:Y:S01]  /*2d60*/  @!P6 IMAD.IADD R22, R22, 0x1, -R7 ;  /* 0x000000011616e824 */ /* 0x000fe200078e0a07 */
[----:B------:R-:W-:Y:S01]  /*2d70*/  ISETP.GT.U32.AND P6, PT, R7, R6, PT ;  /* 0x000000060700720c */ /* 0x000fe20003fc4070 */
[----:B------:R-:W-:-:S04]  /*2d80*/  IMAD.HI.U32 R13, R0, R14, RZ ;  /* 0x0000000e000d7227 */ /* 0x000fc800078e00ff */
[--C-:B------:R-:W-:Y:S02]  /*2d90*/  @!P0 IMAD.IADD R5, R5, 0x1, -R7.reuse ;  /* 0x0000000105058824 */ /* 0x100fe400078e0a07 */
[----:B------:R-:W-:Y:S01]  /*2da0*/  @!P2 IMAD.MOV R20, RZ, RZ, -R20 ;  /* 0x000000ffff14a224 */ /* 0x000fe200078e0a14 */
[----:B------:R-:W-:Y:S01]  /*2db0*/  ISETP.GT.U32.AND P2, PT, R7, R24, PT ;  /* 0x000000180700720c */ /* 0x000fe20003f44070 */
[----:B------:R-:W-:Y:S01]  /*2dc0*/  @!P3 IMAD.IADD R25, R25, 0x1, -R7 ;  /* 0x000000011919b824 */ /* 0x000fe200078e0a07 */
[C---:B------:R-:W-:Y:S01]  /*2dd0*/  ISETP.GT.U32.AND P3, PT, R7.reuse, R3, PT ;  /* 0x000000030700720c */ /* 0x040fe20003f64070 */
[----:B------:R-:W-:Y:S02]  /*2de0*/  IMAD.MOV R13, RZ, RZ, -R13 ;  /* 0x000000ffff0d7224 */ /* 0x000fe400078e0a0d */
[----:B------:R-:W-:Y:S01]  /*2df0*/  @!P1 IMAD.MOV R23, RZ, RZ, -R23 ;  /* 0x000000ffff179224 */ /* 0x000fe200078e0a17 */
[C---:B------:R-:W-:Y:S01]  /*2e00*/  ISETP.GT.U32.AND P1, PT, R7.reuse, R5, PT ;  /* 0x000000050700720c */ /* 0x040fe20003f24070 */
[----:B------:R-:W-:Y:S01]  /*2e10*/  IMAD R4, R7, R13, R14 ;  /* 0x0000000d07047224 */ /* 0x000fe200078e020e */
[----:B------:R-:W-:Y:S01]  /*2e20*/  IADD3 R13, R2, 0x4, RZ ;  /* 0x00000004020d7810 */ /* 0x000fe20007ffe0ff */
[----:B------:R-:W-:-:S02]  /*2e30*/  @!P6 IMAD.IADD R6, R6, 0x1, -R7 ;  /* 0x000000010606e824 */ /* 0x000fc400078e0a07 */
[----:B------:R-:W-:Y:S01]  /*2e40*/  IMAD.HI.U32 R10, R0, R28, RZ ;  /* 0x0000001c000a7227 */ /* 0x000fe200078e00ff */
[----:B------:R-:W-:-:S03]  /*2e50*/  IABS R2, R13 ;  /* 0x0000000d00027213 */ /* 0x000fc60000000000 */
[--C-:B------:R-:W-:Y:S01]  /*2e60*/  @!P2 IMAD.IADD R24, R24, 0x1, -R7.reuse ;  /* 0x000000011818a824 */ /* 0x100fe200078e0a07 */
[----:B------:R-:W-:Y:S01]  /*2e70*/  ISETP.GT.U32.AND P2, PT, R7, R4, PT ;  /* 0x000000040700720c */ /* 0x000fe20003f44070 */
[----:B------:R-:W-:Y:S01]  /*2e80*/  @!P3 IMAD.IADD R3, R3, 0x1, -R7 ;  /* 0x000000010303b824 */ /* 0x000fe200078e0a07 */
[----:B------:R-:W-:Y:S01]  /*2e90*/  ISETP.GE.AND P0, PT, R12, RZ, PT ;  /* 0x000000ff0c00720c */ /* 0x000fe20003f06270 */
[----:B------:R-:W-:Y:S01]  /*2ea0*/  IMAD.HI.U32 R14, R0, R2, RZ ;  /* 0x00000002000e7227 */ /* 0x000fe200078e00ff */
[----:B------:R-:W-:-:S03]  /*2eb0*/  ISETP.GT.U32.AND P3, PT, R7, R6, PT ;  /* 0x000000060700720c */ /* 0x000fc60003f64070 */
[--C-:B------:R-:W-:Y:S01]  /*2ec0*/  @!P1 IMAD.IADD R5, R5, 0x1, -R7.reuse ;  /* 0x0000000105059824 */ /* 0x100fe200078e0a07 */
[----:B------:R-:W-:Y:S02]  /*2ed0*/  ISETP.GE.AND P1, PT, R29, RZ, PT ;  /* 0x000000ff1d00720c */ /* 0x000fe40003f26270 */
[----:B------:R-:W0:Y:S01]  /*2ee0*/  S2R R29, SR_TID.X ;  /* 0x00000000001d7919 */ /* 0x000e220000002100 */
[----:B------:R-:W-:Y:S01]  /*2ef0*/  ISETP.GE.AND P6, PT, R15, RZ, PT ;  /* 0x000000ff0f00720c */ /* 0x000fe20003fc6270 */
[----:B------:R-:W-:Y:S02]  /*2f00*/  IMAD.MOV R0, RZ, RZ, -R14 ;  /* 0x000000ffff007224 */ /* 0x000fe400078e0a0e */
[----:B------:R-:W-:Y:S01]  /*2f10*/  IMAD.MOV R10, RZ, RZ, -R10 ;  /* 0x000000ffff0a7224 */ /* 0x000fe200078e0a0a */
[----:B------:R-:W3:Y:S01]  /*2f20*/  LDL.LU R15, [R1+0xfdc] ;  /* 0x000fdc00010f7983 */ /* 0x000ee20000300800 */
[C---:B------:R-:W-:Y:S02]  /*2f30*/  IMAD R2, R7.reuse, R0, R2 ;  /* 0x0000000007027224 */ /* 0x040fe400078e0202 */
[----:B------:R-:W-:Y:S01]  /*2f40*/  IMAD R0, R7, R10, R28 ;  /* 0x0000000a07007224 */ /* 0x000fe200078e021c */
[----:B------:R-:W4:Y:S01]  /*2f50*/  LDL.LU R14, [R1+0xfd8] ;  /* 0x000fd800010e7983 */ /* 0x000f220000300800 */
[----:B------:R-:W-:-:S02]  /*2f60*/  @!P2 IMAD.IADD R4, R4, 0x1, -R7 ;  /* 0x000000010404a824 */ /* 0x000fc400078e0a07 */
[----:B------:R-:W-:Y:S01]  /*2f70*/  @!P4 IMAD.MOV R22, RZ, RZ, -R22 ;  /* 0x000000ffff16c224 */ /* 0x000fe200078e0a16 */
[C---:B------:R-:W-:Y:S01]  /*2f80*/  ISETP.GT.U32.AND P4, PT, R7.reuse, R3, PT ;  /* 0x000000030700720c */ /* 0x040fe20003f84070 */
[----:B------:R-:W-:Y:S01]  /*2f90*/  @!P0 IMAD.MOV R25, RZ, RZ, -R25 ;  /* 0x000000ffff198224 */ /* 0x000fe200078e0a19 */
[C---:B------:R-:W-:Y:S01]  /*2fa0*/  ISETP.GT.U32.AND P0, PT, R7.reuse, R2, PT ;  /* 0x000000020700720c */ /* 0x040fe20003f04070 */
[----:B------:R-:W-:Y:S01]  /*2fb0*/  @!P3 IMAD.IADD R6, R6, 0x1, -R7 ;  /* 0x000000010606b824 */ /* 0x000fe200078e0a07 */
[----:B------:R-:W-:Y:S01]  /*2fc0*/  ISETP.GT.U32.AND P3, PT, R7, R0, PT ;  /* 0x000000000700720c */ /* 0x000fe20003f64070 */
[----:B------:R-:W-:Y:S01]  /*2fd0*/  @!P6 IMAD.MOV R24, RZ, RZ, -R24 ;  /* 0x000000ffff18e224 */ /* 0x000fe200078e0a18 */
[----:B------:R-:W-:Y:S01]  /*2fe0*/  ISETP.GE.AND P2, PT, R11, RZ, PT ;  /* 0x000000ff0b00720c */ /* 0x000fe20003f46270 */
[----:B------:R-:W-:Y:S01]  /*2ff0*/  IMAD.MOV.U32 R10, RZ, RZ, c[0x0][0x180] ;  /* 0x00006000ff0a7624 */ /* 0x000fe200078e00ff */
[----:B------:R-:W-:-:S04]  /*3000*/  ISETP.GT.U32.AND P6, PT, R7, R4, PT ;  /* 0x000000040700720c */ /* 0x000fc80003fc4070 */
[----:B------:R-:W-:Y:S01]  /*3010*/  IADD3 R10, R10, 0x1f, RZ ;  /* 0x0000001f0a0a7810 */ /* 0x000fe20007ffe0ff */
[--C-:B------:R-:W-:Y:S01]  /*3020*/  @!P4 IMAD.IADD R3, R3, 0x1, -R7.reuse ;  /* 0x000000010303c824 */ /* 0x100fe200078e0a07 */
[----:B------:R-:W-:Y:S01]  /*3030*/  ISETP.GE.AND P4, PT, R27, RZ, PT ;  /* 0x000000ff1b00720c */ /* 0x000fe20003f86270 */
[----:B0-----:R-:W-:Y:S01]  /*3040*/  IMAD.SHL.U32 R12, R29, 0x2, RZ ;  /* 0x000000021d0c7824 */ /* 0x001fe200078e00ff */
[----:B------:R-:W-:Y:S01]  /*3050*/  SHF.R.S32.HI R28, RZ, 0x1f, R10 ;  /* 0x0000001fff1c7819 */ /* 0x000fe2000001140a */
[--C-:B------:R-:W-:Y:S02]  /*3060*/  @!P0 IMAD.IADD R2, R2, 0x1, -R7.reuse ;  /* 0x0000000102028824 */ /* 0x100fe400078e0a07 */
[--C-:B------:R-:W-:Y:S02]  /*3070*/  @!P3 IMAD.IADD R0, R0, 0x1, -R7.reuse ;  /* 0x000000010000b824 */ /* 0x100fe400078e0a07 */
[----:B------:R-:W-:Y:S01]  /*3080*/  @!P2 IMAD.MOV R26, RZ, RZ, -R26 ;  /* 0x000000ffff1aa224 */ /* 0x000fe200078e0a1a */
[----:B------:R-:W-:Y:S01]  /*3090*/  ISETP.GE.AND P2, PT, R9, RZ, PT ;  /* 0x000000ff0900720c */ /* 0x000fe20003f46270 */
[----:B------:R-:W-:Y:S01]  /*30a0*/  IMAD.SHL.U32 R27, R29, 0x8, RZ ;  /* 0x000000081d1b7824 */ /* 0x000fe200078e00ff */
[----:B------:R-:W-:Y:S01]  /*30b0*/  LEA.HI R10, R28, R10, RZ, 0x5 ;  /* 0x0000000a1c0a7211 */ /* 0x000fe200078f28ff */
[----:B------:R-:W-:Y:S01]  /*30c0*/  @!P6 IMAD.IADD R4, R4, 0x1, -R7 ;  /* 0x000000010404e824 */ /* 0x000fe200078e0a07 */
[----:B------:R-:W2:Y:S01]  /*30d0*/  LDL.LU R9, [R1+0x1c] ;  /* 0x00001c0001097983 */ /* 0x000ea20000300800 */
[----:B------:R-:W-:-:S02]  /*30e0*/  ISETP.GE.AND P6, PT, R8, RZ, PT ;  /* 0x000000ff0800720c */ /* 0x000fc40003fc6270 */
[----:B------:R-:W-:Y:S01]  /*30f0*/  LOP3.LUT R28, R12, 0x10, RZ, 0xc0, !PT ;  /* 0x000000100c1c7812 */ /* 0x000fe200078ec0ff */
[----:B------:R-:W3:Y:S01]  /*3100*/  LDL.LU R8, [R1+0x18] ;  /* 0x0000180001087983 */ /* 0x000ee20000300800 */
[C---:B------:R-:W-:Y:S02]  /*3110*/  ISETP.GT.U32.AND P0, PT, R7.reuse, R2, PT ;  /* 0x000000020700720c */ /* 0x040fe40003f04070 */
[----:B------:R-:W-:Y:S02]  /*3120*/  ISETP.GT.U32.AND P3, PT, R7, R0, PT ;  /* 0x000000000700720c */ /* 0x000fe40003f64070 */
[----:B------:R-:W-:Y:S02]  /*3130*/  LOP3.LUT R7, R27, 0x30, RZ, 0xc0, !PT ;  /* 0x000000301b077812 */ /* 0x000fe400078ec0ff */
[----:B------:R-:W4:Y:S01]  /*3140*/  LDL.LU R27, [R1+0x14] ;  /* 0x00001400011b7983 */ /* 0x000f220000300800 */
[----:B------:R-:W-:Y:S02]  /*3150*/  LOP3.LUT R11, R29, 0x7, RZ, 0xc0, !PT ;  /* 0x000000071d0b7812 */ /* 0x000fe400078ec0ff */
[----:B------:R-:W-:-:S02]  /*3160*/  LOP3.LUT R28, R28, 0x60, R29, 0xf8, !PT ;  /* 0x000000601c1c7812 */ /* 0x000fc400078ef81d */
[----:B------:R-:W4:Y:S01]  /*3170*/  LDL.LU R29, [R1+0x10] ;  /* 0x00001000011d7983 */ /* 0x000f220000300800 */
[C---:B------:R-:W-:Y:S02]  /*3180*/  IMAD R10, R11.reuse, 0x410, RZ ;  /* 0x000004100b0a7824 */ /* 0x040fe400078e02ff */
[----:B------:R-:W-:Y:S01]  /*3190*/  IMAD R11, R11, 0x40, R7 ;  /* 0x000000400b0b7824 */ /* 0x000fe200078e0207 */
[----:B------:R-:W-:-:S05]  /*31a0*/  IABS R7, c[0x0][0x17c] ;  /* 0x00005f0000077a13 */ /* 0x000fca0000000000 */
[----:B------:R-:W-:Y:S02]  /*31b0*/  @!P0 IMAD.IADD R2, R2, 0x1, -R7 ;  /* 0x0000000102028824 */ /* 0x000fe400078e0a07 */
[----:B------:R-:W0:Y:S01]  /*31c0*/  S2R R7, SR_TID.X ;  /* 0x0000000000077919 */ /* 0x000e220000002100 */
[----:B------:R-:W-:-:S03]  /*31d0*/  LOP3.LUT R10, R10, R28, RZ, 0x3c, !PT ;  /* 0x0000001c0a0a7212 */ /* 0x000fc600078e3cff */
[----:B------:R-:W1:Y:S01]  /*31e0*/  S2R R28, SR_TID.X ;  /* 0x00000000001c7919 */ /* 0x000e620000002100 */
[----:B------:R-:W-:Y:S01]  /*31f0*/  LOP3.LUT R11, R11, 0x30, R12, 0x78, !PT ;  /* 0x000000300b0b7812 */ /* 0x000fe200078e780c */
[----:B0-----:R-:W-:Y:S01]  /*3200*/  IMAD.SHL.U32 R7, R7, 0x200, RZ ;  /* 0x0000020007077824 */ /* 0x001fe200078e00ff */
[----:B-1----:R-:W-:-:S04]  /*3210*/  SHF.R.S32.HI R28, RZ, 0x6, R28 ;  /* 0x00000006ff1c7819 */ /* 0x002fc8000001141c */
[----:B------:R-:W-:Y:S02]  /*3220*/  LOP3.LUT R7, R7, 0x2000, RZ, 0xc0, !PT ;  /* 0x0000200007077812 */ /* 0x000fe400078ec0ff */
[----:B------:R-:W-:-:S03]  /*3230*/  SGXT R28, R28, 0x1 ;  /* 0x000000011c1c781a */ /* 0x000fc60000000200 */
[----:B------:R-:W-:Y:S01]  /*3240*/  IMAD.IADD R7, R7, 0x1, R10 ;  /* 0x0000000107077824 */ /* 0x000fe200078e020a */
[----:B------:R-:W-:Y:S02]  /*3250*/  IABS R7, c[0x0][0x17c] ;  /* 0x00005f0000077a13 */ /* 0x000fe40000000000 */
[----:B------:R-:W-:-:S03]  /*3260*/  LOP3.LUT R28, R28, 0x90, RZ, 0xc0, !PT ;  /* 0x000000901c1c7812 */ /* 0x000fc600078ec0ff */
[----:B------:R-:W-:Y:S01]  /*3270*/  @!P3 IMAD.IADD R0, R0, 0x1, -R7 ;  /* 0x000000010000b824 */ /* 0x000fe200078e0a07 */
[----:B------:R-:W-:Y:S02]  /*3280*/  LOP3.LUT R28, R28, 0x7e, R12, 0x78, !PT ;  /* 0x0000007e1c1c7812 */ /* 0x000fe400078e780c */
[----:B------:R-:W-:Y:S02]  /*3290*/  ISETP.NE.AND P3, PT, RZ, c[0x0][0x17c], PT ;  /* 0x00005f00ff007a0c */ /* 0x000fe40003f65270 */
[----:B------:R-:W-:Y:S02]  /*32a0*/  LOP3.LUT R7, RZ, c[0x0][0x17c], RZ, 0x33, !PT ;  /* 0x00005f00ff077a12 */ /* 0x000fe400078e33ff */
[----:B------:R-:W-:Y:S02]  /*32b0*/  ISETP.GE.AND P0, PT, R13, RZ, PT ;  /* 0x000000ff0d00720c */ /* 0x000fe40003f06270 */
[----:B------:R-:W4:Y:S04]  /*32c0*/  LDL.LU R13, [R1+0xfd4] ;  /* 0x000fd400010d7983 */ /* 0x000f280000300800 */
[----:B------:R0:W-:Y:S04]  /*32d0*/  STL [R1+0xfb4], R28 ;  /* 0x000fb41c01007387 */ /* 0x0001e80000100800 */
[----:B0-----:R-:W4:Y:S04]  /*32e0*/  LDL.LU R28, [R1+0xc] ;  /* 0x00000c00011c7983 */ /* 0x001f280000300800 */
[----:B------:R-:W4:Y:S04]  /*32f0*/  LDL.LU R12, [R1+0xfd0] ;  /* 0x000fd000010c7983 */ /* 0x000f280000300800 */
[----:B------:R-:W4:Y:S04]  /*3300*/  LDL.LU R11, [R1+0xfcc] ;  /* 0x000fcc00010b7983 */ /* 0x000f280000300800 */
[----:B------:R-:W4:Y:S01]  /*3310*/  LDL.LU R10, [R1+0xfc8] ;  /* 0x000fc800010a7983 */ /* 0x000f220000300800 */
[----:B--2---:R-:W-:-:S02]  /*3320*/  SEL R9, R7, R9, !P3 ;  /* 0x0000000907097207 */ /* 0x004fc40005800000 */
[----:B---3--:R-:W-:-:S03]  /*3330*/  SEL R8, R7, R8, !P3 ;  /* 0x0000000807087207 */ /* 0x008fc60005800000 */
[----:B------:R0:W-:Y:S01]  /*3340*/  STL [R1+0x1c], R9 ;  /* 0x00001c0901007387 */ /* 0x0001e20000100800 */
[----:B----4-:R-:W-:-:S03]  /*3350*/  SEL R27, R7, R27, !P3 ;  /* 0x0000001b071b7207 */ /* 0x010fc60005800000 */
[----:B0-----:R-:W2:Y:S01]  /*3360*/  LDL.LU R9, [R1+0xfc4] ;  /* 0x000fc40001097983 */ /* 0x001ea20000300800 */
[----:B------:R-:W-:-:S03]  /*3370*/  SEL R29, R7, R29, !P3 ;  /* 0x0000001d071d7207 */ /* 0x000fc60005800000 */
[----:B------:R0:W-:Y:S04]  /*3380*/  STL [R1+0x18], R8 ;  /* 0x0000180801007387 */ /* 0x0001e80000100800 */
[----:B0-----:R-:W3:Y:S04]  /*3390*/  LDL.LU R8, [R1+0xfc0] ;  /* 0x000fc00001087983 */ /* 0x001ee80000300800 */
[----:B------:R0:W-:Y:S04]  /*33a0*/  STL [R1+0x14], R27 ;  /* 0x0000141b01007387 */ /* 0x0001e80000100800 */
[----:B0-----:R-:W4:Y:S04]  /*33b0*/  LDL.LU R27, [R1+0xfbc] ;  /* 0x000fbc00011b7983 */ /* 0x001f280000300800 */
[----:B------:R0:W-:Y:S04]  /*33c0*/  STL [R1+0x8], R29 ;  /* 0x0000081d01007387 */ /* 0x0001e80000100800 */
[----:B0-----:R-:W4:Y:S01]  /*33d0*/  LDL.LU R29, [R1+0xfb8] ;  /* 0x000fb800011d7983 */ /* 0x001f220000300800 */
[----:B------:R-:W-:-:S02]  /*33e0*/  @!P2 IMAD.MOV R6, RZ, RZ, -R6 ;  /* 0x000000ffff06a224 */ /* 0x000fc400078e0a06 */
[----:B------:R-:W-:Y:S02]  /*33f0*/  @!P1 IMAD.MOV R5, RZ, RZ, -R5 ;  /* 0x000000ffff059224 */ /* 0x000fe400078e0a05 */
[----:B------:R-:W-:Y:S02]  /*3400*/  @!P6 IMAD.MOV R4, RZ, RZ, -R4 ;  /* 0x000000ffff04e224 */ /* 0x000fe400078e0a04 */
[----:B------:R-:W-:Y:S02]  /*3410*/  @!P4 IMAD.MOV R3, RZ, RZ, -R3 ;  /* 0x000000ffff03c224 */ /* 0x000fe400078e0a03 */
[----:B------:R-:W-:Y:S02]  /*3420*/  @!P0 IMAD.MOV R2, RZ, RZ, -R2 ;  /* 0x000000ffff028224 */ /* 0x000fe400078e0a02 */
[----:B------:R-:W-:Y:S01]  /*3430*/  @!P5 IMAD.MOV R0, RZ, RZ, -R0 ;  /* 0x000000ffff00d224 */ /* 0x000fe200078e0a00 */
[C---:B------:R-:W-:Y:S02]  /*3440*/  SEL R14, R7.reuse, R14, !P3 ;  /* 0x0000000e070e7207 */ /* 0x040fe40005800000 */
[----:B------:R-:W-:-:S02]  /*3450*/  SEL R15, R7, R15, !P3 ;  /* 0x0000000f070f7207 */ /* 0x000fc40005800000 */
[C---:B------:R-:W-:Y:S02]  /*3460*/  SEL R16, R7.reuse, R16, !P3 ;  /* 0x0000001007107207 */ /* 0x040fe40005800000 */
[C---:B------:R-:W-:Y:S02]  /*3470*/  SEL R17, R7.reuse, R17, !P3 ;  /* 0x0000001107117207 */ /* 0x040fe40005800000 */
[C---:B------:R-:W-:Y:S02]  /*3480*/  SEL R13, R7.reuse, R13, !P3 ;  /* 0x0000000d070d7207 */ /* 0x040fe40005800000 */
[C---:B------:R-:W-:Y:S02]  /*3490*/  SEL R18, R7.reuse, R18, !P3 ;  /* 0x0000001207127207 */ /* 0x040fe40005800000 */
[C---:B------:R-:W-:Y:S02]  /*34a0*/  SEL R19, R7.reuse, R19, !P3 ;  /* 0x0000001307137207 */ /* 0x040fe40005800000 */
[----:B------:R-:W-:-:S05]  /*34b0*/  SEL R28, R7, R28, !P3 ;  /* 0x0000001c071c7207 */ /* 0x000fca0005800000 */
[----:B------:R0:W-:Y:S01]  /*34c0*/  STL [R1+0x4], R28 ;  /* 0x0000041c01007387 */ /* 0x0001e20000100800 */
[C---:B------:R-:W-:Y:S02]  /*34d0*/  SEL R12, R7.reuse, R12, !P3 ;  /* 0x0000000c070c7207 */ /* 0x040fe40005800000 */
[C---:B------:R-:W-:Y:S02]  /*34e0*/  SEL R11, R7.reuse, R11, !P3 ;  /* 0x0000000b070b7207 */ /* 0x040fe40005800000 */
[C---:B------:R-:W-:Y:S02]  /*34f0*/  SEL R20, R7.reuse, R20, !P3 ;  /* 0x0000001407147207 */ /* 0x040fe40005800000 */
[C---:B------:R-:W-:Y:S02]  /*3500*/  SEL R10, R7.reuse, R10, !P3 ;  /* 0x0000000a070a7207 */ /* 0x040fe40005800000 */
[C---:B------:R-:W-:Y:S02]  /*3510*/  SEL R21, R7.reuse, R21, !P3 ;  /* 0x0000001507157207 */ /* 0x040fe40005800000 */
[----:B------:R-:W-:-:S02]  /*3520*/  SEL R22, R7, R22, !P3 ;  /* 0x0000001607167207 */ /* 0x000fc40005800000 */
        /* <DEDUP_REMOVED lines=9> */
[C---:B--2---:R-:W-:Y:S02]  /*35c0*/  SEL R9, R7.reuse, R9, !P3 ;  /* 0x0000000907097207 */ /* 0x044fe40005800000 */
[C---:B---3--:R-:W-:Y:S02]  /*35d0*/  SEL R8, R7.reuse, R8, !P3 ;  /* 0x0000000807087207 */ /* 0x048fe40005800000 */
[----:B----4-:R-:W-:-:S05]  /*35e0*/  SEL R27, R7, R27, !P3 ;  /* 0x0000001b071b7207 */ /* 0x010fca0005800000 */
[----:B------:R-:W-:Y:S01]  /*35f0*/  STL [R1+0xfa0], R27 ;  /* 0x000fa01b01007387 */ /* 0x000fe20000100800 */
[C---:B0-----:R-:W-:Y:S02]  /*3600*/  SEL R28, R7.reuse, R29, !P3 ;  /* 0x0000001d071c7207 */ /* 0x041fe40005800000 */
[----:B------:R-:W-:Y:S01]  /*3610*/  SEL R7, R7, R0, !P3 ;  /* 0x0000000007077207 */ /* 0x000fe20005800000 */
[----:B------:R-:W-:Y:S02]  /*3620*/  IMAD.MOV.U32 R0, RZ, RZ, c[0x0][0x180] ;  /* 0x00006000ff007624 */ /* 0x000fe400078e00ff */
[----:B------:R0:W-:Y:S04]  /*3630*/  STL [R1], R28 ;  /* 0x0000001c01007387 */ /* 0x0001e80000100800 */
[----:B------:R-:W-:Y:S04]  /*3640*/  STL [R1+0xfa4], R8 ;  /* 0x000fa40801007387 */ /* 0x000fe80000100800 */
[----:B------:R-:W-:Y:S04]  /*3650*/  STL [R1+0xfa8], R9 ;  /* 0x000fa80901007387 */ /* 0x000fe80000100800 */
[----:B------:R-:W-:Y:S04]  /*3660*/  STL [R1+0xfac], R10 ;  /* 0x000fac0a01007387 */ /* 0x000fe80000100800 */
[----:B------:R1:W-:Y:S04]  /*3670*/  STL [R1+0xfb0], R11 ;  /* 0x000fb00b01007387 */ /* 0x0003e80000100800 */
[----:B------:R2:W-:Y:S04]  /*3680*/  STL [R1+0xf80], R0 ;  /* 0x000f800001007387 */ /* 0x0005e80000100800 */
[----:B------:R-:W-:Y:S04]  /*3690*/  STL [R1+0x510], RZ ;  /* 0x000510ff01007387 */ /* 0x000fe80000100800 */
        /* <DEDUP_REMOVED lines=461> */
[----:B0-----:R-:W0:Y:S04]  /*5370*/  S2R R28, SR_TID.X ;  /* 0x00000000001c7919 */ /* 0x001e280000002100 */
        /* <DEDUP_REMOVED lines=20> */
[----:B------:R-:W-:Y:S01]  /*54c0*/  STL [R1+0x878], RZ ;  /* 0x000878ff01007387 */ /* 0x000fe20000100800 */
[----:B0-----:R-:W-:-:S03]  /*54d0*/  LOP3.LUT R28, R28, 0x7f, RZ, 0xc0, !PT ;  /* 0x0000007f1c1c7812 */ /* 0x001fc600078ec0ff */
[----:B------:R-:W-:Y:S04]  /*54e0*/  STL [R1+0x87c], RZ ;  /* 0x00087cff01007387 */ /* 0x000fe80000100800 */
[----:B------:R-:W-:Y:S04]  /*54f0*/  STL [R1+0x880], RZ ;  /* 0x000880ff01007387 */ /* 0x000fe80000100800 */
[----:B------:R-:W-:Y:S04]  /*5500*/  STL [R1+0x884], RZ ;  /* 0x000884ff01007387 */ /* 0x000fe80000100800 */
[----:B------:R-:W-:Y:S04]  /*5510*/  STL [R1+0x888], RZ ;  /* 0x000888ff01007387 */ /* 0x000fe80000100800 */
[----:B------:R-:W-:Y:S01]  /*5520*/  STL [R1+0x88c], RZ ;  /* 0x00088cff01007387 */ /* 0x000fe20000100800 */
[----:B------:R-:W-:-:S03]  /*5530*/  IMAD.SHL.U32 R29, R28, 0x2, RZ ;  /* 0x000000021c1d7824 */ /* 0x000fc600078e00ff */
[----:B------:R-:W-:Y:S04]  /*5540*/  STL [R1+0x8a0], RZ ;  /* 0x0008a0ff01007387 */ /* 0x000fe80000100800 */
[----:B------:R-:W-:Y:S04]  /*5550*/  STL [R1+0x8a4], RZ ;  /* 0x0008a4ff01007387 */ /* 0x000fe80000100800 */
[----:B------:R-:W-:Y:S04]  /*5560*/  STL [R1+0x8a8], RZ ;  /* 0x0008a8ff01007387 */ /* 0x000fe80000100800 */
[----:B------:R-:W-:Y:S04]  /*5570*/  STL [R1+0x8ac], RZ ;  /* 0x0008acff01007387 */ /* 0x000fe80000100800 */
[----:B------:R-:W-:Y:S01]  /*5580*/  STL [R1+0x8b0], RZ ;  /* 0x0008b0ff01007387 */ /* 0x000fe20000100800 */
[----:B------:R-:W-:-:S03]  /*5590*/  LOP3.LUT R28, R29, 0x10, RZ, 0x3c, !PT ;  /* 0x000000101d1c7812 */ /* 0x000fc600078e3cff */
[----:B------:R-:W-:Y:S01]  /*55a0*/  STL [R1+0x8b4], RZ ;  /* 0x0008b4ff01007387 */ /* 0x000fe20000100800 */
[----:B------:R-:W-:-:S03]  /*55b0*/  IMAD.MOV.U32 R28, RZ, RZ, c[0x0][0x180] ;  /* 0x00006000ff1c7624 */ /* 0x000fc600078e00ff */
[----:B------:R-:W-:Y:S04]  /*55c0*/  STL [R1+0x8b8], RZ ;  /* 0x0008b8ff01007387 */ /* 0x000fe80000100800 */
[----:B------:R-:W-:Y:S04]  /*55d0*/  STL [R1+0x8bc], RZ ;  /* 0x0008bcff01007387 */ /* 0x000fe80000100800 */
[----:B------:R-:W-:Y:S04]  /*55e0*/  STL [R1+0x8c0], RZ ;  /* 0x0008c0ff01007387 */ /* 0x000fe80000100800 */
[----:B------:R-:W-:Y:S04]  /*55f0*/  STL [R1+0x8c4], RZ ;  /* 0x0008c4ff01007387 */ /* 0x000fe80000100800 */
[----:B------:R-:W-:Y:S01]  /*5600*/  STL [R1+0x8c8], RZ ;  /* 0x0008c8ff01007387 */ /* 0x000fe20000100800 */
[----:B-1----:R-:W-:-:S03]  /*5610*/  LOP3.LUT R11, R29, 0x20, RZ, 0x3c, !PT ;  /* 0x000000201d0b7812 */ /* 0x002fc600078e3cff */
[----:B------:R-:W-:Y:S01]  /*5620*/  STL [R1+0x8cc], RZ ;  /* 0x0008ccff01007387 */ /* 0x000fe20000100800 */
[----:B------:R-:W-:-:S03]  /*5630*/  IADD3 R28, R28, 0x1f, RZ ;  /* 0x0000001f1c1c7810 */ /* 0x000fc60007ffe0ff */
[----:B------:R-:W-:Y:S01]  /*5640*/  STL [R1+0x8d0], RZ ;  /* 0x0008d0ff01007387 */ /* 0x000fe20000100800 */
[----:B------:R-:W-:-:S03]  /*5650*/  LOP3.LUT R11, R29, 0x30, RZ, 0x3c, !PT ;  /* 0x000000301d0b7812 */ /* 0x000fc600078e3cff */
[----:B------:R-:W-:Y:S01]  /*5660*/  STL [R1+0x8d4], RZ ;  /* 0x0008d4ff01007387 */ /* 0x000fe20000100800 */
[----:B------:R-:W-:-:S03]  /*5670*/  LOP3.LUT R11, R29, 0x40, RZ, 0x3c, !PT ;  /* 0x000000401d0b7812 */ /* 0x000fc600078e3cff */
[----:B------:R-:W-:Y:S01]  /*5680*/  STL [R1+0x8d8], RZ ;  /* 0x0008d8ff01007387 */ /* 0x000fe20000100800 */
[----:B------:R-:W-:-:S03]  /*5690*/  LOP3.LUT R11, R29, 0x50, RZ, 0x3c, !PT ;  /* 0x000000501d0b7812 */ /* 0x000fc600078e3cff */
[----:B------:R-:W-:Y:S01]  /*56a0*/  STL [R1+0x8dc], RZ ;  /* 0x0008dcff01007387 */ /* 0x000fe20000100800 */
[----:B------:R-:W-:-:S03]  /*56b0*/  SHF.R.S32.HI R11, RZ, 0x1f, R28 ;  /* 0x0000001fff0b7819 */ /* 0x000fc6000001141c */
[----:B------:R-:W-:Y:S04]  /*56c0*/  STL [R1+0x110], RZ ;  /* 0x000110ff01007387 */ /* 0x000fe80000100800 */
[----:B------:R-:W-:Y:S04]  /*56d0*/  STL [R1+0x114], RZ ;  /* 0x000114ff01007387 */ /* 0x000fe80000100800 */
[----:B------:R-:W-:Y:S01]  /*56e0*/  STL [R1+0x118], RZ ;  /* 0x000118ff01007387 */ /* 0x000fe20000100800 */
[----:B------:R-:W-:-:S03]  /*56f0*/  LEA.HI R11, R11, R28, RZ, 0x5 ;  /* 0x0000001c0b0b7211 */ /* 0x000fc600078f28ff */
[----:B------:R-:W-:Y:S01]  /*5700*/  STL [R1+0x11c], RZ ;  /* 0x00011cff01007387 */ /* 0x000fe20000100800 */
[----:B------:R-:W-:-:S03]  /*5710*/  LOP3.LUT R28, R29, 0x60, RZ, 0x3c, !PT ;  /* 0x000000601d1c7812 */ /* 0x000fc600078e3cff */
[----:B------:R-:W-:Y:S04]  /*5720*/  STL [R1+0xd0], RZ ;  /* 0x0000d0ff01007387 */ /* 0x000fe80000100800 */
[----:B------:R-:W-:Y:S04]  /*5730*/  STL [R1+0xd4], RZ ;  /* 0x0000d4ff01007387 */ /* 0x000fe80000100800 */
[----:B------:R-:W-:Y:S04]  /*5740*/  STL [R1+0xd8], RZ ;  /* 0x0000d8ff01007387 */ /* 0x000fe80000100800 */
[----:B------:R-:W-:Y:S04]  /*5750*/  STL [R1+0xdc], RZ ;  /* 0x0000dcff01007387 */ /* 0x000fe80000100800 */
[----:B------:R-:W3:Y:S04]  /*5760*/  LDL.LU R10, [R1+0x4c] ;  /* 0x00004c00010a7983 */ /* 0x000ee80000300800 */
[----:B--2---:R-:W2:Y:S04]  /*5770*/  LDL.LU R0, [R1+0x44] ;  /* 0x0000440001007983 */ /* 0x004ea80000300800 */
[----:B------:R-:W4:Y:S04]  /*5780*/  LDL.LU R9, [R1+0x1c] ;  /* 0x00001c0001097983 */ /* 0x000f280000300800 */
[----:B------:R-:W2:Y:S04]  /*5790*/  LDL.LU R8, [R1+0x18] ;  /* 0x0000180001087983 */ /* 0x000ea80000300800 */
[----:B------:R-:W2:Y:S04]  /*57a0*/  LDL.LU R27, [R1+0x14] ;  /* 0x00001400011b7983 */ /* 0x000ea80000300800 */
[----:B------:R-:W2:Y:S01]  /*57b0*/  LDL.LU R28, [R1+0xfb4] ;  /* 0x000fb400011c7983 */ /* 0x000ea20000300800 */
[----:B------:R-:W-:-:S02]  /*57c0*/  LOP3.LUT R29, R29, 0x70, RZ, 0x3c, !PT ;  /* 0x000000701d1d7812 */ /* 0x000fc400078e3cff */
[----:B------:R-:W-:-:S04]  /*57d0*/  SHF.R.S32.HI R11, RZ, 0x5, R11 ;  /* 0x00000005ff0b7819 */ /* 0x000fc8000001140b */
[----:B------:R-:W3:Y:S04]  /*57e0*/  LDL.LU R29, [R1+0x40] ;  /* 0x00004000011d7983 */ /* 0x000ee80000300800 */
[----:B------:R2:W-:Y:S02]  /*57f0*/  STL [R1+0xee8], R11 ;  /* 0x000ee80b01007387 */ /* 0x0005e40000100800 */
[----:B--2---:R-:W-:-:S06]  /*5800*/  LOP3.LUT R11, R28, 0x20, RZ, 0x3c, !PT ;  /* 0x000000201c0b7812 */ /* 0x004fcc00078e3cff */
[----:B------:R-:W2:Y:S04]  /*5810*/  LDL.LU R11, [R1+0xfb0] ;  /* 0x000fb000010b7983 */ /* 0x000ea80000300800 */
[----:B------:R0:W-:Y:S04]  /*5820*/  STL [R1+0xf84], R28 ;  /* 0x000f841c01007387 */ /* 0x0001e80000100800 */
[----:B0-----:R-:W2:Y:S01]  /*5830*/  LDL.LU R28, [R1+0x48] ;  /* 0x00004800011c7983 */ /* 0x001ea20000300800 */
[----:B---3--:R-:W-:Y:S02]  /*5840*/  IMAD R10, R10, c[0x0][0x184], RZ ;  /* 0x000061000a0a7a24 */ /* 0x008fe400078e02ff */
[----:B------:R-:W-:-:S02]  /*5850*/  IMAD R0, R0, c[0x0][0x184], RZ ;  /* 0x0000610000007a24 */ /* 0x000fc400078e02ff */
[----:B------:R-:W-:Y:S01]  /*5860*/  IMAD R29, R29, c[0x0][0x184], RZ ;  /* 0x000061001d1d7a24 */ /* 0x000fe200078e02ff */
[----:B------:R0:W-:Y:S01]  /*5870*/  STL [R1+0x20], R10 ;  /* 0x0000200a01007387 */ /* 0x0001e20000100800 */
[----:B----4-:R-:W-:Y:S02]  /*5880*/  IMAD R9, R9, c[0x0][0x190], RZ ;  /* 0x0000640009097a24 */ /* 0x010fe400078e02ff */
[----:B------:R-:W-:Y:S01]  /*5890*/  IMAD R8, R8, c[0x0][0x190], RZ ;  /* 0x0000640008087a24 */ /* 0x000fe200078e02ff */
[----:B0-----:R-:W3:Y:S01]  /*58a0*/  LDL.LU R10, [R1+0xfac] ;  /* 0x000fac00010a7983 */ /* 0x001ee20000300800 */
[----:B--2---:R-:W-:-:S05]  /*58b0*/  IMAD R28, R28, c[0x0][0x184], RZ ;  /* 0x000061001c1c7a24 */ /* 0x004fca00078e02ff */
[----:B------:R0:W-:Y:S04]  /*58c0*/  STL [R1+0xf88], R28 ;  /* 0x000f881c01007387 */ /* 0x0001e80000100800 */
[----:B0-----:R-:W2:Y:S04]  /*58d0*/  LDL.LU R28, [R1] ;  /* 0x00000000011c7983 */ /* 0x001ea80000300800 */
[----:B------:R0:W-:Y:S04]  /*58e0*/  STL [R1+0xf8c], R0 ;  /* 0x000f8c0001007387 */ /* 0x0001e80000100800 */
[----:B0-----:R-:W4:Y:S04]  /*58f0*/  LDL.LU R0, [R1+0x4] ;  /* 0x0000040001007983 */ /* 0x001f280000300800 */
[----:B------:R0:W-:Y:S04]  /*5900*/  STL [R1+0xf90], R29 ;  /* 0x000f901d01007387 */ /* 0x0001e80000100800 */
[----:B0-----:R-:W2:Y:S04]  /*5910*/  LDL.LU R29, [R1+0x8] ;  /* 0x00000800011d7983 */ /* 0x001ea80000300800 */
[----:B------:R0:W-:Y:S04]  /*5920*/  STL [R1+0xc], R9 ;  /* 0x00000c0901007387 */ /* 0x0001e80000100800 */
[----:B0-----:R-:W2:Y:S04]  /*5930*/  LDL.LU R9, [R1+0xfa8] ;  /* 0x000fa80001097983 */ /* 0x001ea80000300800 */
[----:B------:R0:W-:Y:S04]  /*5940*/  STL [R1+0x10], R8 ;  /* 0x0000100801007387 */ /* 0x0001e80000100800 */
[----:B0-----:R-:W4:Y:S01]  /*5950*/  LDL.LU R8, [R1+0xfa4] ;  /* 0x000fa40001087983 */ /* 0x001f220000300800 */
[----:B------:R-:W-:-:S05]  /*5960*/  IMAD R27, R27, c[0x0][0x190], RZ ;  /* 0x000064001b1b7a24 */ /* 0x000fca00078e02ff */
[----:B------:R0:W-:Y:S01]  /*5970*/  STL [R1+0x14], R27 ;  /* 0x0000141b01007387 */ /* 0x0001e20000100800 */
[----:B---3--:R-:W-:-:S03]  /*5980*/  IMAD R10, R10, c[0x0][0x190], RZ ;  /* 0x000064000a0a7a24 */ /* 0x008fc600078e02ff */
[----:B0-----:R-:W3:Y:S01]  /*5990*/  LDL.LU R27, [R1+0xfa0] ;  /* 0x000fa000011b7983 */ /* 0x001ee20000300800 */
[----:B--2---:R-:W-:Y:S02]  /*59a0*/  IMAD R9, R9, c[0x0][0x190], RZ ;  /* 0x0000640009097a24 */ /* 0x004fe400078e02ff */
[----:B----4-:R-:W-:-:S05]  /*59b0*/  IMAD R8, R8, c[0x0][0x190], RZ ;  /* 0x0000640008087a24 */ /* 0x010fca00078e02ff */
[----:B------:R-:W-:Y:S04]  /*59c0*/  STL [R1+0xf9c], R8 ;  /* 0x000f9c0801007387 */ /* 0x000fe80000100800 */
[----:B------:R0:W-:Y:S04]  /*59d0*/  STL [R1+0xf98], R9 ;  /* 0x000f980901007387 */ /* 0x0001e80000100800 */
[----:B0-----:R-:W2:Y:S04]  /*59e0*/  LDL.LU R9, [R1+0xc] ;  /* 0x00000c0001097983 */ /* 0x001ea80000300800 */
[----:B------:R0:W-:Y:S01]  /*59f0*/  STL [R1+0xf94], R10 ;  /* 0x000f940a01007387 */ /* 0x0001e20000100800 */
[----:B------:R-:W-:-:S03]  /*5a00*/  IMAD R8, R25, c[0x0][0x190], RZ ;  /* 0x0000640019087a24 */ /* 0x000fc600078e02ff */
[----:B0-----:R-:W4:Y:S04]  /*5a10*/  LDL.LU R10, [R1+0x10] ;  /* 0x00001000010a7983 */ /* 0x001f280000300800 */
[----:B------:R-:W4:Y:S04]  /*5a20*/  LDL.LU R25, [R1+0x14] ;  /* 0x0000140001197983 */ /* 0x000f280000300800 */
[----:B------:R2:W-:Y:S01]  /*5a30*/  STL [R1+0x18], R8 ;  /* 0x0000180801007387 */ /* 0x0005e20000100800 */
[----:B------:R-:W-:Y:S02]  /*5a40*/  IMAD R29, R29, c[0x0][0x190], RZ ;  /* 0x000064001d1d7a24 */ /* 0x000fe400078e02ff */
[----:B------:R-:W-:-:S02]  /*5a50*/  IMAD R0, R0, c[0x0][0x190], RZ ;  /* 0x0000640000007a24 */ /* 0x000fc400078e02ff */
[----:B------:R-:W-:Y:S02]  /*5a60*/  IMAD R28, R28, c[0x0][0x190], RZ ;  /* 0x000064001c1c7a24 */ /* 0x000fe400078e02ff */
[----:B---3--:R-:W-:Y:S01]  /*5a70*/  IMAD R27, R27, c[0x0][0x190], RZ ;  /* 0x000064001b1b7a24 */ /* 0x008fe200078e02ff */
[----:B--2---:R-:W-:-:S05]  /*5a80*/  LEA R8, P4, R9, c[0x0][0x168], 0x1 ;  /* 0x00005a0009087a11 */ /* 0x004fca00078808ff */
[----:B------:R4:W-:Y:S02]  /*5a90*/  STL [R1+0xf58], R8 ;  /* 0x000f580801007387 */ /* 0x0009e40000100800 */
[----:B----4-:R-:W-:-:S05]  /*5aa0*/  LEA R8, P3, R10, c[0x0][0x168], 0x1 ;  /* 0x00005a000a087a11 */ /* 0x010fca00078608ff */
[----:B------:R0:W-:Y:S02]  /*5ab0*/  STL [R1+0xf50], R8 ;  /* 0x000f500801007387 */ /* 0x0001e40000100800 */
[----:B0-----:R-:W-:-:S05]  /*5ac0*/  LEA R8, P2, R25, c[0x0][0x168], 0x1 ;  /* 0x00005a0019087a11 */ /* 0x001fca00078408ff */
        /* <DEDUP_REMOVED lines=8> */
[----:B------:R0:W-:Y:S04]  /*5b50*/  STL [R1+0xf28], R8 ;  /* 0x000f280801007387 */ /* 0x0001e80000100800 */
[----:B0-----:R-:W2:Y:S01]  /*5b60*/  LDL.LU R8, [R1+0xf9c] ;  /* 0x000f9c0001087983 */ /* 0x001ea20000300800 */
[----:B------:R-:W-:-:S05]  /*5b70*/  LEA.HI.X.SX32 R9, R9, c[0x0][0x16c], 0x1, P4 ;  /* 0x00005b0009097a11 */ /* 0x000fca00020f0eff */
[----:B------:R2:W-:Y:S02]  /*5b80*/  STL [R1+0xf54], R9 ;  /* 0x000f540901007387 */ /* 0x0005e40000100800 */
[----:B--2---:R-:W-:-:S05]  /*5b90*/  LEA R9, P4, R8, c[0x0][0x168], 0x1 ;  /* 0x00005a0008097a11 */ /* 0x004fca00078808ff */
        /* <DEDUP_REMOVED lines=8> */
[----:B------:R2:W-:Y:S01]  /*5c20*/  STL [R1+0xf44], R25 ;  /* 0x000f441901007387 */ /* 0x0005e20000100800 */
[----:B------:R-:W-:Y:S02]  /*5c30*/  IMAD R11, R11, c[0x0][0x190], RZ ;  /* 0x000064000b0b7a24 */ /* 0x000fe400078e02ff */
[----:B------:R-:W-:Y:S02]  /*5c40*/  IMAD R12, R12, c[0x0][0x190], RZ ;  /* 0x000064000c0c7a24 */ /* 0x000fe400078e02ff */
[----:B------:R-:W-:Y:S01]  /*5c50*/  IMAD R13, R13, c[0x0][0x190], RZ ;  /* 0x000064000d0d7a24 */ /* 0x000fe200078e02ff */
[----:B------:R-:W-:Y:S01]  /*5c60*/  LEA.HI.X.SX32 R27, R27, c[0x0][0x16c], 0x1, P5 ;  /* 0x00005b001b1b7a11 */ /* 0x000fe200028f0eff */
[----:B------:R-:W-:Y:S02]  /*5c70*/  IMAD R14, R14, c[0x0][0x190], RZ ;  /* 0x000064000e0e7a24 */ /* 0x000fe400078e02ff */
[----:B------:R-:W-:Y:S02]  /*5c80*/  IMAD R15, R15, c[0x0][0x190], RZ ;  /* 0x000064000f0f7a24 */ /* 0x000fe400078e02ff */
[----:B------:R-:W-:Y:S01]  /*5c90*/  IMAD R16, R16, c[0x0][0x190], RZ ;  /* 0x0000640010107a24 */ /* 0x000fe200078e02ff */
[----:B--2---:R-:W-:-:S05]  /*5ca0*/  LEA R25, P2, R10, c[0x0][0x168], 0x1 ;  /* 0x00005a000a197a11 */ /* 0x004fca00078408ff */
[----:B------:R0:W-:Y:S02]  /*5cb0*/  STL [R1+0xf10], R25 ;  /* 0x000f101901007387 */ /* 0x0001e40000100800 */
[----:B0-----:R-:W-:Y:S02]  /*5cc0*/  LEA.HI.X.SX32 R25, R29, c[0x0][0x16c], 0x1, P1 ;  /* 0x00005b001d197a11 */ /* 0x001fe400008f0eff */
[----:B------:R-:W2:Y:S04]  /*5cd0*/  LDL.LU R29, [R1+0xf90] ;  /* 0x000f9000011d7983 */ /* 0x000ea80000300800 */
[----:B------:R0:W-:Y:S02]  /*5ce0*/  STL [R1+0xf3c], R25 ;  /* 0x000f3c1901007387 */ /* 0x0001e40000100800 */
[----:B0-----:R-:W-:-:S05]  /*5cf0*/  LEA R25, P1, R11, c[0x0][0x168], 0x1 ;  /* 0x00005a000b197a11 */ /* 0x001fca00078208ff */
[----:B------:R0:W-:Y:S02]  /*5d00*/  STL [R1+0xf08], R25 ;  /* 0x000f081901007387 */ /* 0x0001e40000100800 */
[----:B0-----:R-:W-:Y:S02]  /*5d10*/  LEA.HI.X.SX32 R25, R0, c[0x0][0x16c], 0x1, P0 ;  /* 0x00005b0000197a11 */ /* 0x001fe400000f0eff */
[----:B------:R-:W3:Y:S04]  /*5d20*/  LDL.LU R0, [R1+0xf8c] ;  /* 0x000f8c0001007983 */ /* 0x000ee80000300800 */
[----:B------:R0:W-:Y:S02]  /*5d30*/  STL [R1+0xf34], R25 ;  /* 0x000f341901007387 */ /* 0x0001e40000100800 */
[----:B0-----:R-:W-:-:S05]  /*5d40*/  LEA R25, P0, R12, c[0x0][0x168], 0x1 ;  /* 0x00005a000c197a11 */ /* 0x001fca00078008ff */
[----:B------:R0:W-:Y:S02]  /*5d50*/  STL [R1+0xf00], R25 ;  /* 0x000f001901007387 */ /* 0x0001e40000100800 */
[----:B0-----:R-:W-:Y:S02]  /*5d60*/  LEA.HI.X.SX32 R25, R28, c[0x0][0x16c], 0x1, P6 ;  /* 0x00005b001c197a11 */ /* 0x001fe400030f0eff */
[----:B------:R-:W4:Y:S04]  /*5d70*/  LDL.LU R28, [R1+0xf88] ;  /* 0x000f8800011c7983 */ /* 0x000f280000300800 */
[----:B------:R0:W-:Y:S02]  /*5d80*/  STL [R1+0xf2c], R25 ;  /* 0x000f2c1901007387 */ /* 0x0001e40000100800 */
[----:B0-----:R-:W-:-:S05]  /*5d90*/  LEA R25, P6, R13, c[0x0][0x168], 0x1 ;  /* 0x00005a000d197a11 */ /* 0x001fca00078c08ff */
[----:B------:R0:W-:Y:S04]  /*5da0*/  STL [R1+0xef8], R25 ;  /* 0x000ef81901007387 */ /* 0x0001e80000100800 */
[----:B------:R1:W-:Y:S01]  /*5db0*/  STL [R1+0xf24], R27 ;  /* 0x000f241b01007387 */ /* 0x0003e20000100800 */
[----:B0-----:R-:W-:Y:S02]  /*5dc0*/  LEA R25, P5, R14, c[0x0][0x168], 0x1 ;  /* 0x00005a000e197a11 */ /* 0x001fe400078a08ff */
[----:B-1----:R-:W-:-:S03]  /*5dd0*/  LEA.HI.X.SX32 R27, R8, c[0x0][0x16c], 0x1, P4 ;  /* 0x00005b00081b7a11 */ /* 0x002fc600020f0eff */
[----:B------:R0:W-:Y:S04]  /*5de0*/  STL [R1+0xef0], R25 ;  /* 0x000ef01901007387 */ /* 0x0001e80000100800 */
[----:B------:R-:W-:Y:S01]  /*5df0*/  STL [R1+0xf1c], R27 ;  /* 0x000f1c1b01007387 */ /* 0x000fe20000100800 */
[----:B0-----:R-:W-:-:S03]  /*5e00*/  LEA.HI.X.SX32 R25, R9, c[0x0][0x16c], 0x1, P3 ;  /* 0x00005b0009197a11 */ /* 0x001fc600018f0eff */
[----:B------:R-:W2:Y:S01]  /*5e10*/  LDL.LU R9, [R1+0x18] ;  /* 0x0000180001097983 */ /* 0x000ea20000300800 */
[----:B------:R-:W-:-:S05]  /*5e20*/  LEA R8, P4, R15, c[0x0][0x168], 0x1 ;  /* 0x00005a000f087a11 */ /* 0x000fca00078808ff */
[----:B------:R0:W-:Y:S04]  /*5e30*/  STL [R1+0xee4], R8 ;  /* 0x000ee40801007387 */ /* 0x0001e80000100800 */
[----:B------:R-:W-:Y:S01]  /*5e40*/  STL [R1+0xf14], R25 ;  /* 0x000f141901007387 */ /* 0x000fe20000100800 */
[----:B0-----:R-:W-:-:S05]  /*5e50*/  LEA R8, P3, R16, c[0x0][0x168], 0x1 ;  /* 0x00005a0010087a11 */ /* 0x001fca00078608ff */
[----:B------:R0:W-:Y:S04]  /*5e60*/  STL [R1+0xa30], R8 ;  /* 0x000a300801007387 */ /* 0x0001e80000100800 */
[----:B0-----:R-:W3:Y:S01]  /*5e70*/  LDL.LU R8, [R1+0x20] ;  /* 0x0000200001087983 */ /* 0x001ee20000300800 */
[----:B------:R-:W-:Y:S01]  /*5e80*/  IMAD R17, R17, c[0x0][0x190], RZ ;  /* 0x0000640011117a24 */ /* 0x000fe200078e02ff */
[----:B------:R-:W-:Y:S01]  /*5e90*/  LEA.HI.X.SX32 R25, R10, c[0x0][0x16c], 0x1, P2 ;  /* 0x00005b000a197a11 */ /* 0x000fe200010f0eff */
[----:B------:R-:W-:-:S03]  /*5ea0*/  IMAD R18, R18, c[0x0][0x190], RZ ;  /* 0x0000640012127a24 */ /* 0x000fc600078e02ff */
[----:B------:R-:W-:Y:S01]  /*5eb0*/  LEA R10, P2, R17, c[0x0][0x168], 0x1 ;  /* 0x00005a00110a7a11 */ /* 0x000fe200078408ff */
[----:B------:R0:W-:Y:S01]  /*5ec0*/  STL [R1+0xf0c], R25 ;  /* 0x000f0c1901007387 */ /* 0x0001e20000100800 */
[----:B------:R-:W-:Y:S01]  /*5ed0*/  LEA.HI.X.SX32 R11, R11, c[0x0][0x16c], 0x1, P1 ;  /* 0x00005b000b0b7a11 */ /* 0x000fe200008f0eff */
[----:B------:R-:W-:Y:S02]  /*5ee0*/  IMAD R19, R19, c[0x0][0x190], RZ ;  /* 0x0000640013137a24 */ /* 0x000fe400078e02ff */
[----:B------:R1:W-:Y:S01]  /*5ef0*/  STL [R1+0x980], R10 ;  /* 0x0009800a01007387 */ /* 0x0003e20000100800 */
[----:B------:R-:W-:Y:S01]  /*5f00*/  IMAD R20, R20, c[0x0][0x190], RZ ;  /* 0x0000640014147a24 */ /* 0x000fe200078e02ff */
[----:B0-----:R-:W-:Y:S02]  /*5f10*/  LEA R25, P1, R18, c[0x0][0x168], 0x1 ;  /* 0x00005a0012197a11 */ /* 0x001fe400078208ff */
[----:B------:R0:W-:Y:S01]  /*5f20*/  STL [R1+0xf04], R11 ;  /* 0x000f040b01007387 */ /* 0x0001e20000100800 */
[----:B-1----:R-:W-:-:S03]  /*5f30*/  LEA.HI.X.SX32 R10, R12, c[0x0][0x16c], 0x1, P0 ;  /* 0x00005b000c0a7a11 */ /* 0x002fc600000f0eff */
[----:B------:R-:W-:Y:S01]  /*5f40*/  STL [R1+0x978], R25 ;  /* 0x0009781901007387 */ /* 0x000fe20000100800 */
[----:B------:R-:W-:Y:S01]  /*5f50*/  LEA.HI.X.SX32 R12, R13, c[0x0][0x16c], 0x1, P6 ;  /* 0x00005b000d0c7a11 */ /* 0x000fe200030f0eff */
[----:B------:R-:W-:Y:S02]  /*5f60*/  IMAD R21, R21, c[0x0][0x190], RZ ;  /* 0x0000640015157a24 */ /* 0x000fe400078e02ff */
[----:B------:R1:W-:Y:S01]  /*5f70*/  STL [R1+0xefc], R10 ;  /* 0x000efc0a01007387 */ /* 0x0003e20000100800 */
[----:B0-----:R-:W-:Y:S01]  /*5f80*/  LEA R11, P0, R19, c[0x0][0x168], 0x1 ;  /* 0x00005a00130b7a11 */ /* 0x001fe200078008ff */
[----:B------:R-:W-:-:S04]  /*5f90*/  IMAD R22, R22, c[0x0][0x190], RZ ;  /* 0x0000640016167a24 */ /* 0x000fc800078e02ff */
[----:B------:R0:W-:Y:S01]  /*5fa0*/  STL [R1+0x970], R11 ;  /* 0x0009700b01007387 */ /* 0x0001e20000100800 */
[----:B-1----:R-:W-:-:S03]  /*5fb0*/  LEA R10, P6, R20, c[0x0][0x168], 0x1 ;  /* 0x00005a00140a7a11 */ /* 0x002fc600078c08ff */
[----:B------:R1:W-:Y:S01]  /*5fc0*/  STL [R1+0xef4], R12 ;  /* 0x000ef40c01007387 */ /* 0x0003e20000100800 */
[----:B------:R-:W-:-:S03]  /*5fd0*/  IMAD R23, R23, c[0x0][0x190], RZ ;  /* 0x0000640017177a24 */ /* 0x000fc600078e02ff */
[----:B------:R1:W-:Y:S01]  /*5fe0*/  STL [R1+0x968], R10 ;  /* 0x0009680a01007387 */ /* 0x0003e20000100800 */
[----:B0-----:R-:W-:Y:S02]  /*5ff0*/  LEA.HI.X.SX32 R11, R14, c[0x0][0x16c], 0x1, P5 ;  /* 0x00005b000e0b7a11 */ /* 0x001fe400028f0eff */
[----:B-1----:R-:W-:-:S03]  /*6000*/  LEA R12, P5, R21, c[0x0][0x168], 0x1 ;  /* 0x00005a00150c7a11 */ /* 0x002fc600078a08ff */
[----:B------:R0:W-:Y:S01]  /*6010*/  STL [R1+0xeec], R11 ;  /* 0x000eec0b01007387 */ /* 0x0001e20000100800 */
[----:B------:R-:W-:-:S03]  /*6020*/  LEA.HI.X.SX32 R10, R15, c[0x0][0x16c], 0x1, P4 ;  /* 0x00005b000f0a7a11 */ /* 0x000fc600020f0eff */
[----:B------:R1:W-:Y:S01]  /*6030*/  STL [R1+0x960], R12 ;  /* 0x0009600c01007387 */ /* 0x0003e20000100800 */
[----:B------:R-:W-:-:S03]  /*6040*/  IMAD R24, R24, c[0x0][0x190], RZ ;  /* 0x0000640018187a24 */ /* 0x000fc600078e02ff */
[----:B------:R1:W-:Y:S01]  /*6050*/  STL [R1+0xa34], R10 ;  /* 0x000a340a01007387 */ /* 0x0003e20000100800 */
[----:B0-----:R-:W-:Y:S02]  /*6060*/  LEA R11, P4, R22, c[0x0][0x168], 0x1 ;  /* 0x00005a00160b7a11 */ /* 0x001fe400078808ff */
[----:B-1----:R-:W-:-:S03]  /*6070*/  LEA.HI.X.SX32 R12, R16, c[0x0][0x16c], 0x1, P3 ;  /* 0x00005b00100c7a11 */ /* 0x002fc600018f0eff */
[----:B------:R0:W-:Y:S01]  /*6080*/  STL [R1+0x958], R11 ;  /* 0x0009580b01007387 */ /* 0x0001e20000100800 */
[----:B------:R-:W-:-:S03]  /*6090*/  LEA R10, P3, R23, c[0x0][0x168], 0x1 ;  /* 0x00005a00170a7a11 */ /* 0x000fc600078608ff */
[----:B------:R1:W-:Y:S01]  /*60a0*/  STL [R1+0x984], R12 ;  /* 0x0009840c01007387 */ /* 0x0003e20000100800 */
[----:B------:R-:W-:-:S03]  /*60b0*/  IMAD R26, R26, c[0x0][0x190], RZ ;  /* 0x000064001a1a7a24 */ /* 0x000fc600078e02ff */
[----:B------:R1:W-:Y:S01]  /*60c0*/  STL [R1+0x950], R10 ;  /* 0x0009500a01007387 */ /* 0x0003e20000100800 */
[----:B0-----:R-:W-:Y:S02]  /*60d0*/  LEA.HI.X.SX32 R11, R17, c[0x0][0x16c], 0x1, P2 ;  /* 0x00005b00110b7a11 */ /* 0x001fe400010f0eff */
[----:B-1----:R-:W-:-:S03]  /*60e0*/  LEA R12, P2, R24, c[0x0][0x168], 0x1 ;  /* 0x00005a00180c7a11 */ /* 0x002fc600078408ff */
[----:B------:R-:W-:Y:S01]  /*60f0*/  STL [R1+0x97c], R11 ;  /* 0x00097c0b01007387 */ /* 0x000fe20000100800 */
[----:B------:R-:W-:-:S03]  /*6100*/  LEA.HI.X.SX32 R10, R18, c[0x0][0x16c], 0x1, P1 ;  /* 0x00005b00120a7a11 */ /* 0x000fc600008f0eff */
[----:B------:R0:W-:Y:S01]  /*6110*/  STL [R1+0x948], R12 ;  /* 0x0009480c01007387 */ /* 0x0001e20000100800 */
[----:B------:R-:W-:-:S03]  /*6120*/  IMAD R6, R6, c[0x0][0x190], RZ ;  /* 0x0000640006067a24 */ /* 0x000fc600078e02ff */
[----:B------:R1:W-:Y:S01]  /*6130*/  STL [R1+0x974], R10 ;  /* 0x0009740a01007387 */ /* 0x0003e20000100800 */
[----:B0-----:R-:W-:Y:S02]  /*6140*/  LEA.HI.X.SX32 R12, R19, c[0x0][0x16c], 0x1, P0 ;  /* 0x00005b00130c7a11 */ /* 0x001fe400000f0eff */
[----:B-1----:R-:W-:Y:S01]  /*6150*/  LEA R10, P0, R26, c[0x0][0x168], 0x1 ;  /* 0x00005a001a0a7a11 */ /* 0x002fe200078008ff */
[----:B------:R-:W-:Y:S02]  /*6160*/  IMAD R5, R5, c[0x0][0x190], RZ ;  /* 0x0000640005057a24 */ /* 0x000fe400078e02ff */
[----:B------:R-:W-:Y:S02]  /*6170*/  IMAD R4, R4, c[0x0][0x190], RZ ;  /* 0x0000640004047a24 */ /* 0x000fe400078e02ff */
[----:B------:R-:W-:Y:S02]  /*6180*/  IMAD R3, R3, c[0x0][0x190], RZ ;  /* 0x0000640003037a24 */ /* 0x000fe400078e02ff */
[----:B------:R-:W-:-:S02]  /*6190*/  IMAD R2, R2, c[0x0][0x190], RZ ;  /* 0x0000640002027a24 */ /* 0x000fc400078e02ff */
[----:B------:R-:W-:Y:S02]  /*61a0*/  IMAD R7, R7, c[0x0][0x190], RZ ;  /* 0x0000640007077a24 */ /* 0x000fe400078e02ff */
[----:B----4-:R-:W-:Y:S01]  /*61b0*/  IMAD.WIDE R14, R28, 0x2, RZ ;  /* 0x000000021c0e7825 */ /* 0x010fe200078e02ff */
[----:B--2---:R-:W-:-:S05]  /*61c0*/  LEA R11, P1, R9, c[0x0][0x168], 0x1 ;  /* 0x00005a00090b7a11 */ /* 0x004fca00078208ff */
[----:B------:R0:W-:Y:S04]  /*61d0*/  STL [R1+0x940], R11 ;  /* 0x0009400b01007387 */ /* 0x0001e80000100800 */
[----:B------:R1:W-:Y:S04]  /*61e0*/  STL [R1+0x96c], R12 ;  /* 0x00096c0c01007387 */ /* 0x0003e80000100800 */
[----:B------:R2:W-:Y:S01]  /*61f0*/  STL [R1+0x938], R10 ;  /* 0x0009380a01007387 */ /* 0x0005e20000100800 */
[----:B0-----:R-:W-:Y:S02]  /*6200*/  LEA.HI.X.SX32 R11, R20, c[0x0][0x16c], 0x1, P6 ;  /* 0x00005b00140b7a11 */ /* 0x001fe400030f0eff */
[----:B-1----:R-:W-:-:S03]  /*6210*/  LEA R12, P6, R6, c[0x0][0x168], 0x1 ;  /* 0x00005a00060c7a11 */ /* 0x002fc600078c08ff */
[----:B------:R0:W-:Y:S01]  /*6220*/  STL [R1+0x964], R11 ;  /* 0x0009640b01007387 */ /* 0x0001e20000100800 */
[----:B--2---:R-:W-:-:S03]  /*6230*/  LEA.HI.X.SX32 R10, R21, c[0x0][0x16c], 0x1, P5 ;  /* 0x00005b00150a7a11 */ /* 0x004fc600028f0eff */
[----:B------:R1:W-:Y:S04]  /*6240*/  STL [R1+0x930], R12 ;  /* 0x0009300c01007387 */ /* 0x0003e80000100800 */
[----:B------:R2:W-:Y:S01]  /*6250*/  STL [R1+0x95c], R10 ;  /* 0x00095c0a01007387 */ /* 0x0005e20000100800 */
[----:B0-----:R-:W-:Y:S02]  /*6260*/  LEA R11, P5, R5, c[0x0][0x168], 0x1 ;  /* 0x00005a00050b7a11 */ /* 0x001fe400078a08ff */
[----:B-1----:R-:W-:-:S03]  /*6270*/  LEA.HI.X.SX32 R12, R22, c[0x0][0x16c], 0x1, P4 ;  /* 0x00005b00160c7a11 */ /* 0x002fc600020f0eff */
[----:B------:R0:W-:Y:S01]  /*6280*/  STL [R1+0xc], R11 ;  /* 0x00000c0b01007387 */ /* 0x0001e20000100800 */
[----:B--2---:R-:W-:-:S03]  /*6290*/  LEA R10, P4, R4, c[0x0][0x168], 0x1 ;  /* 0x00005a00040a7a11 */ /* 0x004fc600078808ff */
[----:B------:R-:W-:Y:S01]  /*62a0*/  STL [R1+0x954], R12 ;  /* 0x0009540c01007387 */ /* 0x000fe20000100800 */
[----:B------:R-:W-:-:S03]  /*62b0*/  LEA.HI.X.SX32 R9, R9, c[0x0][0x16c], 0x1, P1 ;  /* 0x00005b0009097a11 */ /* 0x000fc600008f0eff */
[----:B------:R1:W-:Y:S01]  /*62c0*/  STL [R1+0x4], R10 ;  /* 0x0000040a01007387 */ /* 0x0003e20000100800 */
[----:B0-----:R-:W-:Y:S01]  /*62d0*/  LEA.HI.X.SX32 R11, R23, c[0x0][0x16c], 0x1, P3 ;  /* 0x00005b00170b7a11 */ /* 0x001fe200018f0eff */
[----:B---3--:R-:W-:Y:S01]  /*62e0*/  IMAD.WIDE R16, R8, 0x2, RZ ;  /* 0x0000000208107825 */ /* 0x008fe200078e02ff */
[----:B------:R-:W-:Y:S02]  /*62f0*/  LEA.HI.X.SX32 R8, R26, c[0x0][0x16c], 0x1, P0 ;  /* 0x00005b001a087a11 */ /* 0x000fe400000f0eff */
[----:B-1----:R-:W-:Y:S01]  /*6300*/  LEA.HI.X.SX32 R10, R24, c[0x0][0x16c], 0x1, P2 ;  /* 0x00005b00180a7a11 */ /* 0x002fe200010f0eff */
[----:B------:R-:W-:Y:S01]  /*6310*/  STL [R1+0x94c], R11 ;  /* 0x00094c0b01007387 */ /* 0x000fe20000100800 */
[----:B------:R-:W-:-:S03]  /*6320*/  IMAD.WIDE R12, R0, 0x2, RZ ;  /* 0x00000002000c7825 */ /* 0x000fc600078e02ff */
[----:B------:R0:W-:Y:S01]  /*6330*/  STL [R1+0x944], R10 ;  /* 0x0009440a01007387 */ /* 0x0001e20000100800 */
[----:B------:R-:W-:-:S03]  /*6340*/  LEA.HI.X.SX32 R6, R6, c[0x0][0x16c], 0x1, P6 ;  /* 0x00005b0006067a11 */ /* 0x000fc600030f0eff */
[----:B------:R1:W-:Y:S01]  /*6350*/  STL [R1+0x93c], R9 ;  /* 0x00093c0901007387 */ /* 0x0003e20000100800 */
[----:B------:R-:W-:-:S03]  /*6360*/  LEA.HI.X.SX32 R5, R5, c[0x0][0x16c], 0x1, P5 ;  /* 0x00005b0005057a11 */ /* 0x000fc600028f0eff */
[----:B------:R2:W5:Y:S01]  /*6370*/  LDL.LU R28, [R1+0xf84] ;  /* 0x000f8400011c7983 */ /* 0x0005620000300800 */
[----:B0-----:R-:W-:-:S03]  /*6380*/  IMAD.WIDE R10, R29, 0x2, RZ ;  /* 0x000000021d0a7825 */ /* 0x001fc600078e02ff */
[----:B------:R2:W5:Y:S01]  /*6390*/  LDL.LU R0, [R1+0xf80] ;  /* 0x000f800001007983 */ /* 0x0005620000300800 */
[----:B-1----:R-:W-:-:S03]  /*63a0*/  IMAD.MOV.U32 R9, RZ, RZ, c[0x0][0x188] ;  /* 0x00006200ff097624 */ /* 0x002fc600078e00ff */
[----:B------:R-:W-:Y:S01]  /*63b0*/  STL.64 [R1+0x8f8], R16 ;  /* 0x0008f81001007387 */ /* 0x000fe20000100a00 */
[----:B------:R-:W-:-:S03]  /*63c0*/  LEA.HI.X.SX32 R4, R4, c[0x0][0x16c], 0x1, P4 ;  /* 0x00005b0004047a11 */ /* 0x000fc600020f0eff */
[----:B------:R-:W-:Y:S04]  /*63d0*/  STL.64 [R1+0x8f0], R14 ;  /* 0x0008f00e01007387 */ /* 0x000fe80000100a00 */
[----:B------:R0:W-:Y:S04]  /*63e0*/  STL [R1+0x934], R8 ;  /* 0x0009340801007387 */ /* 0x0001e80000100800 */
[----:B------:R-:W-:Y:S01]  /*63f0*/  STL.64 [R1+0x8e8], R12 ;  /* 0x0008e80c01007387 */ /* 0x000fe20000100a00 */
[----:B------:R-:W-:-:S03]  /*6400*/  LEA R27, P3, R3, c[0x0][0x168], 0x1 ;  /* 0x00005a00031b7a11 */ /* 0x000fc600078608ff */
[----:B------:R-:W-:Y:S01]  /*6410*/  STL [R1+0x92c], R6 ;  /* 0x00092c0601007387 */ /* 0x000fe20000100800 */
[----:B0-----:R-:W-:-:S03]  /*6420*/  IMAD R8, R9, 0x1f, RZ ;  /* 0x0000001f09087824 */ /* 0x001fc600078e02ff */
[----:B------:R-:W-:Y:S01]  /*6430*/  STL.64 [R1+0x8e0], R10 ;  /* 0x0008e00a01007387 */ /* 0x000fe20000100a00 */
[----:B------:R-:W-:-:S03]  /*6440*/  LEA R25, P2, R2, c[0x0][0x168], 0x1 ;  /* 0x00005a0002197a11 */ /* 0x000fc600078408ff */
[----:B------:R-:W-:Y:S01]  /*6450*/  STL [R1+0x8], R5 ;  /* 0x0000080501007387 */ /* 0x000fe20000100800 */
[----:B------:R-:W-:-:S03]  /*6460*/  LEA R23, P1, R7, c[0x0][0x168], 0x1 ;  /* 0x00005a0007177a11 */ /* 0x000fc600078208ff */
[----:B------:R0:W-:Y:S01]  /*6470*/  STL [R1], R4 ;  /* 0x0000000401007387 */ /* 0x0001e20000100800 */
[----:B------:R-:W-:Y:S02]  /*6480*/  LEA.HI.X.SX32 R26, R3, c[0x0][0x16c], 0x1, P3 ;  /* 0x00005b00031a7a11 */ /* 0x000fe400018f0eff */
[----:B------:R-:W-:Y:S01]  /*6490*/  LEA.HI.X.SX32 R24, R2, c[0x0][0x16c], 0x1, P2 ;  /* 0x00005b0002187a11 */ /* 0x000fe200010f0eff */
[----:B------:R-:W-:Y:S01]  /*64a0*/  IMAD.WIDE R2, R8, 0x2, R14 ;  /* 0x0000000208027825 */ /* 0x000fe200078e020e */
[----:B------:R-:W-:-:S03]  /*64b0*/  LEA.HI.X.SX32 R22, R7, c[0x0][0x16c], 0x1, P1 ;  /* 0x00005b0007167a11 */ /* 0x000fc600008f0eff */
[----:B0-----:R-:W-:-:S04]  /*64c0*/  IMAD.WIDE R4, R8, 0x2, R16 ;  /* 0x0000000208047825 */ /* 0x001fc800078e0210 */
[C---:B------:R-:W-:Y:S01]  /*64d0*/  IMAD.WIDE R6, R8.reuse, 0x2, R12 ;  /* 0x0000000208067825 */ /* 0x040fe200078e020c */
[----:B------:R0:W-:Y:S03]  /*64e0*/  STL.64 [R1+0xed8], R4 ;  /* 0x000ed80401007387 */ /* 0x0001e60000100a00 */
[----:B------:R-:W-:Y:S01]  /*64f0*/  IMAD R18, R9, 0x1e, RZ ;  /* 0x0000001e09127824 */ /* 0x000fe200078e02ff */
[----:B------:R1:W-:Y:S04]  /*6500*/  STL.64 [R1+0xed0], R2 ;  /* 0x000ed00201007387 */ /* 0x0003e80000100a00 */
[----:B------:R3:W-:Y:S01]  /*6510*/  STL.64 [R1+0xec8], R6 ;  /* 0x000ec80601007387 */ /* 0x0007e20000100a00 */
[----:B0-----:R-:W-:-:S04]  /*6520*/  IMAD.WIDE R4, R8, 0x2, R10 ;  /* 0x0000000208047825 */ /* 0x001fc800078e020a */
[C---:B-1----:R-:W-:Y:S01]  /*6530*/  IMAD.WIDE R2, R18.reuse, 0x2, R16 ;  /* 0x0000000212027825 */ /* 0x042fe200078e0210 */
[----:B------:R0:W-:Y:S03]  /*6540*/  STL.64 [R1+0xec0], R4 ;  /* 0x000ec00401007387 */ /* 0x0001e60000100a00 */
[----:B------:R-:W-:Y:S01]  /*6550*/  IMAD R8, R9, 0x1d, RZ ;  /* 0x0000001d09087824 */ /* 0x000fe200078e02ff */
[----:B------:R1:W-:Y:S01]  /*6560*/  STL.64 [R1+0xeb8], R2 ;  /* 0x000eb80201007387 */ /* 0x0003e20000100a00 */
[----:B---3--:R-:W-:-:S04]  /*6570*/  IMAD.WIDE R6, R18, 0x2, R10 ;  /* 0x0000000212067825 */ /* 0x008fc800078e020a */
[----:B0-----:R-:W-:-:S04]  /*6580*/  IMAD.WIDE R4, R18, 0x2, R14 ;  /* 0x0000000212047825 */ /* 0x001fc800078e020e */
[----:B-1----:R-:W-:Y:S01]  /*6590*/  IMAD.WIDE R2, R18, 0x2, R12 ;  /* 0x0000000212027825 */ /* 0x002fe200078e020c */
[----:B------:R0:W-:Y:S04]  /*65a0*/  STL.64 [R1+0xeb0], R4 ;  /* 0x000eb00401007387 */ /* 0x0001e80000100a00 */
[----:B------:R1:W-:Y:S01]  /*65b0*/  STL.64 [R1+0xea8], R2 ;  /* 0x000ea80201007387 */ /* 0x0003e20000100a00 */
[----:B------:R-:W-:-:S03]  /*65c0*/  IMAD R18, R9, 0x1c, RZ ;  /* 0x0000001c09127824 */ /* 0x000fc600078e02ff */
[----:B------:R3:W-:Y:S01]  /*65d0*/  STL.64 [R1+0xea0], R6 ;  /* 0x000ea00601007387 */ /* 0x0007e20000100a00 */
[----:B0-----:R-:W-:-:S04]  /*65e0*/  IMAD.WIDE R4, R8, 0x2, R16 ;  /* 0x0000000208047825 */ /* 0x001fc800078e0210 */
[C---:B-1----:R-:W-:Y:S01]  /*65f0*/  IMAD.WIDE R2, R8.reuse, 0x2, R14 ;  /* 0x0000000208027825 */ /* 0x042fe200078e020e */
[----:B------:R0:W-:Y:S03]  /*6600*/  STL.64 [R1+0xe98], R4 ;  /* 0x000e980401007387 */ /* 0x0001e60000100a00 */
[C---:B---3--:R-:W-:Y:S01]  /*6610*/  IMAD.WIDE R6, R8.reuse, 0x2, R12 ;  /* 0x0000000208067825 */ /* 0x048fe200078e020c */
        /* <DEDUP_REMOVED lines=102> */
[----:B------:R-:W-:-:S03]  /*6c80*/  IMAD.SHL.U32 R18, R9, 0x10, RZ ;  /* 0x0000001009127824 */ /* 0x000fc600078e00ff */
        /* <DEDUP_REMOVED lines=130> */
[----:B---3--:R-:W-:-:S05]  /*74b0*/  IMAD.WIDE R2, R8, 0x2, R14 ;  /* 0x0000000208027825 */ /* 0x008fca00078e020e */
[----:B------:R1:W-:Y:S01]  /*74c0*/  STL.64 [R1+0xb50], R2 ;  /* 0x000b500201007387 */ /* 0x0003e20000100a00 */
[----:B0-----:R-:W-:-:S03]  /*74d0*/  IMAD.WIDE R4, R8, 0x2, R10 ;  /* 0x0000000208047825 */ /* 0x001fc600078e020a */
[----:B------:R-:W-:Y:S04]  /*74e0*/  STL.64 [R1+0xb48], R6 ;  /* 0x000b480601007387 */ /* 0x000fe80000100a00 */
[----:B------:R0:W-:Y:S01]  /*74f0*/  STL.64 [R1+0xb40], R4 ;  /* 0x000b400401007387 */ /* 0x0001e20000100a00 */
[----:B-1----:R-:W-:-:S04]  /*7500*/  IMAD.WIDE R2, R9, 0x2, R16 ;  /* 0x0000000209027825 */ /* 0x002fc800078e0210 */
[----:B------:R-:W-:Y:S01]  /*7510*/  IMAD.MOV.U32 R8, RZ, RZ, c[0x0][0x188] ;  /* 0x00006200ff087624 */ /* 0x000fe200078e00ff */
[----:B------:R1:W-:Y:S01]  /*7520*/  STL.64 [R1+0xb38], R2 ;  /* 0x000b380201007387 */ /* 0x0003e20000100a00 */
[----:B0-----:R-:W-:-:S03]  /*7530*/  IMAD.WIDE R4, R9, 0x2, R14 ;  /* 0x0000000209047825 */ /* 0x001fc600078e020e */
[----:B------:R-:W0:Y:S01]  /*7540*/  S2R R29, SR_TID.X ;  /* 0x00000000001d7919 */ /* 0x000e220000002100 */
[----:B------:R-:W-:-:S03]  /*7550*/  IMAD.WIDE R6, R9, 0x2, R10 ;  /* 0x0000000209067825 */ /* 0x000fc600078e020a */
[----:B------:R3:W-:Y:S01]  /*7560*/  STL.64 [R1+0xb30], R4 ;  /* 0x000b300401007387 */ /* 0x0007e20000100a00 */
[----:B-1----:R-:W-:-:S05]  /*7570*/  IMAD.WIDE R2, R9, 0x2, R12 ;  /* 0x0000000209027825 */ /* 0x002fca00078e020c */
[----:B------:R1:W-:Y:S01]  /*7580*/  STL.64 [R1+0xb28], R2 ;  /* 0x000b280201007387 */ /* 0x0003e20000100a00 */
[----:B---3--:R-:W-:-:S03]  /*7590*/  IMAD.WIDE R4, R8, 0x2, R16 ;  /* 0x0000000208047825 */ /* 0x008fc600078e0210 */
[----:B------:R3:W-:Y:S04]  /*75a0*/  STL.64 [R1+0xb20], R6 ;  /* 0x000b200601007387 */ /* 0x0007e80000100a00 */
[----:B------:R4:W-:Y:S01]  /*75b0*/  STL.64 [R1+0xb18], R4 ;  /* 0x000b180401007387 */ /* 0x0009e20000100a00 */
[----:B-1----:R-:W-:-:S04]  /*75c0*/  IMAD.WIDE R2, R8, 0x2, R14 ;  /* 0x0000000208027825 */ /* 0x002fc800078e020e */
[C---:B---3--:R-:W-:Y:S01]  /*75d0*/  IMAD.WIDE R6, R8.reuse, 0x2, R12 ;  /* 0x0000000208067825 */ /* 0x048fe200078e020c */
[----:B------:R1:W-:Y:S03]  /*75e0*/  STL.64 [R1+0xb10], R2 ;  /* 0x000b100201007387 */ /* 0x0003e60000100a00 */
[----:B----4-:R-:W-:Y:S01]  /*75f0*/  IMAD.WIDE R4, R8, 0x2, R10 ;  /* 0x0000000208047825 */ /* 0x010fe200078e020a */
[----:B------:R2:W-:Y:S04]  /*7600*/  STL.64 [R1+0xb08], R6 ;  /* 0x000b080601007387 */ /* 0x0005e80000100a00 */
[----:B------:R2:W-:Y:S01]  /*7610*/  STL.64 [R1+0xb00], R4 ;  /* 0x000b000401007387 */ /* 0x0005e20000100a00 */
[----:B0-----:R-:W-:Y:S01]  /*7620*/  LOP3.LUT R29, R29, 0x7f, RZ, 0xc0, !PT ;  /* 0x0000007f1d1d7812 */ /* 0x001fe200078ec0ff */
[----:B-1----:R-:W-:-:S04]  /*7630*/  IMAD.MOV.U32 R2, RZ, RZ, c[0x0][0x160] ;  /* 0x00005800ff027624 */ /* 0x002fc800078e00ff */
[----:B------:R-:W-:Y:S02]  /*7640*/  IMAD.SHL.U32 R29, R29, 0x2, RZ ;  /* 0x000000021d1d7824 */ /* 0x000fe400078e00ff */
[----:B------:R-:W-:Y:S02]  /*7650*/  IMAD.MOV.U32 R3, RZ, RZ, c[0x0][0x164] ;  /* 0x00005900ff037624 */ /* 0x000fe400078e00ff */
.L_x_2:
[----:B------:R-:W3:Y:S04]  /*7660*/  LDL.64 R8, [R1+0x8f8] ;  /* 0x0008f80001087983 */ /* 0x000ee80000100a00 */
[----:B-----5:R-:W-:Y:S04]  /*7670*/  STL.64 [R1+0x2228], R16 ;  /* 0x0022281001007387 */ /* 0x020fe80000100a00 */
[----:B------:R0:W-:Y:S04]  /*7680*/  STL.64 [R1+0x2258], R16 ;  /* 0x0022581001007387 */ /* 0x0001e80000100a00 */
[----:B0-----:R-:W4:Y:S04]  /*7690*/  LDL.64 R16, [R1+0x8e8] ;  /* 0x0008e80001107983 */ /* 0x001f280000100a00 */
[----:B------:R-:W-:Y:S04]  /*76a0*/  STL.64 [R1+0x2220], R14 ;  /* 0x0022200e01007387 */ /* 0x000fe80000100a00 */
[----:B------:R-:W-:Y:S04]  /*76b0*/  STL.64 [R1+0x2238], R14 ;  /* 0x0022380e01007387 */ /* 0x000fe80000100a00 */
[----:B------:R-:W-:Y:S04]  /*76c0*/  STL.64 [R1+0x2250], R14 ;  /* 0x0022500e01007387 */ /* 0x000fe80000100a00 */
[----:B------:R0:W-:Y:S04]  /*76d0*/  STL.64 [R1+0x2268], R14 ;  /* 0x0022680e01007387 */ /* 0x0001e80000100a00 */
[----:B0-2---:R-:W2:Y:S04]  /*76e0*/  LDL.64 R14, [R1+0x8e0] ;  /* 0x0008e000010e7983 */ /* 0x005ea80000100a00 */
[----:B------:R-:W-:Y:S04]  /*76f0*/  STL.64 [R1+0x21d0], R12 ;  /* 0x0021d00c01007387 */ /* 0x000fe80000100a00 */
[----:B------:R-:W-:Y:S04]  /*7700*/  STL.64 [R1+0x2200], R12 ;  /* 0x0022000c01007387 */ /* 0x000fe80000100a00 */
[----:B------:R-:W-:Y:S04]  /*7710*/  STL.64 [R1+0x2240], R12 ;  /* 0x0022400c01007387 */ /* 0x000fe80000100a00 */
[----:B------:R0:W-:Y:S04]  /*7720*/  STL.64 [R1+0x2270], R12 ;  /* 0x0022700c01007387 */ /* 0x0001e80000100a00 */
[----:B0-----:R-:W2:Y:S01]  /*7730*/  LDL.64 R12, [R1+0x8f0] ;  /* 0x0008f000010c7983 */ /* 0x001ea20000100a00 */
[----:B-----5:R-:W-:-:S02]  /*7740*/  ISETP.GT.AND P2, PT, R0, RZ, PT ;  /* 0x000000ff0000720c */ /* 0x020fc40003f44270 */
[----:B------:R-:W-:Y:S01]  /*7750*/  PRMT R19, RZ, 0x7610, R19 ;  /* 0x00007610ff137816 */ /* 0x000fe20000000013 */
[----:B------:R0:W-:Y:S01]  /*7760*/  STL.64 [R1+0x21c8], R10 ;  /* 0x0021c80a01007387 */ /* 0x0001e20000100a00 */
[----:B------:R-:W-:-:S03]  /*7770*/  PRMT R20, RZ, 0x7610, R20 ;  /* 0x00007610ff147816 */ /* 0x000fc60000000014 */
[----:B------:R-:W-:Y:S04]  /*7780*/  STL.64 [R1+0x20d8], R22 ;  /* 0x0020d81601007387 */ /* 0x000fe80000100a00 */
[----:B------:R-:W-:Y:S04]  /*7790*/  STL [R1+0x20fc], R22 ;  /* 0x0020fc1601007387 */ /* 0x000fe80000100800 */
        /* <DEDUP_REMOVED lines=11> */
[----:B------:R-:W-:Y:S04]  /*7850*/  STL.64 [R1+0x21b8], R22 ;  /* 0x0021b81601007387 */ /* 0x000fe80000100a00 */
[----:B------:R-:W-:Y:S04]  /*7860*/  STL.64 [R1+0x21e8], R22 ;  /* 0x0021e81601007387 */ /* 0x000fe80000100a00 */
[----:B------:R-:W-:Y:S04]  /*7870*/  STL.64 [R1+0x2218], R22 ;  /* 0x0022181601007387 */ /* 0x000fe80000100a00 */
[----:B------:R-:W-:Y:S04]  /*7880*/  STL.64 [R1+0x2230], R22 ;  /* 0x0022301601007387 */ /* 0x000fe80000100a00 */
[----:B------:R1:W-:Y:S04]  /*7890*/  STL.64 [R1+0x2260], R22 ;  /* 0x0022601601007387 */ /* 0x0003e80000100a00 */
[----:B------:R-:W-:Y:S04]  /*78a0*/  STL [R1+0x20d0], R27 ;  /* 0x0020d01b01007387 */ /* 0x000fe80000100800 */
[----:B------:R-:W-:Y:S04]  /*78b0*/  STL [R1+0x20e0], R27 ;  /* 0x0020e01b01007387 */ /* 0x000fe80000100800 */
        /* <DEDUP_REMOVED lines=15> */
[----:B------:R0:W-:Y:S04]  /*79b0*/  STL.64 [R1+0x2248], R24 ;  /* 0x0022481801007387 */ /* 0x0001e80000100a00 */
        /* <DEDUP_REMOVED lines=16> */
[----:B------:R-:W-:Y:S04]  /*7ac0*/  STL [R1+0x20b8], R29 ;  /* 0x0020b81d01007387 */ /* 0x000fe80000100800 */
[----:B------:R-:W-:Y:S04]  /*7ad0*/  STL [R1+0x20bc], R29 ;  /* 0x0020bc1d01007387 */ /* 0x000fe80000100800 */
[----:B------:R-:W-:Y:S04]  /*7ae0*/  STL [R1+0x20c0], R29 ;  /* 0x0020c01d01007387 */ /* 0x000fe80000100800 */
[----:B------:R-:W-:Y:S04]  /*7af0*/  STL [R1+0x204c], R28 ;  /* 0x00204c1c01007387 */ /* 0x000fe80000100800 */
[----:B------:R-:W-:Y:S04]  /*7b00*/  STL.64 [R1+0x20f0], R28 ;  /* 0x0020f01c01007387 */ /* 0x000fe80000100a00 */
[----:B------:R-:W-:Y:S04]  /*7b10*/  STL [R1+0x2104], R28 ;  /* 0x0021041c01007387 */ /* 0x000fe80000100800 */
[----:B------:R-:W-:Y:S01]  /*7b20*/  STL [R1+0x2114], R28 ;  /* 0x0021141c01007387 */ /* 0x000fe20000100800 */
[----:B----4-:R-:W-:-:S03]  /*7b30*/  IADD3 R4, P1, R16, R2, RZ ;  /* 0x0000000210047210 */ /* 0x010fc60007f3e0ff */
[----:B------:R-:W-:Y:S02]  /*7b40*/  STL [R1+0x2124], R28 ;  /* 0x0021241c01007387 */ /* 0x000fe40000100800 */
[----:B------:R-:W-:Y:S02]  /*7b50*/  IMAD.X R5, R17, 0x1, R3, P1 ;  /* 0x0000000111057824 */ /* 0x000fe400008e0603 */
[----:B------:R-:W-:Y:S04]  /*7b60*/  STL [R1+0x2134], R28 ;  /* 0x0021341c01007387 */ /* 0x000fe80000100800 */
[----:B------:R3:W4:Y:S04]  /*7b70*/  @P2 LDG.E.U16 R19, [R4.64] ;  /* 0x0000000404132981 */ /* 0x000728000c1e1500 */
[----:B------:R-:W-:Y:S04]  /*7b80*/  STL [R1+0x2144], R28 ;  /* 0x0021441c01007387 */ /* 0x000fe80000100800 */
[----:B------:R-:W-:Y:S01]  /*7b90*/  STL [R1+0x2154], R28 ;  /* 0x0021541c01007387 */ /* 0x000fe20000100800 */
[----:B---3--:R-:W-:-:S03]  /*7ba0*/  IADD3 R4, P1, R8, R2, RZ ;  /* 0x0000000208047210 */ /* 0x008fc60007f3e0ff */
[----:B------:R-:W-:Y:S01]  /*7bb0*/  STL [R1+0x2164], R28 ;  /* 0x0021641c01007387 */ /* 0x000fe20000100800 */
[----:B------:R-:W-:-:S03]  /*7bc0*/  PRMT R18, RZ, 0x7610, R18 ;  /* 0x00007610ff127816 */ /* 0x000fc60000000012 */
[----:B------:R-:W-:Y:S01]  /*7bd0*/  STL [R1+0x2174], R28 ;  /* 0x0021741c01007387 */ /* 0x000fe20000100800 */
[----:B------:R-:W-:-:S03]  /*7be0*/  PRMT R21, RZ, 0x7610, R21 ;  /* 0x00007610ff157816 */ /* 0x000fc60000000015 */
[----:B------:R-:W-:Y:S01]  /*7bf0*/  STL [R1+0x2184], R28 ;  /* 0x0021841c01007387 */ /* 0x000fe20000100800 */
[----:B------:R-:W-:-:S03]  /*7c00*/  IMAD.X R5, R9, 0x1, R3, P1 ;  /* 0x0000000109057824 */ /* 0x000fc600008e0603 */
[----:B------:R-:W-:Y:S04]  /*7c10*/  STL [R1+0x2194], R28 ;  /* 0x0021941c01007387 */ /* 0x000fe80000100800 */
[----:B------:R-:W-:Y:S04]  /*7c20*/  STL [R1+0x21a4], R28 ;  /* 0x0021a41c01007387 */ /* 0x000fe80000100800 */
[----:B------:R-:W-:Y:S04]  /*7c30*/  STL.64 [R1+0x21f0], R28 ;  /* 0x0021f01c01007387 */ /* 0x000fe80000100a00 */
[----:B------:R-:W3:Y:S04]  /*7c40*/  LDL.64 R16, [R1+0xb10] ;  /* 0x000b100001107983 */ /* 0x000ee80000100a00 */
[----:B------:R-:W3:Y:S01]  /*7c50*/  @P2 LDG.E.U16 R21, [R4.64] ;  /* 0x0000000404152981 */ /* 0x000ee2000c1e1500 */
[----:B--2---:R-:W-:-:S05]  /*7c60*/  IADD3 R6, P0, R12, R2, RZ ;  /* 0x000000020c067210 */ /* 0x004fca0007f1e0ff */
[----:B------:R-:W-:Y:S02]  /*7c70*/  IMAD.X R7, R13, 0x1, R3, P0 ;  /* 0x000000010d077824 */ /* 0x000fe400000e0603 */
[----:B------:R-:W2:Y:S04]  /*7c80*/  LDL.64 R12, [R1+0xb08] ;  /* 0x000b0800010c7983 */ /* 0x000ea80000100a00 */
[----:B------:R0:W2:Y:S02]  /*7c90*/  @P2 LDG.E.U16 R20, [R6.64] ;  /* 0x0000000406142981 */ /* 0x0000a4000c1e1500 */
[----:B0-----:R-:W-:-:S05]  /*7ca0*/  IADD3 R6, P0, R14, R2, RZ ;  /* 0x000000020e067210 */ /* 0x001fca0007f1e0ff */
[----:B------:R-:W-:-:S05]  /*7cb0*/  IMAD.X R7, R15, 0x1, R3, P0 ;  /* 0x000000010f077824 */ /* 0x000fca00000e0603 */
[----:B------:R3:W2:Y:S04]  /*7cc0*/  @P2 LDG.E.U16 R18, [R6.64] ;  /* 0x0000000406122981 */ /* 0x0006a8000c1e1500 */
[----:B----4-:R-:W-:Y:S04]  /*7cd0*/  STL [R1+0x20f8], R19 ;  /* 0x0020f81301007387 */ /* 0x010fe80000100800 */
[----:B------:R-:W-:Y:S04]  /*7ce0*/  STL [R1+0x21b4], R19 ;  /* 0x0021b41301007387 */ /* 0x000fe80000100800 */
[----:B------:R-:W4:Y:S01]  /*7cf0*/  LDL.64 R14, [R1+0xb00] ;  /* 0x000b0000010e7983 */ /* 0x000f220000100a00 */
[----:B------:R-:W-:-:S03]  /*7d00*/  ISETP.GT.AND P0, PT, R0, 0x1, PT ;  /* 0x000000010000780c */ /* 0x000fc60003f04270 */
[----:B------:R-:W4:Y:S04]  /*7d10*/  LDL.64 R10, [R1+0xb18] ;  /* 0x000b1800010a7983 */ /* 0x000f280000100a00 */
[----:B-1----:R-:W4:Y:S01]  /*7d20*/  LDL.64 R22, [R1+0xb30] ;  /* 0x000b300001167983 */ /* 0x002f220000100a00 */
[----:B------:R-:W-:Y:S02]  /*7d30*/  PRMT R24, RZ, 0x7610, R24 ;  /* 0x00007610ff187816 */ /* 0x000fe40000000018 */
[----:B------:R-:W-:Y:S02]  /*7d40*/  PRMT R25, RZ, 0x7610, R25 ;  /* 0x00007610ff197816 */ /* 0x000fe40000000019 */
[----:B---3--:R-:W-:-:S05]  /*7d50*/  IADD3 R6, P1, R16, R2, RZ ;  /* 0x0000000210067210 */ /* 0x008fca0007f3e0ff */
[----:B------:R-:W-:-:S05]  /*7d60*/  IMAD.X R7, R17, 0x1, R3, P1 ;  /* 0x0000000111077824 */ /* 0x000fca00008e0603 */
[----:B------:R0:W3:Y:S01]  /*7d70*/  @P0 LDG.E.U16 R25, [R6.64] ;  /* 0x0000000406190981 */ /* 0x0000e2000c1e1500 */
[----:B--2---:R-:W-:-:S05]  /*7d80*/  IADD3 R8, P2, R12, R2, RZ ;  /* 0x000000020c087210 */ /* 0x004fca0007f5e0ff */
[----:B------:R-:W-:-:S05]  /*7d90*/  IMAD.X R9, R13, 0x1, R3, P2 ;  /* 0x000000010d097824 */ /* 0x000fca00010e0603 */
[----:B------:R1:W2:Y:S04]  /*7da0*/  @P0 LDG.E.U16 R24, [R8.64] ;  /* 0x0000000408180981 */ /* 0x0002a8000c1e1500 */
[----:B------:R-:W-:Y:S04]  /*7db0*/  STL.64 [R1+0x21c0], R18 ;  /* 0x0021c01201007387 */ /* 0x000fe80000100a00 */
[----:B------:R-:W-:Y:S04]  /*7dc0*/  STL.64 [R1+0x20b0], R20 ;  /* 0x0020b01401007387 */ /* 0x000fe80000100a00 */
[----:B------:R-:W3:Y:S04]  /*7dd0*/  LDL.64 R16, [R1+0xb28] ;  /* 0x000b280001107983 */ /* 0x000ee80000100a00 */
[----:B------:R-:W3:Y:S01]  /*7de0*/  LDL.LU.64 R12, [R1+0x2270] ;  /* 0x00227000010c7983 */ /* 0x000ee20000300a00 */
[----:B----4-:R-:W-:Y:S01]  /*7df0*/  IADD3 R4, P1, R14, R2, RZ ;  /* 0x000000020e047210 */ /* 0x010fe20007f3e0ff */
[----:B0-----:R-:W-:-:S02]  /*7e00*/  IMAD.MOV.U32 R6, RZ, RZ, R14 ;  /* 0x000000ffff067224 */ /* 0x001fc400078e000e */
[----:B------:R-:W-:Y:S02]  /*7e10*/  IMAD.MOV.U32 R7, RZ, RZ, R15 ;  /* 0x000000ffff077224 */ /* 0x000fe400078e000f */
[----:B------:R-:W4:Y:S02]  /*7e20*/  LDL.LU.64 R14, [R1+0x2268] ;  /* 0x00226800010e7983 */ /* 0x000f240000300a00 */
[----:B------:R-:W-:Y:S01]  /*7e30*/  IMAD.X R5, R7, 0x1, R3, P1 ;  /* 0x0000000107057824 */ /* 0x000fe200008e0603 */
[-C--:B------:R-:W-:Y:S02]  /*7e40*/  IADD3 R6, P3, R10, R2.reuse, RZ ;  /* 0x000000020a067210 */ /* 0x080fe40007f7e0ff */
[----:B------:R-:W-:Y:S02]  /*7e50*/  ISETP.GT.AND P1, PT, R0, 0x2, PT ;  /* 0x000000020000780c */ /* 0x000fe40003f24270 */
[----:B-1----:R-:W-:Y:S01]  /*7e60*/  IADD3 R8, P2, R22, R2, RZ ;  /* 0x0000000216087210 */ /* 0x002fe20007f5e0ff */
[----:B--2---:R-:W-:Y:S04]  /*7e70*/  STL [R1+0x920], R24 ;  /* 0x0009201801007387 */ /* 0x004fe80000100800 */
[----:B---3--:R0:W-:Y:S04]  /*7e80*/  STL [R1+0x928], R25 ;  /* 0x0009281901007387 */ /* 0x0081e80000100800 */
[----:B0-----:R-:W2:Y:S01]  /*7e90*/  LDL.64 R24, [R1+0xb20] ;  /* 0x000b200001187983 */ /* 0x001ea20000100a00 */
[----:B------:R-:W-:-:S02]  /*7ea0*/  PRMT R13, RZ, 0x7610, R13 ;  /* 0x00007610ff0d7816 */ /* 0x000fc4000000000d */
[----:B------:R-:W-:-:S04]  /*7eb0*/  PRMT R12, RZ, 0x7610, R12 ;  /* 0x00007610ff0c7816 */ /* 0x000fc8000000000c */
[----:B------:R0:W3:Y:S02]  /*7ec0*/  @P0 LDG.E.U16 R13, [R4.64] ;  /* 0x00000004040d0981 */ /* 0x0000e4000c1e1500 */
[----:B0-----:R-:W-:Y:S02]  /*7ed0*/  IMAD.MOV.U32 R4, RZ, RZ, R10 ;  /* 0x000000ffff047224 */ /* 0x001fe400078e000a */
[----:B------:R-:W-:Y:S02]  /*7ee0*/  IMAD.MOV.U32 R5, RZ, RZ, R11 ;  /* 0x000000ffff057224 */ /* 0x000fe400078e000b */
[----:B------:R-:W3:Y:S02]  /*7ef0*/  LDL.64 R10, [R1+0xb38] ;  /* 0x000b3800010a7983 */ /* 0x000ee40000100a00 */
[----:B------:R-:W-:-:S05]  /*7f00*/  IMAD.X R7, R5, 0x1, R3, P3 ;  /* 0x0000000105077824 */ /* 0x000fca00018e0603 */
[----:B------:R2:W3:Y:S01]  /*7f10*/  @P0 LDG.E.U16 R12, [R6.64] ;  /* 0x00000004060c0981 */ /* 0x0004e2000c1e1500 */
[----:B------:R-:W-:Y:S01]  /*7f20*/  IADD3 R4, P3, R16, R2, RZ ;  /* 0x0000000210047210 */ /* 0x000fe20007f7e0ff */
[--C-:B------:R-:W-:Y:S02]  /*7f30*/  IMAD.X R9, R23, 0x1, R3.reuse, P2 ;  /* 0x0000000117097824 */ /* 0x100fe400010e0603 */
[----:B------:R-:W3:Y:S02]  /*7f40*/  LDL.LU.64 R22, [R1+0x2260] ;  /* 0x0022600001167983 */ /* 0x000ee40000300a00 */
[----:B------:R-:W-:Y:S01]  /*7f50*/  IMAD.X R5, R17, 0x1, R3, P3 ;  /* 0x0000000111057824 */ /* 0x000fe200018e0603 */
[----:B----4-:R-:W-:Y:S02]  /*7f60*/  PRMT R14, RZ, 0x7610, R14 ;  /* 0x00007610ff0e7816 */ /* 0x010fe4000000000e */
[----:B------:R-:W-:-:S04]  /*7f70*/  PRMT R15, RZ, 0x7610, R15 ;  /* 0x00007610ff0f7816 */ /* 0x000fc8000000000f */
[----:B------:R3:W4:Y:S04]  /*7f80*/  @P1 LDG.E.U16 R14, [R4.64] ;  /* 0x00000004040e1981 */ /* 0x000728000c1e1500 */
[----:B------:R0:W4:Y:S02]  /*7f90*/  @P1 LDG.E.U16 R15, [R8.64] ;  /* 0x00000004080f1981 */ /* 0x000124000c1e1500 */
[----:B0-----:R-:W-:Y:S02]  /*7fa0*/  PRMT R8, RZ, 0x7610, R8 ;  /* 0x00007610ff087816 */ /* 0x001fe40000000008 */
[----:B------:R-:W-:Y:S02]  /*7fb0*/  PRMT R9, RZ, 0x7610, R9 ;  /* 0x00007610ff097816 */ /* 0x000fe40000000009 */
[----:B--2---:R-:W-:-:S05]  /*7fc0*/  IADD3 R6, P0, R24, R2, RZ ;  /* 0x0000000218067210 */ /* 0x004fca0007f1e0ff */
[----:B------:R-:W-:-:S05]  /*7fd0*/  IMAD.X R7, R25, 0x1, R3, P0 ;  /* 0x0000000119077824 */ /* 0x000fca00000e0603 */
[----:B------:R0:W2:Y:S01]  /*7fe0*/  @P1 LDG.E.U16 R9, [R6.64] ;  /* 0x0000000406091981 */ /* 0x0000a2000c1e1500 */
[----:B---3--:R-:W-:-:S05]  /*7ff0*/  IADD3 R4, P2, R10, R2, RZ ;  /* 0x000000020a047210 */ /* 0x008fca0007f5e0ff */
[----:B------:R-:W-:Y:S01]  /*8000*/  IMAD.X R5, R11, 0x1, R3, P2 ;  /* 0x000000010b057824 */ /* 0x000fe200010e0603 */
[----:B------:R-:W-:Y:S04]  /*8010*/  STL [R1+0x924], R12 ;  /* 0x0009240c01007387 */ /* 0x000fe80000100800 */
[----:B------:R1:W-:Y:S04]  /*8020*/  STL [R1+0x91c], R13 ;  /* 0x00091c0d01007387 */ /* 0x0003e80000100800 */
[----:B------:R-:W3:Y:S04]  /*8030*/  @P1 LDG.E.U16 R8, [R4.64] ;  /* 0x0000000404081981 */ /* 0x000ee8000c1e1500 */
[----:B------:R-:W2:Y:S04]  /*8040*/  LDL.64 R16, [R1+0xb48] ;  /* 0x000b480001107983 */ /* 0x000ea80000100a00 */
[----:B-1----:R-:W0:Y:S04]  /*8050*/  LDL.64 R12, [R1+0xb50] ;  /* 0x000b5000010c7983 */ /* 0x002e280000100a00 */
[----:B----4-:R-:W-:Y:S04]  /*8060*/  STL [R1+0xaf8], R14 ;  /* 0x000af80e01007387 */ /* 0x010fe80000100800 */
[----:B------:R1:W-:Y:S01]  /*8070*/  STL [R1+0xafc], R15 ;  /* 0x000afc0f01007387 */ /* 0x0003e20000100800 */
[----:B------:R-:W-:-:S03]  /*8080*/  ISETP.GT.AND P0, PT, R0, 0x3, PT ;  /* 0x000000030000780c */ /* 0x000fc60003f04270 */
[----:B------:R-:W4:Y:S04]  /*8090*/  LDL.64 R10, [R1+0xb58] ;  /* 0x000b5800010a7983 */ /* 0x000f280000100a00 */
[----:B------:R-:W4:Y:S04]  /*80a0*/  LDL.64 R24, [R1+0xb70] ;  /* 0x000b700001187983 */ /* 0x000f280000100a00 */
[----:B-1----:R-:W4:Y:S01]  /*80b0*/  LDL.64 R14, [R1+0xb40] ;  /* 0x000b4000010e7983 */ /* 0x002f220000100a00 */
[----:B------:R-:W-:Y:S02]  /*80c0*/  PRMT R22, RZ, 0x7610, R22 ;  /* 0x00007610ff167816 */ /* 0x000fe40000000016 */
[----:B------:R-:W-:Y:S01]  /*80d0*/  PRMT R23, RZ, 0x7610, R23 ;  /* 0x00007610ff177816 */ /* 0x000fe20000000017 */
[----:B---3--:R2:W-:Y:S01]  /*80e0*/  STL [R1+0xaf0], R8 ;  /* 0x000af00801007387 */ /* 0x0085e20000100800 */
[----:B0-----:R-:W-:-:S02]  /*80f0*/  IADD3 R6, P2, R12, R2, RZ ;  /* 0x000000020c067210 */ /* 0x001fc40007f5e0ff */
[----:B--2---:R-:W-:Y:S01]  /*8100*/  IADD3 R8, P1, R16, R2, RZ ;  /* 0x0000000210087210 */ /* 0x004fe20007f3e0ff */
[----:B------:R0:W-:Y:S02]  /*8110*/  STL [R1+0xaf4], R9 ;  /* 0x000af40901007387 */ /* 0x0001e40000100800 */
[--C-:B------:R-:W-:Y:S02]  /*8120*/  IMAD.X R7, R13, 0x1, R3.reuse, P2 ;  /* 0x000000010d077824 */ /* 0x100fe400010e0603 */
[----:B------:R-:W2:Y:S04]  /*8130*/  LDL.64 R12, [R1+0xb68] ;  /* 0x000b6800010c7983 */ /* 0x000ea80000100a00 */
[----:B------:R1:W3:Y:S01]  /*8140*/  @P0 LDG.E.U16 R23, [R6.64] ;  /* 0x0000000406170981 */ /* 0x0002e2000c1e1500 */
[----:B0-----:R-:W-:-:S03]  /*8150*/  IMAD.X R9, R17, 0x1, R3, P1 ;  /* 0x0000000111097824 */ /* 0x001fc600008e0603 */
[----:B------:R-:W2:Y:S04]  /*8160*/  LDL.LU.64 R16, [R1+0x2258] ;  /* 0x0022580001107983 */ /* 0x000ea80000300a00 */
[----:B------:R0:W3:Y:S01]  /*8170*/  @P0 LDG.E.U16 R22, [R8.64] ;  /* 0x0000000408160981 */ /* 0x0000e2000c1e1500 */
[-C--:B----4-:R-:W-:Y:S01]  /*8180*/  IADD3 R4, P2, R14, R2.reuse, RZ ;  /* 0x000000020e047210 */ /* 0x090fe20007f5e0ff */
[----:B-1----:R-:W-:Y:S02]  /*8190*/  IMAD.MOV.U32 R6, RZ, RZ, R14 ;  /* 0x000000ffff067224 */ /* 0x002fe400078e000e */
[----:B------:R-:W-:Y:S02]  /*81a0*/  IMAD.MOV.U32 R7, RZ, RZ, R15 ;  /* 0x000000ffff077224 */ /* 0x000fe400078e000f */
[----:B------:R-:W4:Y:S02]  /*81b0*/  LDL.LU.64 R14, [R1+0x2250] ;  /* 0x00225000010e7983 */ /* 0x000f240000300a00 */
[----:B------:R-:W-:Y:S01]  /*81c0*/  IMAD.X R5, R7, 0x1, R3, P2 ;  /* 0x0000000107057824 */ /* 0x000fe200010e0603 */
[----:B------:R-:W-:-:S02]  /*81d0*/  IADD3 R6, P3, R10, R2, RZ ;  /* 0x000000020a067210 */ /* 0x000fc40007f7e0ff */
[----:B------:R-:W-:Y:S02]  /*81e0*/  ISETP.GT.AND P1, PT, R0, 0x4, PT ;  /* 0x000000040000780c */ /* 0x000fe40003f24270 */
[----:B0-----:R-:W-:-:S05]  /*81f0*/  IADD3 R8, P2, R24, R2, RZ ;  /* 0x0000000218087210 */ /* 0x001fca0007f5e0ff */
[----:B------:R-:W-:Y:S01]  /*8200*/  IMAD.X R9, R25, 0x1, R3, P2 ;  /* 0x0000000119097824 */ /* 0x000fe200010e0603 */
[----:B--2---:R-:W-:Y:S01]  /*8210*/  PRMT R17, RZ, 0x7610, R17 ;  /* 0x00007610ff117816 */ /* 0x004fe20000000011 */
[----:B---3--:R-:W-:Y:S05]  /*8220*/  STL [R1+0xaec], R22 ;  /* 0x000aec1601007387 */ /* 0x008fea0000100800 */
[----:B------:R0:W2:Y:S01]  /*8230*/  @P0 LDG.E.U16 R17, [R4.64] ;  /* 0x0000000404110981 */ /* 0x0000a2000c1e1500 */
[----:B------:R-:W-:-:S03]  /*8240*/  PRMT R16, RZ, 0x7610, R16 ;  /* 0x00007610ff107816 */ /* 0x000fc60000000010 */
[----:B------:R1:W-:Y:S01]  /*8250*/  STL [R1+0xae8], R23 ;  /* 0x000ae81701007387 */ /* 0x0003e20000100800 */
[----:B0-----:R-:W-:Y:S02]  /*8260*/  IMAD.MOV.U32 R4, RZ, RZ, R10 ;  /* 0x000000ffff047224 */ /* 0x001fe400078e000a */
[----:B------:R-:W-:Y:S02]  /*8270*/  IMAD.MOV.U32 R5, RZ, RZ, R11 ;  /* 0x000000ffff057224 */ /* 0x000fe400078e000b */
[----:B------:R-:W3:Y:S02]  /*8280*/  LDL.64 R10, [R1+0xb78] ;  /* 0x000b7800010a7983 */ /* 0x000ee40000100a00 */
[----:B------:R-:W-:Y:S02]  /*8290*/  IMAD.X R7, R5, 0x1, R3, P3 ;  /* 0x0000000105077824 */ /* 0x000fe400018e0603 */
[----:B-1----:R-:W2:Y:S04]  /*82a0*/  LDL.64 R22, [R1+0xb60] ;  /* 0x000b600001167983 */ /* 0x002ea80000100a00 */
[----:B------:R2:W2:Y:S01]  /*82b0*/  @P0 LDG.E.U16 R16, [R6.64] ;  /* 0x0000000406100981 */ /* 0x0004a2000c1e1500 */
[----:B------:R-:W-:-:S03]  /*82c0*/  IADD3 R4, P3, R12, R2, RZ ;  /* 0x000000020c047210 */ /* 0x000fc60007f7e0ff */
[----:B------:R-:W2:Y:S02]  /*82d0*/  LDL.LU.64 R24, [R1+0x2248] ;  /* 0x0022480001187983 */ /* 0x000ea40000300a00 */
[----:B------:R-:W-:Y:S01]  /*82e0*/  IMAD.X R5, R13, 0x1, R3, P3 ;  /* 0x000000010d057824 */ /* 0x000fe200018e0603 */
[----:B----4-:R-:W-:Y:S02]  /*82f0*/  PRMT R14, RZ, 0x7610, R14 ;  /* 0x00007610ff0e7816 */ /* 0x010fe4000000000e */
[----:B------:R-:W-:-:S04]  /*8300*/  PRMT R15, RZ, 0x7610, R15 ;  /* 0x00007610ff0f7816 */ /* 0x000fc8000000000f */
[----:B------:R3:W4:Y:S04]  /*8310*/  @P1 LDG.E.U16 R14, [R4.64] ;  /* 0x00000004040e1981 */ /* 0x000728000c1e1500 */
[----:B------:R0:W4:Y:S02]  /*8320*/  @P1 LDG.E.U16 R15, [R8.64] ;  /* 0x00000004080f1981 */ /* 0x000124000c1e1500 */
[----:B0-----:R-:W-:Y:S02]  /*8330*/  PRMT R8, RZ, 0x7610, R8 ;  /* 0x00007610ff087816 */ /* 0x001fe40000000008 */
[----:B------:R-:W-:Y:S02]  /*8340*/  PRMT R9, RZ, 0x7610, R9 ;  /* 0x00007610ff097816 */ /* 0x000fe40000000009 */
[----:B---3--:R-:W-:-:S02]  /*8350*/  IADD3 R4, P2, R10, R2, RZ ;  /* 0x000000020a047210 */ /* 0x008fc40007f5e0ff */
[----:B--2---:R-:W-:-:S03]  /*8360*/  IADD3 R6, P0, R22, R2, RZ ;  /* 0x0000000216067210 */ /* 0x004fc60007f1e0ff */
[--C-:B------:R-:W-:Y:S01]  /*8370*/  IMAD.X R5, R11, 0x1, R3.reuse, P2 ;  /* 0x000000010b057824 */ /* 0x100fe200010e0603 */
[----:B------:R-:W-:Y:S01]  /*8380*/  STL [R1+0xae0], R16 ;  /* 0x000ae01001007387 */ /* 0x000fe20000100800 */
[----:B------:R-:W-:-:S03]  /*8390*/  IMAD.X R7, R23, 0x1, R3, P0 ;  /* 0x0000000117077824 */ /* 0x000fc600000e0603 */
[----:B------:R0:W-:Y:S04]  /*83a0*/  STL [R1+0xae4], R17 ;  /* 0x000ae41101007387 */ /* 0x0001e80000100800 */
[----:B------:R-:W2:Y:S04]  /*83b0*/  @P1 LDG.E.U16 R8, [R4.64] ;  /* 0x0000000404081981 */ /* 0x000ea8000c1e1500 */
[----:B------:R-:W3:Y:S04]  /*83c0*/  LDL.64 R12, [R1+0xb88] ;  /* 0x000b8800010c7983 */ /* 0x000ee80000100a00 */
[----:B0-----:R-:W3:Y:S04]  /*83d0*/  LDL.64 R16, [R1+0xb90] ;  /* 0x000b900001107983 */ /* 0x001ee80000100a00 */
[----:B------:R3:W3:Y:S04]  /*83e0*/  @P1 LDG.E.U16 R9, [R6.64] ;  /* 0x0000000406091981 */ /* 0x0006e8000c1e1500 */
[----:B----4-:R-:W-:Y:S04]  /*83f0*/  STL [R1+0xad8], R14 ;  /* 0x000ad80e01007387 */ /* 0x010fe80000100800 */
[----:B------:R0:W-:Y:S04]  /*8400*/  STL [R1+0xadc], R15 ;  /* 0x000adc0f01007387 */ /* 0x0001e80000100800 */
[----:B------:R-:W4:Y:S04]  /*8410*/  LDL.64 R10, [R1+0xb98] ;  /* 0x000b9800010a7983 */ /* 0x000f280000100a00 */
[----:B------:R-:W4:Y:S04]  /*8420*/  LDL.64 R22, [R1+0xbb0] ;  /* 0x000bb00001167983 */ /* 0x000f280000100a00 */
[----:B0-----:R-:W4:Y:S01]  /*8430*/  LDL.64 R14, [R1+0xb80] ;  /* 0x000b8000010e7983 */ /* 0x001f220000100a00 */
[----:B------:R-:W-:-:S02]  /*8440*/  ISETP.GT.AND P0, PT, R0, 0x5, PT ;  /* 0x000000050000780c */ /* 0x000fc40003f04270 */
[----:B------:R-:W-:Y:S02]  /*8450*/  PRMT R24, RZ, 0x7610, R24 ;  /* 0x00007610ff187816 */ /* 0x000fe40000000018 */
[----:B------:R-:W-:Y:S01]  /*8460*/  PRMT R25, RZ, 0x7610, R25 ;  /* 0x00007610ff197816 */ /* 0x000fe20000000019 */
[----:B--2---:R0:W-:Y:S01]  /*8470*/  STL [R1+0xad0], R8 ;  /* 0x000ad00801007387 */ /* 0x0041e20000100800 */
[-C--:B---3--:R-:W-:Y:S02]  /*8480*/  IADD3 R6, P2, R16, R2.reuse, RZ ;  /* 0x0000000210067210 */ /* 0x088fe40007f5e0ff */
[----:B0-----:R-:W-:Y:S01]  /*8490*/  IADD3 R8, P1, R12, R2, RZ ;  /* 0x000000020c087210 */ /* 0x001fe20007f3e0ff */
        /* <DEDUP_REMOVED lines=16> */
[----:B--2---:R-:W-:Y:S02]  /*85a0*/  PRMT R13, RZ, 0x7610, R13 ;  /* 0x00007610ff0d7816 */ /* 0x004fe4000000000d */
[----:B------:R-:W-:-:S04]  /*85b0*/  PRMT R12, RZ, 0x7610, R12 ;  /* 0x00007610ff0c7816 */ /* 0x000fc8000000000c */
[----:B------:R0:W2:Y:S04]  /*85c0*/  @P0 LDG.E.U16 R13, [R4.64] ;  /* 0x00000004040d0981 */ /* 0x0000a8000c1e1500 */
[----:B---3--:R-:W-:Y:S01]  /*85d0*/  STL [R1+0xacc], R24 ;  /* 0x000acc1801007387 */ /* 0x008fe20000100800 */
[----:B0-----:R-:W-:-:S03]  /*85e0*/  IMAD.MOV.U32 R5, RZ, RZ, R11 ;  /* 0x000000ffff057224 */ /* 0x001fc600078e000b */
[----:B------:R0:W-:Y:S01]  /*85f0*/  STL [R1+0xac8], R25 ;  /* 0x000ac81901007387 */ /* 0x0001e20000100800 */
[--C-:B------:R-:W-:Y:S02]  /*8600*/  IMAD.X R7, R5, 0x1, R3.reuse, P3 ;  /* 0x0000000105077824 */ /* 0x100fe400018e0603 */
[----:B------:R-:W-:Y:S01]  /*8610*/  IMAD.MOV.U32 R4, RZ, RZ, R10 ;  /* 0x000000ffff047224 */ /* 0x000fe200078e000a */
[----:B------:R-:W-:Y:S01]  /*8620*/  IADD3 R4, P3, R16, R2, RZ ;  /* 0x0000000210047210 */ /* 0x000fe20007f7e0ff */
[----:B------:R-:W3:Y:S04]  /*8630*/  LDL.64 R10, [R1+0xbb8] ;  /* 0x000bb800010a7983 */ /* 0x000ee80000100a00 */
[----:B------:R-:W2:Y:S01]  /*8640*/  @P0 LDG.E.U16 R12, [R6.64] ;  /* 0x00000004060c0981 */ /* 0x000ea2000c1e1500 */
[----:B------:R-:W-:-:S03]  /*8650*/  IMAD.X R5, R17, 0x1, R3, P3 ;  /* 0x0000000111057824 */ /* 0x000fc600018e0603 */
[----:B0-----:R-:W2:Y:S04]  /*8660*/  LDL.64 R24, [R1+0xba0] ;  /* 0x000ba00001187983 */ /* 0x001ea80000100a00 */
[----:B------:R-:W2:Y:S01]  /*8670*/  LDL.LU.64 R22, [R1+0x2230] ;  /* 0x0022300001167983 */ /* 0x000ea20000300a00 */
[----:B----4-:R-:W-:Y:S02]  /*8680*/  PRMT R14, RZ, 0x7610, R14 ;  /* 0x00007610ff0e7816 */ /* 0x010fe4000000000e */
[----:B------:R-:W-:-:S04]  /*8690*/  PRMT R15, RZ, 0x7610, R15 ;  /* 0x00007610ff0f7816 */ /* 0x000fc8000000000f */
[----:B------:R3:W4:Y:S04]  /*86a0*/  @P1 LDG.E.U16 R14, [R4.64] ;  /* 0x00000004040e1981 */ /* 0x000728000c1e1500 */
[----:B------:R0:W4:Y:S02]  /*86b0*/  @P1 LDG.E.U16 R15, [R8.64] ;  /* 0x00000004080f1981 */ /* 0x000124000c1e1500 */
[----:B0-----:R-:W-:Y:S02]  /*86c0*/  PRMT R8, RZ, 0x7610, R8 ;  /* 0x00007610ff087816 */ /* 0x001fe40000000008 */
[----:B------:R-:W-:Y:S02]  /*86d0*/  PRMT R9, RZ, 0x7610, R9 ;  /* 0x00007610ff097816 */ /* 0x000fe40000000009 */
[-C--:B---3--:R-:W-:Y:S01]  /*86e0*/  IADD3 R4, P2, R10, R2.reuse, RZ ;  /* 0x000000020a047210 */ /* 0x088fe20007f5e0ff */
[----:B--2---:R-:W-:Y:S04]  /*86f0*/  STL [R1+0xac0], R12 ;  /* 0x000ac00c01007387 */ /* 0x004fe80000100800 */
[----:B------:R-:W-:Y:S01]  /*8700*/  IMAD.X R5, R11, 0x1, R3, P2 ;  /* 0x000000010b057824 */ /* 0x000fe200010e0603 */
[----:B------:R0:W-:Y:S01]  /*8710*/  STL [R1+0xac4], R13 ;  /* 0x000ac40d01007387 */ /* 0x0001e20000100800 */
[----:B------:R-:W-:-:S03]  /*8720*/  IADD3 R6, P0, R24, R2, RZ ;  /* 0x0000000218067210 */ /* 0x000fc60007f1e0ff */
[----:B------:R-:W2:Y:S04]  /*8730*/  LDL.64 R16, [R1+0xbc8] ;  /* 0x000bc80001107983 */ /* 0x000ea80000100a00 */
[----:B------:R-:W3:Y:S04]  /*8740*/  @P1 LDG.E.U16 R8, [R4.64] ;  /* 0x0000000404081981 */ /* 0x000ee8000c1e1500 */
[----:B0-----:R-:W2:Y:S01]  /*8750*/  LDL.64 R12, [R1+0xbd0] ;  /* 0x000bd000010c7983 */ /* 0x001ea20000100a00 */
[----:B------:R-:W-:-:S05]  /*8760*/  IMAD.X R7, R25, 0x1, R3, P0 ;  /* 0x0000000119077824 */ /* 0x000fca00000e0603 */
[----:B------:R2:W3:Y:S04]  /*8770*/  @P1 LDG.E.U16 R9, [R6.64] ;  /* 0x0000000406091981 */ /* 0x0004e8000c1e1500 */
[----:B----4-:R-:W-:Y:S04]  /*8780*/  STL [R1+0xab8], R14 ;  /* 0x000ab80e01007387 */ /* 0x010fe80000100800 */
[----:B------:R0:W-:Y:S04]  /*8790*/  STL [R1+0xabc], R15 ;  /* 0x000abc0f01007387 */ /* 0x0001e80000100800 */
[----:B------:R-:W4:Y:S01]  /*87a0*/  LDL.64 R10, [R1+0xbd8] ;  /* 0x000bd800010a7983 */ /* 0x000f220000100a00 */
[----:B------:R-:W-:-:S02]  /*87b0*/  ISETP.GT.AND P0, PT, R0, 0x7, PT ;  /* 0x000000070000780c */ /* 0x000fc40003f04270 */
[----:B------:R-:W-:Y:S01]  /*87c0*/  PRMT R27, RZ, 0x7610, R27 ;  /* 0x00007610ff1b7816 */ /* 0x000fe2000000001b */
[----:B------:R-:W4:Y:S04]  /*87d0*/  LDL.64 R24, [R1+0xbf0] ;  /* 0x000bf00001187983 */ /* 0x000f280000100a00 */
[----:B0-----:R-:W4:Y:S01]  /*87e0*/  LDL.64 R14, [R1+0xbc0] ;  /* 0x000bc000010e7983 */ /* 0x001f220000100a00 */
[----:B------:R-:W-:Y:S02]  /*87f0*/  PRMT R26, RZ, 0x7610, R26 ;  /* 0x00007610ff1a7816 */ /* 0x000fe4000000001a */
[----:B------:R-:W-:Y:S02]  /*8800*/  PRMT R23, RZ, 0x7610, R23 ;  /* 0x00007610ff177816 */ /* 0x000fe40000000017 */
[----:B------:R-:W-:-:S02]  /*8810*/  PRMT R22, RZ, 0x7610, R22 ;  /* 0x00007610ff167816 */ /* 0x000fc40000000016 */
[-C--:B--2---:R-:W-:Y:S01]  /*8820*/  IADD3 R6, P2, R12, R2.reuse, RZ ;  /* 0x000000020c067210 */ /* 0x084fe20007f5e0ff */
[----:B---3--:R0:W-:Y:S04]  /*8830*/  STL [R1+0xab0], R8 ;  /* 0x000ab00801007387 */ /* 0x0081e80000100800 */
[----:B------:R-:W-:Y:S01]  /*8840*/  IMAD.X R7, R13, 0x1, R3, P2 ;  /* 0x000000010d077824 */ /* 0x000fe200010e0603 */
[----:B------:R1:W-:Y:S04]  /*8850*/  STL [R1+0xab4], R9 ;  /* 0x000ab40901007387 */ /* 0x0003e80000100800 */
[----:B------:R2:W3:Y:S01]  /*8860*/  @P0 LDG.E.U16 R27, [R6.64] ;  /* 0x00000004061b0981 */ /* 0x0004e2000c1e1500 */
[----:B0-----:R-:W-:-:S03]  /*8870*/  IADD3 R8, P1, R16, R2, RZ ;  /* 0x0000000210087210 */ /* 0x001fc60007f3e0ff */
[----:B------:R-:W3:Y:S02]  /*8880*/  LDL.64 R12, [R1+0xbe8] ;  /* 0x000be800010c7983 */ /* 0x000ee40000100a00 */
[----:B-1----:R-:W-:Y:S02]  /*8890*/  IMAD.X R9, R17, 0x1, R3, P1 ;  /* 0x0000000111097824 */ /* 0x002fe400008e0603 */
[----:B------:R-:W3:Y:S04]  /*88a0*/  LDL.LU.64 R16, [R1+0x2228] ;  /* 0x0022280001107983 */ /* 0x000ee80000300a00 */
[----:B------:R0:W3:Y:S01]  /*88b0*/  @P0 LDG.E.U16 R26, [R8.64] ;  /* 0x00000004081a0981 */ /* 0x0000e2000c1e1500 */
[----:B----4-:R-:W-:Y:S01]  /*88c0*/  IADD3 R4, P2, R14, R2, RZ ;  /* 0x000000020e047210 */ /* 0x010fe20007f5e0ff */
[----:B--2---:R-:W-:-:S04]  /*88d0*/  IMAD.MOV.U32 R7, RZ, RZ, R15 ;  /* 0x000000ffff077224 */ /* 0x004fc800078e000f */
[----:B------:R-:W-:Y:S02]  /*88e0*/  IMAD.X R5, R7, 0x1, R3, P2 ;  /* 0x0000000107057824 */ /* 0x000fe400010e0603 */
[----:B------:R-:W-:Y:S01]  /*88f0*/  IMAD.MOV.U32 R6, RZ, RZ, R14 ;  /* 0x000000ffff067224 */ /* 0x000fe200078e000e */
[----:B------:R-:W-:Y:S01]  /*8900*/  IADD3 R6, P3, R10, R2, RZ ;  /* 0x000000020a067210 */ /* 0x000fe20007f7e0ff */
[----:B------:R-:W2:Y:S04]  /*8910*/  LDL.LU.64 R14, [R1+0x2220] ;  /* 0x00222000010e7983 */ /* 0x000ea80000300a00 */
[----:B------:R1:W4:Y:S02]  /*8920*/  @P0 LDG.E.U16 R23, [R4.64] ;  /* 0x0000000404170981 */ /* 0x000324000c1e1500 */
[----:B-1----:R-:W-:-:S04]  /*8930*/  IMAD.MOV.U32 R5, RZ, RZ, R11 ;  /* 0x000000ffff057224 */ /* 0x002fc800078e000b */
[----:B------:R-:W-:-:S05]  /*8940*/  IMAD.X R7, R5, 0x1, R3, P3 ;  /* 0x0000000105077824 */ /* 0x000fca00018e0603 */
[----:B------:R-:W2:Y:S01]  /*8950*/  @P0 LDG.E.U16 R22, [R6.64] ;  /* 0x0000000406160981 */ /* 0x000ea2000c1e1500 */
[----:B------:R-:W-:Y:S01]  /*8960*/  IMAD.MOV.U32 R4, RZ, RZ, R10 ;  /* 0x000000ffff047224 */ /* 0x000fe200078e000a */
[----:B0-----:R-:W-:-:S05]  /*8970*/  IADD3 R8, P2, R24, R2, RZ ;  /* 0x0000000218087210 */ /* 0x001fca0007f5e0ff */
[--C-:B------:R-:W-:Y:S01]  /*8980*/  IMAD.X R9, R25, 0x1, R3.reuse, P2 ;  /* 0x0000000119097824 */ /* 0x100fe200010e0603 */
[----:B---3--:R-:W-:Y:S01]  /*8990*/  IADD3 R4, P3, R12, R2, RZ ;  /* 0x000000020c047210 */ /* 0x008fe20007f7e0ff */
[----:B------:R-:W-:Y:S04]  /*89a0*/  STL [R1+0xaac], R26 ;  /* 0x000aac1a01007387 */ /* 0x000fe80000100800 */
[----:B------:R0:W-:Y:S04]  /*89b0*/  STL [R1+0xaa8], R27 ;  /* 0x000aa81b01007387 */ /* 0x0001e80000100800 */
[----:B------:R-:W3:Y:S04]  /*89c0*/  LDL.64 R10, [R1+0xbf8] ;  /* 0x000bf800010a7983 */ /* 0x000ee80000100a00 */
[----:B0-----:R-:W3:Y:S01]  /*89d0*/  LDL.64 R26, [R1+0xbe0] ;  /* 0x000be000011a7983 */ /* 0x001ee20000100a00 */
[----:B------:R-:W-:-:S03]  /*89e0*/  IMAD.X R5, R13, 0x1, R3, P3 ;  /* 0x000000010d057824 */ /* 0x000fc600018e0603 */
[----:B------:R-:W3:Y:S04]  /*89f0*/  LDL.64 R12, [R1+0xc10] ;  /* 0x000c1000010c7983 */ /* 0x000ee80000100a00 */
[----:B--2---:R-:W-:Y:S04]  /*8a00*/  STL [R1+0xaa0], R22 ;  /* 0x000aa01601007387 */ /* 0x004fe80000100800 */
[----:B----4-:R0:W-:Y:S04]  /*8a10*/  STL [R1+0xaa4], R23 ;  /* 0x000aa41701007387 */ /* 0x0101e80000100800 */
[----:B------:R-:W2:Y:S04]  /*8a20*/  LDL.64 R24, [R1+0xc00] ;  /* 0x000c000001187983 */ /* 0x000ea80000100a00 */
[----:B0-----:R-:W4:Y:S01]  /*8a30*/  LDL.64 R22, [R1+0xc08] ;  /* 0x000c080001167983 */ /* 0x001f220000100a00 */
[----:B------:R-:W-:-:S02]  /*8a40*/  ISETP.GT.AND P1, PT, R0, 0x8, PT ;  /* 0x000000080000780c */ /* 0x000fc40003f24270 */
[----:B------:R-:W-:Y:S02]  /*8a50*/  PRMT R15, RZ, 0x7610, R15 ;  /* 0x00007610ff0f7816 */ /* 0x000fe4000000000f */
[----:B------:R-:W-:Y:S02]  /*8a60*/  PRMT R14, RZ, 0x7610, R14 ;  /* 0x00007610ff0e7816 */ /* 0x000fe4000000000e */
[----:B------:R-:W-:Y:S02]  /*8a70*/  PRMT R17, RZ, 0x7610, R17 ;  /* 0x00007610ff117816 */ /* 0x000fe40000000011 */
[----:B------:R-:W-:-:S05]  /*8a80*/  PRMT R16, RZ, 0x7610, R16 ;  /* 0x00007610ff107816 */ /* 0x000fca0000000010 */
[----:B------:R3:W2:Y:S04]  /*8a90*/  @P1 LDG.E.U16 R15, [R4.64] ;  /* 0x00000004040f1981 */ /* 0x0006a8000c1e1500 */
[----:B------:R4:W2:Y:S01]  /*8aa0*/  @P1 LDG.E.U16 R17, [R8.64] ;  /* 0x0000000408111981 */ /* 0x0008a2000c1e1500 */
[----:B------:R-:W-:Y:S02]  /*8ab0*/  PRMT R28, RZ, 0x7610, R28 ;  /* 0x00007610ff1c7816 */ /* 0x000fe4000000001c */
[----:B------:R-:W-:Y:S02]  /*8ac0*/  PRMT R29, RZ, 0x7610, R29 ;  /* 0x00007610ff1d7816 */ /* 0x000fe4000000001d */
[-C--:B---3--:R-:W-:Y:S02]  /*8ad0*/  IADD3 R4, P2, R10, R2.reuse, RZ ;  /* 0x000000020a047210 */ /* 0x088fe40007f5e0ff */
[----:B------:R-:W-:-:S03]  /*8ae0*/  IADD3 R6, P0, R26, R2, RZ ;  /* 0x000000021a067210 */ /* 0x000fc60007f1e0ff */
[--C-:B------:R-:W-:Y:S02]  /*8af0*/  IMAD.X R5, R11, 0x1, R3.reuse, P2 ;  /* 0x000000010b057824 */ /* 0x100fe400010e0603 */
[----:B------:R-:W3:Y:S01]  /*8b00*/  LDL.64 R10, [R1+0xc18] ;  /* 0x000c1800010a7983 */ /* 0x000ee20000100a00 */
[----:B------:R-:W-:Y:S01]  /*8b10*/  IMAD.X R7, R27, 0x1, R3, P0 ;  /* 0x000000011b077824 */ /* 0x000fe200000e0603 */
[----:B------:R-:W-:Y:S02]  /*8b20*/  ISETP.GT.AND P0, PT, R0, 0x9, PT ;  /* 0x000000090000780c */ /* 0x000fe40003f04270 */
[----:B------:R2:W3:Y:S04]  /*8b30*/  @P1 LDG.E.U16 R16, [R4.64] ;  /* 0x0000000404101981 */ /* 0x0004e8000c1e1500 */
[----:B------:R0:W3:Y:S04]  /*8b40*/  @P1 LDG.E.U16 R14, [R6.64] ;  /* 0x00000004060e1981 */ /* 0x0000e8000c1e1500 */
[----:B------:R-:W3:Y:S01]  /*8b50*/  LDL.64 R26, [R1+0xc30] ;  /* 0x000c3000011a7983 */ /* 0x000ee20000100a00 */
[----:B0-----:R-:W-:-:S05]  /*8b60*/  IADD3 R6, P2, R12, R2, RZ ;  /* 0x000000020c067210 */ /* 0x001fca0007f5e0ff */
[----:B------:R-:W-:Y:S02]  /*8b70*/  IMAD.X R7, R13, 0x1, R3, P2 ;  /* 0x000000010d077824 */ /* 0x000fe400010e0603 */
[----:B------:R-:W3:Y:S04]  /*8b80*/  LDL.64 R12, [R1+0xc28] ;  /* 0x000c2800010c7983 */ /* 0x000ee80000100a00 */
[----:B------:R0:W3:Y:S01]  /*8b90*/  @P0 LDG.E.U16 R29, [R6.64] ;  /* 0x00000004061d0981 */ /* 0x0000e2000c1e1500 */
[----:B----4-:R-:W-:-:S05]  /*8ba0*/  IADD3 R8, P1, R22, R2, RZ ;  /* 0x0000000216087210 */ /* 0x010fca0007f3e0ff */
[----:B------:R-:W-:Y:S02]  /*8bb0*/  IMAD.X R9, R23, 0x1, R3, P1 ;  /* 0x0000000117097824 */ /* 0x000fe400008e0603 */
[----:B------:R-:W4:Y:S04]  /*8bc0*/  LDL.LU.64 R22, [R1+0x2218] ;  /* 0x0022180001167983 */ /* 0x000f280000300a00 */
[----:B------:R1:W4:Y:S01]  /*8bd0*/  @P0 LDG.E.U16 R28, [R8.64] ;  /* 0x00000004081c0981 */ /* 0x000322000c1e1500 */
[----:B--2---:R-:W-:Y:S01]  /*8be0*/  IADD3 R4, P2, R24, R2, RZ ;  /* 0x0000000218047210 */ /* 0x004fe20007f5e0ff */
[----:B0-----:R-:W-:Y:S02]  /*8bf0*/  IMAD.MOV.U32 R6, RZ, RZ, R24 ;  /* 0x000000ffff067224 */ /* 0x001fe400078e0018 */
[----:B------:R-:W-:-:S02]  /*8c00*/  IMAD.MOV.U32 R7, RZ, RZ, R25 ;  /* 0x000000ffff077224 */ /* 0x000fc400078e0019 */
[----:B------:R-:W2:Y:S02]  /*8c10*/  LDL.LU.64 R24, [R1+0x2210] ;  /* 0x0022100001187983 */ /* 0x000ea40000300a00 */
[----:B------:R-:W-:Y:S01]  /*8c20*/  IMAD.X R5, R7, 0x1, R3, P2 ;  /* 0x0000000107057824 */ /* 0x000fe200010e0603 */
[----:B------:R-:W-:Y:S02]  /*8c30*/  ISETP.GT.AND P1, PT, R0, 0xa, PT ;  /* 0x0000000a0000780c */ /* 0x000fe40003f24270 */
[-C--:B---3--:R-:W-:Y:S02]  /*8c40*/  IADD3 R6, P3, R10, R2.reuse, RZ ;  /* 0x000000020a067210 */ /* 0x088fe40007f7e0ff */
[----:B-1----:R-:W-:-:S05]  /*8c50*/  IADD3 R8, P2, R26, R2, RZ ;  /* 0x000000021a087210 */ /* 0x002fca0007f5e0ff */
[----:B------:R-:W-:Y:S01]  /*8c60*/  IMAD.X R9, R27, 0x1, R3, P2 ;  /* 0x000000011b097824 */ /* 0x000fe200010e0603 */
[----:B----4-:R-:W-:Y:S01]  /*8c70*/  PRMT R23, RZ, 0x7610, R23 ;  /* 0x00007610ff177816 */ /* 0x010fe20000000017 */
[----:B------:R-:W-:Y:S05]  /*8c80*/  STL [R1+0x910], R28 ;  /* 0x0009101c01007387 */ /* 0x000fea0000100800 */
[----:B------:R0:W3:Y:S01]  /*8c90*/  @P0 LDG.E.U16 R23, [R4.64] ;  /* 0x0000000404170981 */ /* 0x0000e2000c1e1500 */
[----:B------:R-:W-:-:S03]  /*8ca0*/  PRMT R22, RZ, 0x7610, R22 ;  /* 0x00007610ff167816 */ /* 0x000fc60000000016 */
[----:B------:R1:W-:Y:S01]  /*8cb0*/  STL [R1+0x918], R29 ;  /* 0x0009181d01007387 */ /* 0x0003e20000100800 */
[----:B0-----:R-:W-:Y:S02]  /*8cc0*/  IMAD.MOV.U32 R4, RZ, RZ, R10 ;  /* 0x000000ffff047224 */ /* 0x001fe400078e000a */
[----:B------:R-:W-:Y:S02]  /*8cd0*/  IMAD.MOV.U32 R5, RZ, RZ, R11 ;  /* 0x000000ffff057224 */ /* 0x000fe400078e000b */
[----:B------:R-:W4:Y:S02]  /*8ce0*/  LDL.64 R10, [R1+0xc38] ;  /* 0x000c3800010a7983 */ /* 0x000f240000100a00 */
[----:B------:R-:W-:Y:S02]  /*8cf0*/  IMAD.X R7, R5, 0x1, R3, P3 ;  /* 0x0000000105077824 */ /* 0x000fe400018e0603 */
[----:B-1----:R-:W3:Y:S04]  /*8d00*/  LDL.64 R28, [R1+0xc20] ;  /* 0x000c2000011c7983 */ /* 0x002ee80000100a00 */
[----:B------:R3:W3:Y:S01]  /*8d10*/  @P0 LDG.E.U16 R22, [R6.64] ;  /* 0x0000000406160981 */ /* 0x0006e2000c1e1500 */
[----:B------:R-:W-:-:S02]  /*8d20*/  IADD3 R4, P3, R12, R2, RZ ;  /* 0x000000020c047210 */ /* 0x000fc40007f7e0ff */
[----:B--2---:R-:W-:Y:S01]  /*8d30*/  PRMT R24, RZ, 0x7610, R24 ;  /* 0x00007610ff187816 */ /* 0x004fe20000000018 */
[----:B------:R-:W2:Y:S01]  /*8d40*/  LDL.LU.64 R26, [R1+0x2208] ;  /* 0x00220800011a7983 */ /* 0x000ea20000300a00 */
[----:B------:R-:W-:Y:S01]  /*8d50*/  PRMT R25, RZ, 0x7610, R25 ;  /* 0x00007610ff197816 */ /* 0x000fe20000000019 */
[----:B------:R-:W-:-:S05]  /*8d60*/  IMAD.X R5, R13, 0x1, R3, P3 ;  /* 0x000000010d057824 */ /* 0x000fca00018e0603 */
[----:B------:R4:W2:Y:S04]  /*8d70*/  @P1 LDG.E.U16 R24, [R4.64] ;  /* 0x0000000404181981 */ /* 0x0008a8000c1e1500 */
[----:B------:R0:W2:Y:S02]  /*8d80*/  @P1 LDG.E.U16 R25, [R8.64] ;  /* 0x0000000408191981 */ /* 0x0000a4000c1e1500 */
[----:B0-----:R-:W-:Y:S02]  /*8d90*/  PRMT R8, RZ, 0x7610, R8 ;  /* 0x00007610ff087816 */ /* 0x001fe40000000008 */
[----:B------:R-:W-:Y:S02]  /*8da0*/  PRMT R9, RZ, 0x7610, R9 ;  /* 0x00007610ff097816 */ /* 0x000fe40000000009 */
[----:B----4-:R-:W-:-:S02]  /*8db0*/  IADD3 R4, P2, R10, R2, RZ ;  /* 0x000000020a047210 */ /* 0x010fc40007f5e0ff */
[----:B---3--:R-:W-:-:S03]  /*8dc0*/  IADD3 R6, P0, R28, R2, RZ ;  /* 0x000000021c067210 */ /* 0x008fc60007f1e0ff */
[--C-:B------:R-:W-:Y:S01]  /*8dd0*/  IMAD.X R5, R11, 0x1, R3.reuse, P2 ;  /* 0x000000010b057824 */ /* 0x100fe200010e0603 */
[----:B------:R-:W-:Y:S01]  /*8de0*/  STL [R1+0x914], R22 ;  /* 0x0009141601007387 */ /* 0x000fe20000100800 */
[----:B------:R-:W-:-:S03]  /*8df0*/  IMAD.X R7, R29, 0x1, R3, P0 ;  /* 0x000000011d077824 */ /* 0x000fc600000e0603 */
[----:B------:R0:W-:Y:S04]  /*8e00*/  STL [R1+0x90c], R23 ;  /* 0x00090c1701007387 */ /* 0x0001e80000100800 */
[----:B------:R-:W3:Y:S04]  /*8e10*/  @P1 LDG.E.U16 R8, [R4.64] ;  /* 0x0000000404081981 */ /* 0x000ee8000c1e1500 */
[----:B------:R-:W4:Y:S04]  /*8e20*/  LDL.64 R12, [R1+0xc48] ;  /* 0x000c4800010c7983 */ /* 0x000f280000100a00 */
[----:B0-----:R-:W4:Y:S04]  /*8e30*/  LDL.64 R22, [R1+0xc50] ;  /* 0x000c500001167983 */ /* 0x001f280000100a00 */
[----:B------:R4:W4:Y:S04]  /*8e40*/  @P1 LDG.E.U16 R9, [R6.64] ;  /* 0x0000000406091981 */ /* 0x000928000c1e1500 */
[----:B--2---:R-:W-:Y:S04]  /*8e50*/  STL [R1+0xa98], R24 ;  /* 0x000a981801007387 */ /* 0x004fe80000100800 */
[----:B------:R0:W-:Y:S01]  /*8e60*/  STL [R1+0xa9c], R25 ;  /* 0x000a9c1901007387 */ /* 0x0001e20000100800 */
[----:B------:R-:W-:-:S03]  /*8e70*/  ISETP.GT.AND P0, PT, R0, 0xb, PT ;  /* 0x0000000b0000780c */ /* 0x000fc60003f04270 */
[----:B------:R-:W2:Y:S04]  /*8e80*/  LDL.64 R10, [R1+0xc58] ;  /* 0x000c5800010a7983 */ /* 0x000ea80000100a00 */
[----:B------:R-:W2:Y:S04]  /*8e90*/  LDL.64 R28, [R1+0xc70] ;  /* 0x000c7000011c7983 */ /* 0x000ea80000100a00 */
[----:B0-----:R-:W2:Y:S01]  /*8ea0*/  LDL.64 R24, [R1+0xc40] ;  /* 0x000c400001187983 */ /* 0x001ea20000100a00 */
[----:B------:R-:W-:Y:S02]  /*8eb0*/  PRMT R26, RZ, 0x7610, R26 ;  /* 0x00007610ff1a7816 */ /* 0x000fe4000000001a */
[----:B------:R-:W-:Y:S01]  /*8ec0*/  PRMT R27, RZ, 0x7610, R27 ;  /* 0x00007610ff1b7816 */ /* 0x000fe2000000001b */
[----:B---3--:R0:W-:Y:S01]  /*8ed0*/  STL [R1+0xa90], R8 ;  /* 0x000a900801007387 */ /* 0x0081e20000100800 */
[----:B----4-:R-:W-:-:S02]  /*8ee0*/  IADD3 R6, P2, R22, R2, RZ ;  /* 0x0000000216067210 */ /* 0x010fc40007f5e0ff */
[----:B0-----:R-:W-:Y:S01]  /*8ef0*/  IADD3 R8, P1, R12, R2, RZ ;  /* 0x000000020c087210 */ /* 0x001fe20007f3e0ff */
[----:B------:R0:W-:Y:S02]  /*8f00*/  STL [R1+0xa94], R9 ;  /* 0x000a940901007387 */ /* 0x0001e40000100800 */
[--C-:B------:R-:W-:Y:S02]  /*8f10*/  IMAD.X R7, R23, 0x1, R3.reuse, P2 ;  /* 0x0000000117077824 */ /* 0x100fe400010e0603 */
[----:B------:R-:W3:Y:S04]  /*8f20*/  LDL.64 R22, [R1+0xc68] ;  /* 0x000c680001167983 */ /* 0x000ee80000100a00 */
[----:B------:R1:W4:Y:S01]  /*8f30*/  @P0 LDG.E.U16 R27, [R6.64] ;  /* 0x00000004061b0981 */ /* 0x000322000c1e1500 */
[----:B0-----:R-:W-:-:S03]  /*8f40*/  IMAD.X R9, R13, 0x1, R3, P1 ;  /* 0x000000010d097824 */ /* 0x001fc600008e0603 */
[----:B------:R-:W3:Y:S04]  /*8f50*/  LDL.LU.64 R12, [R1+0x2200] ;  /* 0x00220000010c7983 */ /* 0x000ee80000300a00 */
[----:B------:R0:W4:Y:S01]  /*8f60*/  @P0 LDG.E.U16 R26, [R8.64] ;  /* 0x00000004081a0981 */ /* 0x000122000c1e1500 */
[-C--:B--2---:R-:W-:Y:S01]  /*8f70*/  IADD3 R4, P2, R24, R2.reuse, RZ ;  /* 0x0000000218047210 */ /* 0x084fe20007f5e0ff */
[----:B-1----:R-:W-:Y:S02]  /*8f80*/  IMAD.MOV.U32 R6, RZ, RZ, R24 ;  /* 0x000000ffff067224 */ /* 0x002fe400078e0018 */
[----:B------:R-:W-:Y:S02]  /*8f90*/  IMAD.MOV.U32 R7, RZ, RZ, R25 ;  /* 0x000000ffff077224 */ /* 0x000fe400078e0019 */
[----:B------:R-:W2:Y:S02]  /*8fa0*/  LDL.LU.64 R24, [R1+0x21f8] ;  /* 0x0021f80001187983 */ /* 0x000ea40000300a00 */
[----:B------:R-:W-:Y:S01]  /*8fb0*/  IMAD.X R5, R7, 0x1, R3, P2 ;  /* 0x0000000107057824 */ /* 0x000fe200010e0603 */
[----:B------:R-:W-:-:S02]  /*8fc0*/  IADD3 R6, P3, R10, R2, RZ ;  /* 0x000000020a067210 */ /* 0x000fc40007f7e0ff */
[----:B------:R-:W-:Y:S02]  /*8fd0*/  ISETP.GT.AND P1, PT, R0, 0xc, PT ;  /* 0x0000000c0000780c */ /* 0x000fe40003f24270 */
[----:B0-----:R-:W-:-:S05]  /*8fe0*/  IADD3 R8, P2, R28, R2, RZ ;  /* 0x000000021c087210 */ /* 0x001fca0007f5e0ff */
[----:B------:R-:W-:Y:S01]  /*8ff0*/  IMAD.X R9, R29, 0x1, R3, P2 ;  /* 0x000000011d097824 */ /* 0x000fe200010e0603 */
[----:B---3--:R-:W-:Y:S01]  /*9000*/  PRMT R13, RZ, 0x7610, R13 ;  /* 0x00007610ff0d7816 */ /* 0x008fe2000000000d */
[----:B----4-:R-:W-:Y:S05]  /*9010*/  STL [R1+0xa8c], R26 ;  /* 0x000a8c1a01007387 */ /* 0x010fea0000100800 */
        /* <DEDUP_REMOVED lines=29> */
[----:B------:R0:W-:Y:S04]  /*91f0*/  STL [R1+0xa7c], R25 ;  /* 0x000a7c1901007387 */ /* 0x0001e80000100800 */
[----:B------:R-:W2:Y:S04]  /*9200*/  LDL.64 R10, [R1+0xc98] ;  /* 0x000c9800010a7983 */ /* 0x000ea80000100a00 */
[----:B------:R-:W2:Y:S04]  /*9210*/  LDL.64 R26, [R1+0xcb0] ;  /* 0x000cb000011a7983 */ /* 0x000ea80000100a00 */
[----:B0-----:R-:W2:Y:S01]  /*9220*/  LDL.64 R24, [R1+0xc80] ;  /* 0x000c800001187983 */ /* 0x001ea20000100a00 */
[----:B------:R-:W-:-:S02]  /*9230*/  ISETP.GT.AND P0, PT, R0, 0xd, PT ;  /* 0x0000000d0000780c */ /* 0x000fc40003f04270 */
[----:B------:R-:W-:Y:S02]  /*9240*/  PRMT R28, RZ, 0x7610, R28 ;  /* 0x00007610ff1c7816 */ /* 0x000fe4000000001c */
[----:B------:R-:W-:Y:S01]  /*9250*/  PRMT R29, RZ, 0x7610, R29 ;  /* 0x00007610ff1d7816 */ /* 0x000fe2000000001d */
[----:B---3--:R0:W-:Y:S01]  /*9260*/  STL [R1+0xa70], R8 ;  /* 0x000a700801007387 */ /* 0x0081e20000100800 */
[-C--:B----4-:R-:W-:Y:S02]  /*9270*/  IADD3 R6, P2, R12, R2.reuse, RZ ;  /* 0x000000020c067210 */ /* 0x090fe40007f5e0ff */
        /* <DEDUP_REMOVED lines=17> */
[----:B---3--:R-:W-:Y:S02]  /*9390*/  PRMT R23, RZ, 0x7610, R23 ;  /* 0x00007610ff177816 */ /* 0x008fe40000000017 */
[----:B------:R-:W-:-:S04]  /*93a0*/  PRMT R22, RZ, 0x7610, R22 ;  /* 0x00007610ff167816 */ /* 0x000fc80000000016 */
[----:B------:R0:W3:Y:S04]  /*93b0*/  @P0 LDG.E.U16 R23, [R4.64] ;  /* 0x0000000404170981 */ /* 0x0000e8000c1e1500 */
[----:B----4-:R-:W-:Y:S01]  /*93c0*/  STL [R1+0xa6c], R28 ;  /* 0x000a6c1c01007387 */ /* 0x010fe20000100800 */
[----:B0-----:R-:W-:Y:S02]  /*93d0*/  IMAD.MOV.U32 R5, RZ, RZ, R11 ;  /* 0x000000ffff057224 */ /* 0x001fe400078e000b */
[----:B------:R-:W-:Y:S02]  /*93e0*/  IMAD.MOV.U32 R4, RZ, RZ, R10 ;  /* 0x000000ffff047224 */ /* 0x000fe400078e000a */
[----:B------:R-:W-:Y:S01]  /*93f0*/  IMAD.X R7, R5, 0x1, R3, P3 ;  /* 0x0000000105077824 */ /* 0x000fe200018e0603 */
[----:B------:R-:W-:Y:S01]  /*9400*/  IADD3 R4, P3, R12, R2, RZ ;  /* 0x000000020c047210 */ /* 0x000fe20007f7e0ff */
[----:B------:R0:W-:Y:S01]  /*9410*/  STL [R1+0xa68], R29 ;  /* 0x000a681d01007387 */ /* 0x0001e20000100800 */
[----:B--2---:R-:W-:-:S03]  /*9420*/  PRMT R24, RZ, 0x7610, R24 ;  /* 0x00007610ff187816 */ /* 0x004fc60000000018 */
[----:B------:R-:W2:Y:S01]  /*9430*/  LDL.64 R10, [R1+0xcb8] ;  /* 0x000cb800010a7983 */ /* 0x000ea20000100a00 */
[----:B------:R-:W-:Y:S01]  /*9440*/  PRMT R25, RZ, 0x7610, R25 ;  /* 0x00007610ff197816 */ /* 0x000fe20000000019 */
[----:B------:R-:W-:Y:S02]  /*9450*/  IMAD.X R5, R13, 0x1, R3, P3 ;  /* 0x000000010d057824 */ /* 0x000fe400018e0603 */
[----:B------:R-:W4:Y:S04]  /*9460*/  @P0 LDG.E.U16 R22, [R6.64] ;  /* 0x0000000406160981 */ /* 0x000f28000c1e1500 */
[----:B0-----:R-:W3:Y:S04]  /*9470*/  LDL.64 R28, [R1+0xca0] ;  /* 0x000ca000011c7983 */ /* 0x001ee80000100a00 */
[----:B------:R2:W3:Y:S04]  /*9480*/  @P1 LDG.E.U16 R24, [R4.64] ;  /* 0x0000000404181981 */ /* 0x0004e8000c1e1500 */
[----:B------:R0:W3:Y:S04]  /*9490*/  @P1 LDG.E.U16 R25, [R8.64] ;  /* 0x0000000408191981 */ /* 0x0000e8000c1e1500 */
[----:B------:R-:W3:Y:S01]  /*94a0*/  LDL.LU.64 R26, [R1+0x21d8] ;  /* 0x0021d800011a7983 */ /* 0x000ee20000300a00 */
[----:B0-----:R-:W-:-:S02]  /*94b0*/  PRMT R8, RZ, 0x7610, R8 ;  /* 0x00007610ff087816 */ /* 0x001fc40000000008 */
[----:B------:R-:W-:Y:S02]  /*94c0*/  PRMT R9, RZ, 0x7610, R9 ;  /* 0x00007610ff097816 */ /* 0x000fe40000000009 */
[-C--:B--2---:R-:W-:Y:S01]  /*94d0*/  IADD3 R4, P2, R10, R2.reuse, RZ ;  /* 0x000000020a047210 */ /* 0x084fe20007f5e0ff */
[----:B----4-:R-:W-:Y:S04]  /*94e0*/  STL [R1+0xa60], R22 ;  /* 0x000a601601007387 */ /* 0x010fe80000100800 */
[----:B------:R-:W-:Y:S01]  /*94f0*/  IMAD.X R5, R11, 0x1, R3, P2 ;  /* 0x000000010b057824 */ /* 0x000fe200010e0603 */
[----:B---3--:R0:W-:Y:S01]  /*9500*/  STL [R1+0xa64], R23 ;  /* 0x000a641701007387 */ /* 0x0081e20000100800 */
[----:B------:R-:W-:-:S03]  /*9510*/  IADD3 R6, P0, R28, R2, RZ ;  /* 0x000000021c067210 */ /* 0x000fc60007f1e0ff */
[----:B------:R-:W2:Y:S04]  /*9520*/  LDL.64 R12, [R1+0xcc8] ;  /* 0x000cc800010c7983 */ /* 0x000ea80000100a00 */
[----:B------:R-:W3:Y:S04]  /*9530*/  @P1 LDG.E.U16 R8, [R4.64] ;  /* 0x0000000404081981 */ /* 0x000ee8000c1e1500 */
[----:B0-----:R-:W4:Y:S01]  /*9540*/  LDL.64 R22, [R1+0xcd0] ;  /* 0x000cd00001167983 */ /* 0x001f220000100a00 */
[----:B------:R-:W-:-:S03]  /*9550*/  IMAD.X R7, R29, 0x1, R3, P0 ;  /* 0x000000011d077824 */ /* 0x000fc600000e0603 */
[----:B------:R-:W-:Y:S04]  /*9560*/  STL [R1+0xa58], R24 ;  /* 0x000a581801007387 */ /* 0x000fe80000100800 */
[----:B------:R0:W-:Y:S04]  /*9570*/  STL [R1+0xa5c], R25 ;  /* 0x000a5c1901007387 */ /* 0x0001e80000100800 */
[----:B------:R4:W2:Y:S01]  /*9580*/  @P1 LDG.E.U16 R9, [R6.64] ;  /* 0x0000000406091981 */ /* 0x0008a2000c1e1500 */
[----:B------:R-:W-:-:S03]  /*9590*/  ISETP.GT.AND P0, PT, R0, 0xf, PT ;  /* 0x0000000f0000780c */ /* 0x000fc60003f04270 */
[----:B------:R-:W2:Y:S04]  /*95a0*/  LDL.64 R28, [R1+0xcd8] ;  /* 0x000cd800011c7983 */ /* 0x000ea80000100a00 */
[----:B0-----:R-:W2:Y:S04]  /*95b0*/  LDL.64 R24, [R1+0xcc0] ;  /* 0x000cc00001187983 */ /* 0x001ea80000100a00 */
[----:B------:R-:W2:Y:S01]  /*95c0*/  LDL.64 R10, [R1+0xcf0] ;  /* 0x000cf000010a7983 */ /* 0x000ea20000100a00 */
[----:B------:R-:W-:Y:S02]  /*95d0*/  PRMT R18, RZ, 0x7610, R18 ;  /* 0x00007610ff127816 */ /* 0x000fe40000000012 */
[----:B------:R-:W-:-:S02]  /*95e0*/  PRMT R19, RZ, 0x7610, R19 ;  /* 0x00007610ff137816 */ /* 0x000fc40000000013 */
[-C--:B----4-:R-:W-:Y:S01]  /*95f0*/  IADD3 R6, P2, R22, R2.reuse, RZ ;  /* 0x0000000216067210 */ /* 0x090fe20007f5e0ff */
[----:B---3--:R2:W-:Y:S04]  /*9600*/  STL [R1+0xa50], R8 ;  /* 0x000a500801007387 */ /* 0x0085e80000100800 */
[----:B------:R-:W-:Y:S01]  /*9610*/  IMAD.X R7, R23, 0x1, R3, P2 ;  /* 0x0000000117077824 */ /* 0x000fe200010e0603 */
[----:B--2---:R-:W-:Y:S01]  /*9620*/  IADD3 R8, P1, R12, R2, RZ ;  /* 0x000000020c087210 */ /* 0x004fe20007f3e0ff */
[----:B------:R0:W-:Y:S01]  /*9630*/  STL [R1+0xa54], R9 ;  /* 0x000a540901007387 */ /* 0x0001e20000100800 */
[----:B------:R-:W-:-:S03]  /*9640*/  PRMT R27, RZ, 0x7610, R27 ;  /* 0x00007610ff1b7816 */ /* 0x000fc6000000001b */
[----:B------:R-:W2:Y:S01]  /*9650*/  LDL.64 R22, [R1+0xce8] ;  /* 0x000ce80001167983 */ /* 0x000ea20000100a00 */
[----:B------:R-:W-:-:S03]  /*9660*/  IADD3 R4, P2, R24, R2, RZ ;  /* 0x0000000218047210 */ /* 0x000fc60007f5e0ff */
[----:B------:R1:W3:Y:S01]  /*9670*/  @P0 LDG.E.U16 R27, [R6.64] ;  /* 0x00000004061b0981 */ /* 0x0002e2000c1e1500 */
[--C-:B0-----:R-:W-:Y:S02]  /*9680*/  IMAD.X R9, R13, 0x1, R3.reuse, P1 ;  /* 0x000000010d097824 */ /* 0x101fe400008e0603 */
[----:B------:R-:W-:Y:S01]  /*9690*/  IMAD.X R5, R25, 0x1, R3, P2 ;  /* 0x0000000119057824 */ /* 0x000fe200010e0603 */
[----:B------:R-:W4:Y:S04]  /*96a0*/  LDL.LU.64 R12, [R1+0x21d0] ;  /* 0x0021d000010c7983 */ /* 0x000f280000300a00 */
[----:B------:R-:W2:Y:S04]  /*96b0*/  @P0 LDG.E.U16 R18, [R4.64] ;  /* 0x0000000404120981 */ /* 0x000ea8000c1e1500 */
[----:B------:R0:W3:Y:S01]  /*96c0*/  @P0 LDG.E.U16 R19, [R8.64] ;  /* 0x0000000408130981 */ /* 0x0000e2000c1e1500 */
[----:B-1----:R-:W-:-:S03]  /*96d0*/  IADD3 R6, P3, R28, R2, RZ ;  /* 0x000000021c067210 */ /* 0x002fc60007f7e0ff */
[----:B------:R-:W4:Y:S02]  /*96e0*/  LDL.64 R24, [R1+0xce0] ;  /* 0x000ce00001187983 */ /* 0x000f240000100a00 */
[----:B------:R-:W-:Y:S01]  /*96f0*/  IMAD.X R7, R29, 0x1, R3, P3 ;  /* 0x000000011d077824 */ /* 0x000fe200018e0603 */
[----:B0-----:R-:W-:-:S05]  /*9700*/  IADD3 R8, P2, R10, R2, RZ ;  /* 0x000000020a087210 */ /* 0x001fca0007f5e0ff */
[----:B------:R-:W-:Y:S01]  /*9710*/  IMAD.X R9, R11, 0x1, R3, P2 ;  /* 0x000000010b097824 */ /* 0x000fe200010e0603 */
[----:B--2---:R-:W-:Y:S04]  /*9720*/  STL [R1+0xa44], R18 ;  /* 0x000a441201007387 */ /* 0x004fe80000100800 */
[----:B---3--:R0:W-:Y:S04]  /*9730*/  STL [R1+0xa4c], R19 ;  /* 0x000a4c1301007387 */ /* 0x0081e80000100800 */
[----:B------:R-:W2:Y:S04]  /*9740*/  LDL.64 R28, [R1+0xd10] ;  /* 0x000d1000011c7983 */ /* 0x000ea80000100a00 */
[----:B0-----:R-:W3:Y:S04]  /*9750*/  LDL.64 R18, [R1+0xcf8] ;  /* 0x000cf80001127983 */ /* 0x001ee80000100a00 */
[----:B------:R-:W3:Y:S01]  /*9760*/  LDL.LU.64 R10, [R1+0x21c8] ;  /* 0x0021c800010a7983 */ /* 0x000ee20000300a00 */
[----:B------:R-:W-:-:S02]  /*9770*/  ISETP.GT.AND P1, PT, R0, 0x10, PT ;  /* 0x000000100000780c */ /* 0x000fc40003f24270 */
[----:B------:R-:W-:Y:S02]  /*9780*/  PRMT R26, RZ, 0x7610, R26 ;  /* 0x00007610ff1a7816 */ /* 0x000fe4000000001a */
[----:B----4-:R-:W-:-:S04]  /*9790*/  PRMT R13, RZ, 0x7610, R13 ;  /* 0x00007610ff0d7816 */ /* 0x010fc8000000000d */
[----:B------:R0:W4:Y:S01]  /*97a0*/  @P0 LDG.E.U16 R26, [R6.64] ;  /* 0x00000004061a0981 */ /* 0x000122000c1e1500 */
[----:B------:R-:W-:Y:S02]  /*97b0*/  ISETP.GT.AND P0, PT, R0, 0x11, PT ;  /* 0x000000110000780c */ /* 0x000fe40003f04270 */
[-C--:B------:R-:W-:Y:S02]  /*97c0*/  IADD3 R4, P3, R22, R2.reuse, RZ ;  /* 0x0000000216047210 */ /* 0x080fe40007f7e0ff */
[----:B------:R2:W4:Y:S01]  /*97d0*/  @P1 LDG.E.U16 R13, [R8.64] ;  /* 0x00000004080d1981 */ /* 0x000522000c1e1500 */
[----:B0-----:R-:W-:-:S05]  /*97e0*/  IADD3 R6, P2, R24, R2, RZ ;  /* 0x0000000218067210 */ /* 0x001fca0007f5e0ff */
[--C-:B------:R-:W-:Y:S02]  /*97f0*/  IMAD.X R7, R25, 0x1, R3.reuse, P2 ;  /* 0x0000000119077824 */ /* 0x100fe400010e0603 */
[----:B------:R-:W-:Y:S02]  /*9800*/  IMAD.X R5, R23, 0x1, R3, P3 ;  /* 0x0000000117057824 */ /* 0x000fe400018e0603 */
[----:B------:R-:W4:Y:S01]  /*9810*/  LDL.64 R22, [R1+0xd08] ;  /* 0x000d080001167983 */ /* 0x000f220000100a00 */
[----:B--2---:R-:W-:Y:S02]  /*9820*/  IADD3 R8, P2, R28, R2, RZ ;  /* 0x000000021c087210 */ /* 0x004fe40007f5e0ff */
[----:B---3--:R-:W-:-:S03]  /*9830*/  PRMT R10, RZ, 0x7610, R10 ;  /* 0x00007610ff0a7816 */ /* 0x008fc6000000000a */
[----:B------:R-:W-:-:S03]  /*9840*/  IMAD.X R9, R29, 0x1, R3, P2 ;  /* 0x000000011d097824 */ /* 0x000fc600010e0603 */
[----:B------:R0:W2:Y:S02]  /*9850*/  @P1 LDG.E.U16 R10, [R6.64] ;  /* 0x00000004060a1981 */ /* 0x0000a4000c1e1500 */
[----:B0-----:R-:W-:-:S06]  /*9860*/  PRMT R6, RZ, 0x7610, R6 ;  /* 0x00007610ff067816 */ /* 0x001fcc0000000006 */
[----:B------:R-:W3:Y:S01]  /*9870*/  @P0 LDG.E.U16 R6, [R8.64] ;  /* 0x0000000408060981 */ /* 0x000ee2000c1e1500 */
[----:B------:R-:W-:-:S06]  /*9880*/  PRMT R11, RZ, 0x7610, R11 ;  /* 0x00007610ff0b7816 */ /* 0x000fcc000000000b */
[----:B------:R0:W2:Y:S01]  /*9890*/  @P1 LDG.E.U16 R11, [R4.64] ;  /* 0x00000004040b1981 */ /* 0x0000a2000c1e1500 */
[----:B------:R-:W-:Y:S02]  /*98a0*/  PRMT R12, RZ, 0x7610, R12 ;  /* 0x00007610ff0c7816 */ /* 0x000fe4000000000c */
[----:B0-----:R-:W-:-:S05]  /*98b0*/  IADD3 R4, P3, R18, R2, RZ ;  /* 0x0000000212047210 */ /* 0x001fca0007f7e0ff */
[----:B------:R-:W-:Y:S01]  /*98c0*/  IMAD.X R5, R19, 0x1, R3, P3 ;  /* 0x0000000113057824 */ /* 0x000fe200018e0603 */
[----:B----4-:R-:W-:Y:S04]  /*98d0*/  STL [R1+0xa40], R26 ;  /* 0x000a401a01007387 */ /* 0x010fe80000100800 */
[----:B------:R0:W4:Y:S04]  /*98e0*/  @P1 LDG.E.U16 R12, [R4.64] ;  /* 0x00000004040c1981 */ /* 0x000128000c1e1500 */
[----:B------:R1:W-:Y:S04]  /*98f0*/  STL [R1+0xa48], R27 ;  /* 0x000a481b01007387 */ /* 0x0003e80000100800 */
[----:B------:R-:W2:Y:S01]  /*9900*/  LDL.64 R24, [R1+0xd18] ;  /* 0x000d180001187983 */ /* 0x000ea20000100a00 */
[----:B0-----:R-:W-:-:S03]  /*9910*/  IADD3 R4, P1, R22, R2, RZ ;  /* 0x0000000216047210 */ /* 0x001fc60007f3e0ff */
[----:B-1----:R-:W2:Y:S02]  /*9920*/  LDL.64 R26, [R1+0xd00] ;  /* 0x000d0000011a7983 */ /* 0x002ea40000100a00 */
[----:B------:R-:W-:Y:S02]  /*9930*/  IMAD.X R5, R23, 0x1, R3, P1 ;  /* 0x0000000117057824 */ /* 0x000fe400008e0603 */
[----:B------:R-:W4:Y:S04]  /*9940*/  LDL.LU.64 R18, [R1+0x21c0] ;  /* 0x0021c00001127983 */ /* 0x000f280000300a00 */
[----:B------:R-:W4:Y:S04]  /*9950*/  LDL.64 R28, [R1+0xd30] ;  /* 0x000d3000011c7983 */ /* 0x000f280000100a00 */
[----:B---3--:R2:W-:Y:S04]  /*9960*/  STL [R1+0xa3c], R6 ;  /* 0x000a3c0601007387 */ /* 0x0085e80000100800 */
[----:B------:R-:W3:Y:S01]  /*9970*/  LDL.LU.64 R22, [R1+0x21b8] ;  /* 0x0021b80001167983 */ /* 0x000ee20000300a00 */
[----:B--2---:R-:W-:-:S05]  /*9980*/  IADD3 R6, P2, R26, R2, RZ ;  /* 0x000000021a067210 */ /* 0x004fca0007f5e0ff */
[----:B------:R-:W-:Y:S01]  /*9990*/  IMAD.X R7, R27, 0x1, R3, P2 ;  /* 0x000000011b077824 */ /* 0x000fe200010e0603 */
[----:B------:R-:W-:Y:S01]  /*99a0*/  ISETP.GT.AND P2, PT, R0, 0x12, PT ;  /* 0x000000120000780c */ /* 0x000fe20003f44270 */
[----:B------:R-:W2:Y:S01]  /*99b0*/  LDL.64 R26, [R1+0xd28] ;  /* 0x000d2800011a7983 */ /* 0x000ea20000100a00 */
[----:B----4-:R-:W-:Y:S02]  /*99c0*/  PRMT R19, RZ, 0x7610, R19 ;  /* 0x00007610ff137816 */ /* 0x010fe40000000013 */
[----:B---3--:R-:W-:Y:S02]  /*99d0*/  PRMT R23, RZ, 0x7610, R23 ;  /* 0x00007610ff177816 */ /* 0x008fe40000000017 */
[----:B------:R-:W-:-:S04]  /*99e0*/  PRMT R22, RZ, 0x7610, R22 ;  /* 0x00007610ff167816 */ /* 0x000fc80000000016 */
[----:B------:R0:W3:Y:S04]  /*99f0*/  @P0 LDG.E.U16 R23, [R4.64] ;  /* 0x0000000404170981 */ /* 0x0000e8000c1e1500 */
[----:B------:R1:W4:Y:S01]  /*9a00*/  @P0 LDG.E.U16 R22, [R6.64] ;  /* 0x0000000406160981 */ /* 0x000322000c1e1500 */
[----:B0-----:R-:W-:-:S05]  /*9a10*/  IADD3 R4, P1, R24, R2, RZ ;  /* 0x0000000218047210 */ /* 0x001fca0007f3e0ff */
[----:B------:R-:W-:Y:S01]  /*9a20*/  IMAD.X R5, R25, 0x1, R3, P1 ;  /* 0x0000000119057824 */ /* 0x000fe200008e0603 */
[----:B-1----:R-:W-:-:S04]  /*9a30*/  IADD3 R6, P1, R28, R2, RZ ;  /* 0x000000021c067210 */ /* 0x002fc80007f3e0ff */
[----:B------:R0:W2:Y:S01]  /*9a40*/  @P0 LDG.E.U16 R19, [R4.64] ;  /* 0x0000000404130981 */ /* 0x0000a2000c1e1500 */
[----:B------:R-:W-:Y:S01]  /*9a50*/  IMAD.X R7, R29, 0x1, R3, P1 ;  /* 0x000000011d077824 */ /* 0x000fe200008e0603 */
[----:B0-----:R-:W-:-:S06]  /*9a60*/  PRMT R4, RZ, 0x7610, R4 ;  /* 0x00007610ff047816 */ /* 0x001fcc0000000004 */
[----:B------:R-:W2:Y:S04]  /*9a70*/  @P2 LDG.E.U16 R4, [R6.64] ;  /* 0x0000000406042981 */ /* 0x000ea8000c1e1500 */
[----:B----4-:R-:W-:Y:S04]  /*9a80*/  STL [R1+0x908], R22 ;  /* 0x0009081601007387 */ /* 0x010fe80000100800 */
[----:B---3--:R0:W-:Y:S04]  /*9a90*/  STL [R1+0xa38], R23 ;  /* 0x000a381701007387 */ /* 0x0081e80000100800 */
[----:B------:R-:W3:Y:S04]  /*9aa0*/  LDL.64 R24, [R1+0xd38] ;  /* 0x000d380001187983 */ /* 0x000ee80000100a00 */
[----:B0-----:R-:W4:Y:S04]  /*9ab0*/  LDL.64 R22, [R1+0xd20] ;  /* 0x000d200001167983 */ /* 0x001f280000100a00 */
[----:B--2---:R0:W-:Y:S04]  /*9ac0*/  STL [R1+0xa2c], R19 ;  /* 0x000a2c1301007387 */ /* 0x0041e80000100800 */
[----:B0-----:R-:W2:Y:S04]  /*9ad0*/  LDL.LU R19, [R1+0x21b4] ;  /* 0x0021b40001137983 */ /* 0x001ea80000300800 */
[----:B------:R-:W2:Y:S04]  /*9ae0*/  LDL.64 R28, [R1+0xd50] ;  /* 0x000d5000011c7983 */ /* 0x000ea80000100a00 */
[----:B------:R0:W-:Y:S02]  /*9af0*/  STL [R1+0xa28], R4 ;  /* 0x000a280401007387 */ /* 0x0001e40000100800 */
[----:B0-----:R-:W-:-:S02]  /*9b00*/  IADD3 R4, P0, R26, R2, RZ ;  /* 0x000000021a047210 */ /* 0x001fc40007f1e0ff */
[----:B------:R-:W2:Y:S03]  /*9b10*/  LDL.LU R26, [R1+0x21b0] ;  /* 0x0021b000011a7983 */ /* 0x000ea60000300800 */
[----:B------:R-:W-:Y:S01]  /*9b20*/  IMAD.X R5, R27, 0x1, R3, P0 ;  /* 0x000000011b057824 */ /* 0x000fe200000e0603 */
[----:B--2---:R-:W-:-:S06]  /*9b30*/  PRMT R26, RZ, 0x7610, R26 ;  /* 0x00007610ff1a7816 */ /* 0x004fcc000000001a */
[----:B------:R4:W2:Y:S02]  /*9b40*/  @P2 LDG.E.U16 R26, [R4.64] ;  /* 0x00000004041a2981 */ /* 0x0008a4000c1e1500 */
[----:B----4-:R-:W-:Y:S02]  /*9b50*/  IADD3 R4, P0, R22, R2, RZ ;  /* 0x0000000216047210 */ /* 0x010fe40007f1e0ff */
[----:B--2---:R0:W-:Y:S04]  /*9b60*/  STL [R1+0xa24], R26 ;  /* 0x000a241a01007387 */ /* 0x0041e80000100800 */
[----:B0-----:R-:W2:Y:S04]  /*9b70*/  LDL.64 R26, [R1+0xd48] ;  /* 0x000d4800011a7983 */ /* 0x001ea80000100a00 */
[----:B------:R-:W4:Y:S01]  /*9b80*/  LDL.LU R22, [R1+0x21ac] ;  /* 0x0021ac0001167983 */ /* 0x000f220000300800 */
[----:B------:R-:W-:Y:S01]  /*9b90*/  IMAD.X R5, R23, 0x1, R3, P0 ;  /* 0x0000000117057824 */ /* 0x000fe200000e0603 */
[----:B----4-:R-:W-:-:S06]  /*9ba0*/  PRMT R22, RZ, 0x7610, R22 ;  /* 0x00007610ff167816 */ /* 0x010fcc0000000016 */
[----:B------:R3:W4:Y:S02]  /*9bb0*/  @P2 LDG.E.U16 R22, [R4.64] ;  /* 0x0000000404162981 */ /* 0x000724000c1e1500 */
[----:B---3--:R-:W-:Y:S02]  /*9bc0*/  IADD3 R4, P0, R24, R2, RZ ;  /* 0x0000000218047210 */ /* 0x008fe40007f1e0ff */
[----:B----4-:R0:W-:Y:S04]  /*9bd0*/  STL [R1+0xa20], R22 ;  /* 0x000a201601007387 */ /* 0x0101e80000100800 */
[----:B0-----:R-:W3:Y:S04]  /*9be0*/  LDL.64 R22, [R1+0xd40] ;  /* 0x000d400001167983 */ /* 0x001ee80000100a00 */
[----:B------:R-:W4:Y:S01]  /*9bf0*/  LDL.LU R24, [R1+0x21a8] ;  /* 0x0021a80001187983 */ /* 0x000f220000300800 */
[----:B------:R-:W-:Y:S01]  /*9c00*/  IMAD.X R5, R25, 0x1, R3, P0 ;  /* 0x0000000119057824 */ /* 0x000fe200000e0603 */
[----:B----4-:R-:W-:-:S06]  /*9c10*/  PRMT R24, RZ, 0x7610, R24 ;  /* 0x00007610ff187816 */ /* 0x010fcc0000000018 */
[----:B------:R0:W4:Y:S02]  /*9c20*/  @P2 LDG.E.U16 R24, [R4.64] ;  /* 0x0000000404182981 */ /* 0x000124000c1e1500 */
[----:B0-----:R-:W-:Y:S02]  /*9c30*/  IADD3 R4, P0, R28, R2, RZ ;  /* 0x000000021c047210 */ /* 0x001fe40007f1e0ff */
[----:B----4-:R0:W-:Y:S04]  /*9c40*/  STL [R1+0xa1c], R24 ;  /* 0x000a1c1801007387 */ /* 0x0101e80000100800 */
[----:B0-----:R-:W4:Y:S04]  /*9c50*/  LDL.64 R24, [R1+0xd58] ;  /* 0x000d580001187983 */ /* 0x001f280000100a00 */
[----:B------:R-:W2:Y:S01]  /*9c60*/  LDL.LU R28, [R1+0x21a4] ;  /* 0x0021a400011c7983 */ /* 0x000ea20000300800 */
[----:B------:R-:W-:Y:S01]  /*9c70*/  ISETP.GT.AND P1, PT, R0, 0x13, PT ;  /* 0x000000130000780c */ /* 0x000fe20003f24270 */
[----:B------:R-:W-:Y:S01]  /*9c80*/  IMAD.X R5, R29, 0x1, R3, P0 ;  /* 0x000000011d057824 */ /* 0x000fe200000e0603 */
[----:B--2---:R-:W-:-:S11]  /*9c90*/  PRMT R28, RZ, 0x7610, R28 ;  /* 0x00007610ff1c7816 */ /* 0x004fd6000000001c */
[----:B------:R0:W2:Y:S02]  /*9ca0*/  @P1 LDG.E.U16 R28, [R4.64] ;  /* 0x00000004041c1981 */ /* 0x0000a4000c1e1500 */
[----:B0-----:R-:W-:Y:S02]  /*9cb0*/  IADD3 R4, P0, R26, R2, RZ ;  /* 0x000000021a047210 */ /* 0x001fe40007f1e0ff */
[----:B--2---:R0:W-:Y:S04]  /*9cc0*/  STL [R1+0xa18], R28 ;  /* 0x000a181c01007387 */ /* 0x0041e80000100800 */
[----:B0-----:R-:W2:Y:S04]  /*9cd0*/  LDL.64 R28, [R1+0xd70] ;  /* 0x000d7000011c7983 */ /* 0x001ea80000100a00 */
[----:B------:R-:W2:Y:S01]  /*9ce0*/  LDL.LU R26, [R1+0x21a0] ;  /* 0x0021a000011a7983 */ /* 0x000ea20000300800 */
[----:B------:R-:W-:Y:S01]  /*9cf0*/  IMAD.X R5, R27, 0x1, R3, P0 ;  /* 0x000000011b057824 */ /* 0x000fe200000e0603 */
[----:B--2---:R-:W-:-:S06]  /*9d00*/  PRMT R26, RZ, 0x7610, R26 ;  /* 0x00007610ff1a7816 */ /* 0x004fcc000000001a */
[----:B------:R3:W2:Y:S02]  /*9d10*/  @P1 LDG.E.U16 R26, [R4.64] ;  /* 0x00000004041a1981 */ /* 0x0006a4000c1e1500 */
[----:B---3--:R-:W-:Y:S02]  /*9d20*/  IADD3 R4, P0, R22, R2, RZ ;  /* 0x0000000216047210 */ /* 0x008fe40007f1e0ff */
[----:B--2---:R0:W-:Y:S04]  /*9d30*/  STL [R1+0xa14], R26 ;  /* 0x000a141a01007387 */ /* 0x0041e80000100800 */
[----:B0-----:R-:W2:Y:S04]  /*9d40*/  LDL.64 R26, [R1+0xd68] ;  /* 0x000d6800011a7983 */ /* 0x001ea80000100a00 */
[----:B------:R-:W3:Y:S01]  /*9d50*/  LDL.LU R22, [R1+0x219c] ;  /* 0x00219c0001167983 */ /* 0x000ee20000300800 */
[----:B------:R-:W-:Y:S01]  /*9d60*/  IMAD.X R5, R23, 0x1, R3, P0 ;  /* 0x0000000117057824 */ /* 0x000fe200000e0603 */
[----:B---3--:R-:W-:-:S06]  /*9d70*/  PRMT R22, RZ, 0x7610, R22 ;  /* 0x00007610ff167816 */ /* 0x008fcc0000000016 */
[----:B------:R4:W3:Y:S02]  /*9d80*/  @P1 LDG.E.U16 R22, [R4.64] ;  /* 0x0000000404161981 */ /* 0x0008e4000c1e1500 */
[----:B----4-:R-:W-:Y:S02]  /*9d90*/  IADD3 R4, P0, R24, R2, RZ ;  /* 0x0000000218047210 */ /* 0x010fe40007f1e0ff */
[----:B---3--:R0:W-:Y:S04]  /*9da0*/  STL [R1+0xa10], R22 ;  /* 0x000a101601007387 */ /* 0x0081e80000100800 */
        /* <DEDUP_REMOVED lines=121> */
[----:B0-----:R-:W-:-:S05]  /*a540*/  IADD3 R4, P0, R28, R2, RZ ;  /* 0x000000021c047210 */ /* 0x001fca0007f1e0ff */
[----:B------:R-:W-:Y:S01]  /*a550*/  IMAD.X R5, R29, 0x1, R3, P0 ;  /* 0x000000011d057824 */ /* 0x000fe200000e0603 */
[----:B------:R-:W-:Y:S02]  /*a560*/  ISETP.GT.AND P1, PT, R0, 0x18, PT ;  /* 0x000000180000780c */ /* 0x000fe40003f24270 */
[----:B------:R-:W-:Y:S02]  /*a570*/  PRMT R9, RZ, 0x7610, R9 ;  /* 0x00007610ff097816 */ /* 0x000fe40000000009 */
[----:B------:R-:W-:-:S09]  /*a580*/  PRMT R8, RZ, 0x7610, R8 ;  /* 0x00007610ff087816 */ /* 0x000fd20000000008 */
[----:B------:R2:W3:Y:S04]  /*a590*/  @P1 LDG.E.U16 R9, [R4.64] ;  /* 0x0000000404091981 */ /* 0x0004e8000c1e1500 */
[----:B----4-:R0:W-:Y:S04]  /*a5a0*/  STL [R1+0x90], R24 ;  /* 0x0000901801007387 */ /* 0x0101e80000100800 */
[----:B------:R-:W4:Y:S04]  /*a5b0*/  LDL.64 R28, [R1+0xe10] ;  /* 0x000e1000011c7983 */ /* 0x000f280000100a00 */
[----:B0-----:R-:W4:Y:S01]  /*a5c0*/  LDL.64 R24, [R1+0xdf8] ;  /* 0x000df80001187983 */ /* 0x001f220000100a00 */
[----:B--2---:R-:W-:-:S05]  /*a5d0*/  IADD3 R4, P0, R26, R2, RZ ;  /* 0x000000021a047210 */ /* 0x004fca0007f1e0ff */
[----:B------:R-:W-:Y:S01]  /*a5e0*/  IMAD.X R5, R27, 0x1, R3, P0 ;  /* 0x000000011b057824 */ /* 0x000fe200000e0603 */
[----:B------:R-:W-:Y:S01]  /*a5f0*/  PRMT R6, RZ, 0x7610, R6 ;  /* 0x00007610ff067816 */ /* 0x000fe20000000006 */
[----:B------:R-:W2:Y:S04]  /*a600*/  LDL.64 R26, [R1+0xe08] ;  /* 0x000e0800011a7983 */ /* 0x000ea80000100a00 */
[----:B------:R3:W2:Y:S02]  /*a610*/  @P1 LDG.E.U16 R8, [R4.64] ;  /* 0x0000000404081981 */ /* 0x0006a4000c1e1500 */
[----:B---3--:R-:W-:-:S05]  /*a620*/  IADD3 R4, P0, R22, R2, RZ ;  /* 0x0000000216047210 */ /* 0x008fca0007f1e0ff */
[----:B------:R-:W-:Y:S01]  /*a630*/  IMAD.X R5, R23, 0x1, R3, P0 ;  /* 0x0000000117057824 */ /* 0x000fe200000e0603 */
[----:B------:R-:W-:Y:S01]  /*a640*/  PRMT R7, RZ, 0x7610, R7 ;  /* 0x00007610ff077816 */ /* 0x000fe20000000007 */
[----:B------:R-:W3:Y:S04]  /*a650*/  LDL.64 R22, [R1+0xe00] ;  /* 0x000e000001167983 */ /* 0x000ee80000100a00 */
[----:B------:R4:W2:Y:S02]  /*a660*/  @P1 LDG.E.U16 R6, [R4.64] ;  /* 0x0000000404061981 */ /* 0x0008a4000c1e1500 */
[----:B----4-:R-:W-:-:S05]  /*a670*/  IADD3 R4, P0, R24, R2, RZ ;  /* 0x0000000218047210 */ /* 0x010fca0007f1e0ff */
[----:B------:R-:W-:Y:S02]  /*a680*/  IMAD.X R5, R25, 0x1, R3, P0 ;  /* 0x0000000119057824 */ /* 0x000fe400000e0603 */
[----:B------:R-:W4:Y:S04]  /*a690*/  LDL.64 R24, [R1+0xe18] ;  /* 0x000e180001187983 */ /* 0x000f280000100a00 */
[----:B------:R0:W2:Y:S02]  /*a6a0*/  @P1 LDG.E.U16 R7, [R4.64] ;  /* 0x0000000404071981 */ /* 0x0000a4000c1e1500 */
[----:B0-----:R-:W-:Y:S02]  /*a6b0*/  IADD3 R4, P0, R28, R2, RZ ;  /* 0x000000021c047210 */ /* 0x001fe40007f1e0ff */
[----:B------:R-:W2:Y:S01]  /*a6c0*/  LDL.LU R28, [R1+0x2154] ;  /* 0x00215400011c7983 */ /* 0x000ea20000300800 */
[----:B------:R-:W-:-:S02]  /*a6d0*/  ISETP.GT.AND P1, PT, R0, 0x19, PT ;  /* 0x000000190000780c */ /* 0x000fc40003f24270 */
[----:B------:R-:W-:Y:S01]  /*a6e0*/  IMAD.X R5, R29, 0x1, R3, P0 ;  /* 0x000000011d057824 */ /* 0x000fe200000e0603 */
[----:B--2---:R-:W-:-:S10]  /*a6f0*/  PRMT R28, RZ, 0x7610, R28 ;  /* 0x00007610ff1c7816 */ /* 0x004fd4000000001c */
        /* <DEDUP_REMOVED lines=158> */
[----:B------:R-:W-:-:S02]  /*b0e0*/  PRMT R19, RZ, 0x7610, R19 ;  /* 0x00007610ff137816 */ /* 0x000fc40000000013 */
[----:B---3--:R-:W-:-:S06]  /*b0f0*/  PRMT R22, RZ, 0x7610, R22 ;  /* 0x00007610ff167816 */ /* 0x008fcc0000000016 */
[----:B------:R4:W3:Y:S02]  /*b100*/  @P1 LDG.E.U16 R22, [R4.64] ;  /* 0x0000000404161981 */ /* 0x0008e4000c1e1500 */
[----:B----4-:R-:W-:-:S05]  /*b110*/  IADD3 R4, P0, R24, R2, RZ ;  /* 0x0000000218047210 */ /* 0x010fca0007f1e0ff */
[----:B------:R-:W-:-:S05]  /*b120*/  IMAD.X R5, R25, 0x1, R3, P0 ;  /* 0x0000000119057824 */ /* 0x000fca00000e0603 */
[----:B------:R0:W4:Y:S01]  /*b130*/  @P1 LDG.E.U16 R19, [R4.64] ;  /* 0x0000000404131981 */ /* 0x000122000c1e1500 */
[----:B------:R-:W-:Y:S02]  /*b140*/  ISETP.GT.AND P1, PT, R0, 0x1f, PT ;  /* 0x0000001f0000780c */ /* 0x000fe40003f24270 */
[----:B------:R-:W-:Y:S02]  /*b150*/  PRMT R21, RZ, 0x7610, R21 ;  /* 0x00007610ff157816 */ /* 0x000fe40000000015 */
[----:B0-----:R-:W-:-:S05]  /*b160*/  IADD3 R4, P0, R28, R2, RZ ;  /* 0x000000021c047210 */ /* 0x001fca0007f1e0ff */
[----:B------:R-:W-:-:S05]  /*b170*/  IMAD.X R5, R29, 0x1, R3, P0 ;  /* 0x000000011d057824 */ /* 0x000fca00000e0603 */
[----:B------:R2:W4:Y:S02]  /*b180*/  @P1 LDG.E.U16 R21, [R4.64] ;  /* 0x0000000404151981 */ /* 0x000524000c1e1500 */
[----:B--2---:R-:W-:-:S05]  /*b190*/  IADD3 R4, P0, R26, R2, RZ ;  /* 0x000000021a047210 */ /* 0x004fca0007f1e0ff */
[----:B------:R-:W-:Y:S01]  /*b1a0*/  IMAD.X R5, R27, 0x1, R3, P0 ;  /* 0x000000011b057824 */ /* 0x000fe200000e0603 */
[----:B---3--:R0:W-:Y:S04]  /*b1b0*/  STL [R1+0x34], R22 ;  /* 0x0000341601007387 */ /* 0x0081e80000100800 */
[----:B------:R-:W2:Y:S04]  /*b1c0*/  LDL.64 R24, [R1+0xed8] ;  /* 0x000ed80001187983 */ /* 0x000ea80000100a00 */
[----:B0-----:R-:W3:Y:S04]  /*b1d0*/  LDL.64 R22, [R1+0xec0] ;  /* 0x000ec00001167983 */ /* 0x001ee80000100a00 */
[----:B----4-:R0:W-:Y:S04]  /*b1e0*/  STL [R1+0x30], R19 ;  /* 0x0000301301007387 */ /* 0x0101e80000100800 */
[----:B0-----:R-:W4:Y:S04]  /*b1f0*/  LDL.LU R19, [R1+0x20f8] ;  /* 0x0020f80001137983 */ /* 0x001f280000300800 */
[----:B------:R-:W2:Y:S04]  /*b200*/  LDL.LU.64 R28, [R1+0x20f0] ;  /* 0x0020f000011c7983 */ /* 0x000ea80000300a00 */
[----:B------:R-:W2:Y:S02]  /*b210*/  LDL.LU.64 R26, [R1+0x20e8] ;  /* 0x0020e800011a7983 */ /* 0x000ea40000300a00 */
[----:B--2---:R-:W-:-:S06]  /*b220*/  PRMT R27, RZ, 0x7610, R27 ;  /* 0x00007610ff1b7816 */ /* 0x004fcc000000001b */
[----:B------:R-:W2:Y:S04]  /*b230*/  @P1 LDG.E.U16 R27, [R4.64] ;  /* 0x00000004041b1981 */ /* 0x000ea8000c1e1500 */
[----:B------:R-:W-:Y:S04]  /*b240*/  STL [R1+0x2c], R21 ;  /* 0x00002c1501007387 */ /* 0x000fe80000100800 */
[----:B--2---:R0:W-:Y:S04]  /*b250*/  STL [R1+0x28], R27 ;  /* 0x0000281b01007387 */ /* 0x0041e80000100800 */
[----:B0-----:R-:W2:Y:S01]  /*b260*/  LDL.LU R27, [R1+0x20e0] ;  /* 0x0020e000011b7983 */ /* 0x001ea20000300800 */
[----:B---3--:R-:W-:-:S05]  /*b270*/  IADD3 R4, P0, R22, R2, RZ ;  /* 0x0000000216047210 */ /* 0x008fca0007f1e0ff */
[----:B------:R-:W-:Y:S01]  /*b280*/  IMAD.X R5, R23, 0x1, R3, P0 ;  /* 0x0000000117057824 */ /* 0x000fe200000e0603 */
[----:B------:R-:W-:Y:S01]  /*b290*/  PRMT R28, RZ, 0x7610, R28 ;  /* 0x00007610ff1c7816 */ /* 0x000fe2000000001c */
[----:B------:R-:W3:Y:S04]  /*b2a0*/  LDL.LU.64 R22, [R1+0x20d8] ;  /* 0x0020d80001167983 */ /* 0x000ee80000300a00 */
[----:B------:R-:W0:Y:S01]  /*b2b0*/  S2R R21, SR_TID.X ;  /* 0x0000000000157919 */ /* 0x000e220000002100 */
[----:B--2---:R-:W-:-:S06]  /*b2c0*/  PRMT R27, RZ, 0x7610, R27 ;  /* 0x00007610ff1b7816 */ /* 0x004fcc000000001b */
[----:B------:R1:W2:Y:S02]  /*b2d0*/  @P1 LDG.E.U16 R27, [R4.64] ;  /* 0x00000004041b1981 */ /* 0x0002a4000c1e1500 */
[----:B-1----:R-:W-:-:S05]  /*b2e0*/  IADD3 R4, P0, R24, R2, RZ ;  /* 0x0000000218047210 */ /* 0x002fca0007f1e0ff */
[----:B------:R-:W-:-:S05]  /*b2f0*/  IMAD.X R5, R25, 0x1, R3, P0 ;  /* 0x0000000119057824 */ /* 0x000fca00000e0603 */
[----:B------:R-:W3:Y:S01]  /*b300*/  @P1 LDG.E.U16 R28, [R4.64] ;  /* 0x00000004041c1981 */ /* 0x000ee2000c1e1500 */
[----:B0-----:R-:W-:-:S03]  /*b310*/  LOP3.LUT R21, R21, 0x1f, RZ, 0xc0, !PT ;  /* 0x0000001f15157812 */ /* 0x001fc600078ec0ff */
[----:B------:R-:W-:Y:S01]  /*b320*/  BAR.SYNC.DEFER_BLOCKING 0x0 ;  /* 0x0000000000007b1d */ /* 0x000fe20000010000 */
[----:B------:R-:W-:Y:S02]  /*b330*/  ISETP.GE.AND P2, PT, R21, R0, PT ;  /* 0x000000001500720c */ /* 0x000fe40003f46270 */
[----:B------:R-:W-:-:S03]  /*b340*/  PRMT R20, RZ, 0x7610, R20 ;  /* 0x00007610ff147816 */ /* 0x000fc60000000014 */
[----:B--2---:R0:W-:Y:S04]  /*b350*/  STL [R1+0x24], R27 ;  /* 0x0000241b01007387 */ /* 0x0041e80000100800 */
[----:B0-----:R-:W2:Y:S04]  /*b360*/  LDL.LU R27, [R1+0x20d0] ;  /* 0x0020d000011b7983 */ /* 0x001ea80000300800 */
[----:B------:R-:W-:Y:S04]  /*b370*/  STL [R1+0xfd8], R0 ;  /* 0x000fd80001007387 */ /* 0x000fe80000100800 */
[----:B------:R-:W2:Y:S04]  /*b380*/  LDL.LU.64 R24, [R1+0x20c8] ;  /* 0x0020c80001187983 */ /* 0x000ea80000300a00 */
[----:B------:R0:W-:Y:S04]  /*b390*/  STL.64 [R1+0xf80], R2 ;  /* 0x000f800201007387 */ /* 0x0001e80000100a00 */
[----:B---3--:R1:W-:Y:S01]  /*b3a0*/  STL [R1+0x2054], R28 ;  /* 0x0020541c01007387 */ /* 0x0083e20000100800 */
[----:B0-----:R-:W-:-:S02]  /*b3b0*/  IMAD.MOV.U32 R2, RZ, RZ, R23 ;  /* 0x000000ffff027224 */ /* 0x001fc400078e0017 */
[----:B-1----:R-:W-:Y:S02]  /*b3c0*/  IMAD R28, R21, c[0x0][0x18c], RZ ;  /* 0x00006300151c7a24 */ /* 0x002fe400078e02ff */
[----:B------:R-:W-:-:S04]  /*b3d0*/  IMAD.MOV.U32 R3, RZ, RZ, R22 ;  /* 0x000000ffff037224 */ /* 0x000fc800078e0016 */
[----:B------:R-:W-:-:S05]  /*b3e0*/  IMAD.WIDE R4, R28, 0x2, R2 ;  /* 0x000000021c047825 */ /* 0x000fca00078e0202 */
[----:B------:R2:W3:Y:S04]  /*b3f0*/  @!P2 LDG.E.U16 R20, [R4.64] ;  /* 0x000000040414a981 */ /* 0x0004e8000c1e1500 */
[----:B------:R0:W-:Y:S01]  /*b400*/  STL.64 [R1+0xf98], R2 ;  /* 0x000f980201007387 */ /* 0x0001e20000100a00 */
[----:B------:R-:W-:-:S03]  /*b410*/  PRMT R26, RZ, 0x7610, R26 ;  /* 0x00007610ff1a7816 */ /* 0x000fc6000000001a */
[----:B0-----:R-:W4:Y:S04]  /*b420*/  LDL.LU R2, [R1] ;  /* 0x0000000001027983 */ /* 0x001f280000300800 */
[----:B------:R-:W4:Y:S04]  /*b430*/  LDL.LU R3, [R1+0x4] ;  /* 0x0000040001037983 */ /* 0x000f280000300800 */
[----:B------:R-:W4:Y:S01]  /*b440*/  LDL.LU R21, [R1+0x92c] ;  /* 0x00092c0001157983 */ /* 0x000f220000300800 */
[----:B--2---:R-:W-:Y:S02]  /*b450*/  IMAD.MOV.U32 R4, RZ, RZ, R25 ;  /* 0x000000ffff047224 */ /* 0x004fe400078e0019 */
[----:B------:R-:W-:Y:S01]  /*b460*/  IMAD.MOV.U32 R5, RZ, RZ, R24 ;  /* 0x000000ffff057224 */ /* 0x000fe200078e0018 */
[----:B---3--:R0:W-:Y:S04]  /*b470*/  STL [R1+0x1c], R20 ;  /* 0x00001c1401007387 */ /* 0x0081e80000100800 */
[----:B0-----:R-:W2:Y:S04]  /*b480*/  LDL.LU R20, [R1+0x930] ;  /* 0x0009300001147983 */ /* 0x001ea80000300800 */
[----:B------:R0:W-:Y:S02]  /*b490*/  STL.64 [R1+0x9f8], R4 ;  /* 0x0009f80401007387 */ /* 0x0001e40000100a00 */
[----:B0-----:R-:W-:-:S05]  /*b4a0*/  IMAD.WIDE R4, R28, 0x2, R4 ;  /* 0x000000021c047825 */ /* 0x001fca00078e0204 */
[----:B------:R-:W3:Y:S04]  /*b4b0*/  @!P2 LDG.E.U16 R26, [R4.64] ;  /* 0x00000004041aa981 */ /* 0x000ee8000c1e1500 */
[----:B---3--:R0:W-:Y:S04]  /*b4c0*/  STL [R1+0x18], R26 ;  /* 0x0000181a01007387 */ /* 0x0081e80000100800 */
[----:B0-----:R-:W3:Y:S01]  /*b4d0*/  LDL.LU R26, [R1+0x20c4] ;  /* 0x0020c400011a7983 */ /* 0x001ee20000300800 */
[----:B------:R-:W-:Y:S01]  /*b4e0*/  IMAD.MOV.U32 R4, RZ, RZ, R27 ;  /* 0x000000ffff047224 */ /* 0x000fe200078e001b */
[----:B------:R-:W-:Y:S01]  /*b4f0*/  PRMT R29, RZ, 0x7610, R29 ;  /* 0x00007610ff1d7816 */ /* 0x000fe2000000001d */
[----:B---3--:R-:W-:-:S05]  /*b500*/  IMAD.MOV.U32 R5, RZ, RZ, R26 ;  /* 0x000000ffff057224 */ /* 0x008fca00078e001a */
[----:B------:R0:W-:Y:S02]  /*b510*/  STL.64 [R1+0x9f0], R4 ;  /* 0x0009f00401007387 */ /* 0x0001e40000100a00 */
[----:B0-----:R-:W-:-:S05]  /*b520*/  IMAD.WIDE R4, R28, 0x2, R4 ;  /* 0x000000021c047825 */ /* 0x001fca00078e0204 */
[----:B------:R-:W3:Y:S01]  /*b530*/  @!P2 LDG.E.U16 R29, [R4.64] ;  /* 0x00000004041da981 */ /* 0x000ee2000c1e1500 */
[----:B----4-:R-:W-:-:S04]  /*b540*/  LOP3.LUT R3, R3, R2, RZ, 0x3c, !PT ;  /* 0x0000000203037212 */ /* 0x010fc800078e3cff */
[C---:B------:R-:W-:Y:S01]  /*b550*/  LOP3.LUT R2, R3.reuse, R2, RZ, 0x3c, !PT ;  /* 0x0000000203027212 */ /* 0x040fe200078e3cff */
[----:B---3--:R0:W-:Y:S04]  /*b560*/  STL [R1+0x14], R29 ;  /* 0x0000141d01007387 */ /* 0x0081e80000100800 */
[----:B0-----:R-:W3:Y:S01]  /*b570*/  LDL.LU R29, [R1+0x20c0] ;  /* 0x0020c000011d7983 */ /* 0x001ee20000300800 */
[----:B------:R-:W-:-:S05]  /*b580*/  LOP3.LUT R3, R3, R2, RZ, 0x3c, !PT ;  /* 0x0000000203037212 */ /* 0x000fca00078e3cff */
[----:B------:R-:W-:Y:S01]  /*b590*/  IMAD.WIDE R4, R28, 0x2, R2 ;  /* 0x000000021c047825 */ /* 0x000fe200078e0202 */
[----:B---3--:R-:W-:-:S06]  /*b5a0*/  PRMT R29, RZ, 0x7610, R29 ;  /* 0x00007610ff1d7816 */ /* 0x008fcc000000001d */
[----:B------:R-:W3:Y:S04]  /*b5b0*/  @!P2 LDG.E.U16 R29, [R4.64] ;  /* 0x00000004041da981 */ /* 0x000ee8000c1e1500 */
[----:B------:R0:W-:Y:S04]  /*b5c0*/  STL.64 [R1+0xfa0], R2 ;  /* 0x000fa00201007387 */ /* 0x0001e80000100a00 */
[----:B0-----:R-:W4:Y:S04]  /*b5d0*/  LDL.LU R3, [R1+0xc] ;  /* 0x00000c0001037983 */ /* 0x001f280000300800 */
[----:B---3--:R0:W-:Y:S04]  /*b5e0*/  STL [R1+0x10], R29 ;  /* 0x0000101d01007387 */ /* 0x0081e80000100800 */
[----:B0-----:R-:W3:Y:S04]  /*b5f0*/  LDL.LU R29, [R1+0x20bc] ;  /* 0x0020bc00011d7983 */ /* 0x001ee80000300800 */
[----:B------:R-:W2:Y:S01]  /*b600*/  LDL.LU R5, [R1+0x8] ;  /* 0x0000080001057983 */ /* 0x000ea20000300800 */
[----:B----4-:R-:W-:Y:S01]  /*b610*/  IMAD.MOV.U32 R4, RZ, RZ, R3 ;  /* 0x000000ffff047224 */ /* 0x010fe200078e0003 */
[----:B------:R-:W-:-:S04]  /*b620*/  PRMT R2, RZ, 0x7610, R2 ;  /* 0x00007610ff027816 */ /* 0x000fc80000000002 */
[----:B--2---:R0:W-:Y:S02]  /*b630*/  STL.64 [R1+0x9e0], R4 ;  /* 0x0009e00401007387 */ /* 0x0041e40000100a00 */
[----:B0-----:R-:W-:-:S05]  /*b640*/  IMAD.WIDE R4, R28, 0x2, R4 ;  /* 0x000000021c047825 */ /* 0x001fca00078e0204 */
[----:B------:R-:W2:Y:S01]  /*b650*/  @!P2 LDG.E.U16 R2, [R4.64] ;  /* 0x000000040402a981 */ /* 0x000ea2000c1e1500 */
[----:B------:R-:W-:Y:S01]  /*b660*/  IMAD.MOV.U32 R3, RZ, RZ, R21 ;  /* 0x000000ffff037224 */ /* 0x000fe200078e0015 */
[----:B---3--:R-:W-:Y:S02]  /*b670*/  PRMT R29, RZ, 0x7610, R29 ;  /* 0x00007610ff1d7816 */ /* 0x008fe4000000001d */
[----:B--2---:R0:W-:Y:S04]  /*b680*/  STL [R1+0xc], R2 ;  /* 0x00000c0201007387 */ /* 0x0041e80000100800 */
[----:B------:R-:W2:Y:S01]  /*b690*/  LDL.LU R21, [R1+0x944] ;  /* 0x0009440001157983 */ /* 0x000ea20000300800 */
[----:B0-----:R-:W-:-:S03]  /*b6a0*/  IMAD.MOV.U32 R2, RZ, RZ, R20 ;  /* 0x000000ffff027224 */ /* 0x001fc600078e0014 */
[----:B------:R-:W2:Y:S01]  /*b6b0*/  LDL.LU R20, [R1+0x948] ;  /* 0x0009480001147983 */ /* 0x000ea20000300800 */
[----:B------:R-:W-:-:S05]  /*b6c0*/  IMAD.WIDE R4, R28, 0x2, R2 ;  /* 0x000000021c047825 */ /* 0x000fca00078e0202 */
[----:B------:R-:W3:Y:S04]  /*b6d0*/  @!P2 LDG.E.U16 R29, [R4.64] ;  /* 0x00000004041da981 */ /* 0x000ee8000c1e1500 */
[----:B------:R0:W-:Y:S04]  /*b6e0*/  STL.64 [R1+0xfb8], R2 ;  /* 0x000fb80201007387 */ /* 0x0001e80000100a00 */
[----:B0-----:R-:W4:Y:S04]  /*b6f0*/  LDL.LU R2, [R1+0x93c] ;  /* 0x00093c0001027983 */ /* 0x001f280000300800 */
[----:B------:R-:W4:Y:S04]  /*b700*/  LDL.LU R3, [R1+0x940] ;  /* 0x0009400001037983 */ /* 0x000f280000300800 */
[----:B---3--:R0:W-:Y:S04]  /*b710*/  STL [R1+0x8], R29 ;  /* 0x0000081d01007387 */ /* 0x0081e80000100800 */
[----:B0-----:R-:W3:Y:S04]  /*b720*/  LDL.LU R29, [R1+0x20b8] ;  /* 0x0020b800011d7983 */ /* 0x001ee80000300800 */
[----:B------:R-:W2:Y:S04]  /*b730*/  LDL.LU R4, [R1+0x934] ;  /* 0x0009340001047983 */ /* 0x000ea80000300800 */
[----:B------:R-:W2:Y:S01]  /*b740*/  LDL.LU R5, [R1+0x938] ;  /* 0x0009380001057983 */ /* 0x000ea20000300800 */
[----:B----4-:R-:W-:-:S04]  /*b750*/  LOP3.LUT R3, R3, R2, RZ, 0x3c, !PT ;  /* 0x0000000203037212 */ /* 0x010fc800078e3cff */
[----:B------:R-:W-:Y:S02]  /*b760*/  LOP3.LUT R2, R3, R2, RZ, 0x3c, !PT ;  /* 0x0000000203027212 */ /* 0x000fe400078e3cff */
[----:B--2---:R-:W-:-:S04]  /*b770*/  LOP3.LUT R5, R5, R4, RZ, 0x3c, !PT ;  /* 0x0000000405057212 */ /* 0x004fc800078e3cff */
[----:B------:R-:W-:-:S04]  /*b780*/  LOP3.LUT R4, R5, R4, RZ, 0x3c, !PT ;  /* 0x0000000405047212 */ /* 0x000fc800078e3cff */
[----:B------:R-:W-:Y:S02]  /*b790*/  LOP3.LUT R5, R5, R4, RZ, 0x3c, !PT ;  /* 0x0000000405057212 */ /* 0x000fe400078e3cff */
[----:B---3--:R-:W-:-:S03]  /*b7a0*/  PRMT R29, RZ, 0x7610, R29 ;  /* 0x00007610ff1d7816 */ /* 0x008fc6000000001d */
[----:B------:R0:W-:Y:S02]  /*b7b0*/  STL.64 [R1+0x9d0], R4 ;  /* 0x0009d00401007387 */ /* 0x0001e40000100a00 */
[----:B0-----:R-:W-:-:S05]  /*b7c0*/  IMAD.WIDE R4, R28, 0x2, R4 ;  /* 0x000000021c047825 */ /* 0x001fca00078e0204 */
[----:B------:R0:W2:Y:S01]  /*b7d0*/  @!P2 LDG.E.U16 R29, [R4.64] ;  /* 0x00000004041da981 */ /* 0x0000a2000c1e1500 */
[----:B------:R-:W-:Y:S02]  /*b7e0*/  LOP3.LUT R3, R3, R2, RZ, 0x3c, !PT ;  /* 0x0000000203037212 */ /* 0x000fe400078e3cff */
[----:B------:R-:W-:-:S03]  /*b7f0*/  PRMT R0, RZ, 0x7610, R0 ;  /* 0x00007610ff007816 */ /* 0x000fc60000000000 */
[----:B0-----:R-:W-:Y:S02]  /*b800*/  IMAD.WIDE R4, R28, 0x2, R2 ;  /* 0x000000021c047825 */ /* 0x001fe400078e0202 */
[----:B------:R-:W0:Y:S04]  /*b810*/  S2R R28, SR_TID.X ;  /* 0x00000000001c7919 */ /* 0x000e280000002100 */
[----:B------:R1:W3:Y:S01]  /*b820*/  @!P2 LDG.E.U16 R0, [R4.64] ;  /* 0x000000040400a981 */ /* 0x0002e2000c1e1500 */
[----:B------:R-:W-:Y:S02]  /*b830*/  PRMT R27, RZ, 0x7610, R27 ;  /* 0x00007610ff1b7816 */ /* 0x000fe4000000001b */
[----:B0-----:R-:W-:-:S05]  /*b840*/  LOP3.LUT R28, R28, 0x1f, RZ, 0xc0, !PT ;  /* 0x0000001f1c1c7812 */ /* 0x001fca00078ec0ff */
[----:B-1----:R-:W-:-:S04]  /*b850*/  IMAD R5, R28, c[0x0][0x18c], RZ ;  /* 0x000063001c057a24 */ /* 0x002fc800078e02ff */
[----:B------:R-:W-:-:S05]  /*b860*/  IMAD.WIDE R4, R5, 0x2, R20 ;  /* 0x0000000205047825 */ /* 0x000fca00078e0214 */
[----:B------:R0:W4:Y:S04]  /*b870*/  @!P2 LDG.E.U16 R27, [R4.64] ;  /* 0x00000004041ba981 */ /* 0x000128000c1e1500 */
[----:B--2---:R-:W-:Y:S04]  /*b880*/  STL [R1+0x4], R29 ;  /* 0x0000041d01007387 */ /* 0x004fe80000100800 */
[----:B------:R1:W-:Y:S04]  /*b890*/  STL.64 [R1+0xfd0], R2 ;  /* 0x000fd00201007387 */ /* 0x0003e80000100a00 */
[----:B-1----:R-:W2:Y:S04]  /*b8a0*/  LDL.LU R2, [R1+0x94c] ;  /* 0x00094c0001027983 */ /* 0x002ea80000300800 */
[----:B------:R-:W2:Y:S04]  /*b8b0*/  LDL.LU R3, [R1+0x950] ;  /* 0x0009500001037983 */ /* 0x000ea80000300800 */
[----:B---3--:R1:W-:Y:S01]  /*b8c0*/  STL [R1+0x2040], R0 ;  /* 0x0020400001007387 */ /* 0x0083e20000100800 */
[----:B------:R-:W-:-:S03]  /*b8d0*/  PRMT R26, RZ, 0x7610, R26 ;  /* 0x00007610ff1a7816 */ /* 0x000fc6000000001a */
[----:B------:R-:W3:Y:S04]  /*b8e0*/  LDL.LU R28, [R1+0x958] ;  /* 0x00095800011c7983 */ /* 0x000ee80000300800 */
[----:B-1----:R-:W1:Y:S04]  /*b8f0*/  S2R R0, SR_TID.X ;  /* 0x0000000000007919 */ /* 0x002e680000002100 */
[----:B------:R0:W-:Y:S04]  /*b900*/  STL.64 [R1+0x9c0], R20 ;  /* 0x0009c01401007387 */ /* 0x0001e80000100a00 */
[----:B0-----:R-:W3:Y:S01]  /*b910*/  LDL.LU.64 R20, [R1+0x20b0] ;  /* 0x0020b00001147983 */ /* 0x001ee20000300a00 */
[----:B-1----:R-:W-:-:S05]  /*b920*/  LOP3.LUT R0, R0, 0x1f, RZ, 0xc0, !PT ;  /* 0x0000001f00007812 */ /* 0x002fca00078ec0ff */
[----:B------:R-:W-:Y:S01]  /*b930*/  IMAD R5, R0, c[0x0][0x18c], RZ ;  /* 0x0000630000057a24 */ /* 0x000fe200078e02ff */
[----:B----4-:R0:W-:Y:S04]  /*b940*/  STL [R1+0x2044], R27 ;  /* 0x0020441b01007387 */ /* 0x0101e80000100800 */
[----:B0-----:R-:W4:Y:S01]  /*b950*/  LDL.LU R27, [R1+0x954] ;  /* 0x00095400011b7983 */ /* 0x001f220000300800 */
[----:B--2---:R-:W-:-:S04]  /*b960*/  LOP3.LUT R3, R3, R2, RZ, 0x3c, !PT ;  /* 0x0000000203037212 */ /* 0x004fc800078e3cff */
[----:B------:R-:W-:-:S04]  /*b970*/  LOP3.LUT R2, R3, R2, RZ, 0x3c, !PT ;  /* 0x0000000203027212 */ /* 0x000fc800078e3cff */
[----:B------:R-:W-:-:S05]  /*b980*/  LOP3.LUT R3, R3, R2, RZ, 0x3c, !PT ;  /* 0x0000000203037212 */ /* 0x000fca00078e3cff */
[----:B------:R-:W-:-:S05]  /*b990*/  IMAD.WIDE R4, R5, 0x2, R2 ;  /* 0x0000000205047825 */ /* 0x000fca00078e0202 */
[----:B------:R3:W2:Y:S04]  /*b9a0*/  @!P2 LDG.E.U16 R26, [R4.64] ;  /* 0x00000004041aa981 */ /* 0x0006a8000c1e1500 */
[----:B------:R-:W0:Y:S04]  /*b9b0*/  S2R R0, SR_TID.X ;  /* 0x0000000000007919 */ /* 0x000e280000002100 */
[----:B------:R-:W-:Y:S01]  /*b9c0*/  STL [R1+0xfe0], R2 ;  /* 0x000fe00201007387 */ /* 0x000fe20000100800 */
[----:B---3--:R-:W-:-:S03]  /*b9d0*/  IMAD.MOV.U32 R4, RZ, RZ, R28 ;  /* 0x000000ffff047224 */ /* 0x008fc600078e001c */
[----:B------:R1:W-:Y:S01]  /*b9e0*/  STL [R1+0xfdc], R3 ;  /* 0x000fdc0301007387 */ /* 0x0003e20000100800 */
[----:B------:R-:W-:-:S03]  /*b9f0*/  PRMT R25, RZ, 0x7610, R25 ;  /* 0x00007610ff197816 */ /* 0x000fc60000000019 */
[----:B-1----:R-:W3:Y:S01]  /*ba00*/  LDL.LU R3, [R1+0x960] ;  /* 0x0009600001037983 */ /* 0x002ee20000300800 */
[----:B0-----:R-:W-:Y:S01]  /*ba10*/  LOP3.LUT R0, R0, 0x1f, RZ, 0xc0, !PT ;  /* 0x0000001f00007812 */ /* 0x001fe200078ec0ff */
[----:B----4-:R-:W-:Y:S02]  /*ba20*/  IMAD.MOV.U32 R5, RZ, RZ, R27 ;  /* 0x000000ffff057224 */ /* 0x010fe400078e001b */
[----:B--2---:R0:W-:Y:S04]  /*ba30*/  STL [R1+0x2048], R26 ;  /* 0x0020481a01007387 */ /* 0x0041e80000100800 */
[----:B------:R-:W2:Y:S01]  /*ba40*/  LDL.LU R2, [R1+0x964] ;  /* 0x0009640001027983 */ /* 0x000ea20000300800 */
[----:B0-----:R-:W-:-:S03]  /*ba50*/  IMAD R26, R0, c[0x0][0x18c], RZ ;  /* 0x00006300001a7a24 */ /* 0x001fc600078e02ff */
[----:B------:R-:W4:Y:S04]  /*ba60*/  LDL.LU R0, [R1+0x968] ;  /* 0x0009680001007983 */ /* 0x000f280000300800 */
[----:B------:R0:W-:Y:S04]  /*ba70*/  STL.64 [R1+0x9b0], R4 ;  /* 0x0009b00401007387 */ /* 0x0001e80000100a00 */
[----:B------:R-:W2:Y:S04]  /*ba80*/  LDL.LU R28, [R1+0x96c] ;  /* 0x00096c00011c7983 */ /* 0x000ea80000300800 */
[----:B------:R-:W2:Y:S01]  /*ba90*/  LDL.LU R27, [R1+0x970] ;  /* 0x00097000011b7983 */ /* 0x000ea20000300800 */
[----:B0-----:R-:W-:-:S05]  /*baa0*/  IMAD.WIDE R4, R26, 0x2, R4 ;  /* 0x000000021a047825 */ /* 0x001fca00078e0204 */
[----:B------:R0:W2:Y:S04]  /*bab0*/  @!P2 LDG.E.U16 R25, [R4.64] ;  /* 0x000000040419a981 */ /* 0x0000a8000c1e1500 */
[----:B0-----:R-:W4:Y:S01]  /*bac0*/  LDL.LU R5, [R1+0x95c] ;  /* 0x00095c0001057983 */ /* 0x001f220000300800 */
[----:B---3--:R-:W-:Y:S01]  /*bad0*/  IMAD.MOV.U32 R4, RZ, RZ, R3 ;  /* 0x000000ffff047224 */ /* 0x008fe200078e0003 */
[----:B------:R-:W-:Y:S02]  /*bae0*/  PRMT R24, RZ, 0x7610, R24 ;  /* 0x00007610ff187816 */ /* 0x000fe40000000018 */
[----:B--2---:R0:W-:Y:S04]  /*baf0*/  STL [R1+0x2050], R25 ;  /* 0x0020501901007387 */ /* 0x0041e80000100800 */
[----:B----4-:R1:W-:Y:S01]  /*bb00*/  STL.64 [R1+0x9a8], R4 ;  /* 0x0009a80401007387 */ /* 0x0103e20000100a00 */
[----:B------:R-:W-:-:S03]  /*bb10*/  PRMT R23, RZ, 0x7610, R23 ;  /* 0x00007610ff177816 */ /* 0x000fc60000000017 */
[----:B0-----:R-:W2:Y:S04]  /*bb20*/  LDL.LU R25, [R1+0x974] ;  /* 0x0009740001197983 */ /* 0x001ea80000300800 */
[----:B------:R-:W3:Y:S01]  /*bb30*/  LDL.LU R3, [R1+0x978] ;  /* 0x0009780001037983 */ /* 0x000ee20000300800 */
[----:B-1----:R-:W-:-:S05]  /*bb40*/  IMAD.WIDE R4, R26, 0x2, R4 ;  /* 0x000000021a047825 */ /* 0x002fca00078e0204 */
[----:B------:R0:W4:Y:S02]  /*bb50*/  @!P2 LDG.E.U16 R24, [R4.64] ;  /* 0x000000040418a981 */ /* 0x000124000c1e1500 */
[----:B0-----:R-:W-:Y:S02]  /*bb60*/  IMAD.MOV.U32 R4, RZ, RZ, R0 ;  /* 0x000000ffff047224 */ /* 0x001fe400078e0000 */
[----:B------:R-:W-:Y:S01]  /*bb70*/  IMAD.MOV.U32 R5, RZ, RZ, R2 ;  /* 0x000000ffff057224 */ /* 0x000fe200078e0002 */
[----:B----4-:R-:W-:Y:S04]  /*bb80*/  STL [R1+0x2058], R24 ;  /* 0x0020581801007387 */ /* 0x010fe80000100800 */
[----:B------:R0:W-:Y:S01]  /*bb90*/  STL.64 [R1+0x9a0], R4 ;  /* 0x0009a00401007387 */ /* 0x0001e20000100a00 */
[----:B------:R-:W-:-:S03]  /*bba0*/  PRMT R22, RZ, 0x7610, R22 ;  /* 0x00007610ff167816 */ /* 0x000fc60000000016 */
[----:B------:R-:W4:Y:S04]  /*bbb0*/  LDL.LU R2, [R1+0x97c] ;  /* 0x00097c0001027983 */ /* 0x000f280000300800 */
[----:B------:R-:W2:Y:S01]  /*bbc0*/  LDL.LU R0, [R1+0x980] ;  /* 0x0009800001007983 */ /* 0x000ea20000300800 */
[----:B0-----:R-:W-:-:S05]  /*bbd0*/  IMAD.WIDE R4, R26, 0x2, R4 ;  /* 0x000000021a047825 */ /* 0x001fca00078e0204 */
[----:B------:R0:W2:Y:S02]  /*bbe0*/  @!P2 LDG.E.U16 R23, [R4.64] ;  /* 0x000000040417a981 */ /* 0x0000a4000c1e1500 */
[----:B0-----:R-:W-:Y:S02]  /*bbf0*/  IMAD.MOV.U32 R4, RZ, RZ, R27 ;  /* 0x000000ffff047224 */ /* 0x001fe400078e001b */
[----:B------:R-:W-:Y:S01]  /*bc00*/  IMAD.MOV.U32 R5, RZ, RZ, R28 ;  /* 0x000000ffff057224 */ /* 0x000fe200078e001c */
[----:B------:R-:W0:Y:S04]  /*bc10*/  S2R R29, SR_TID.X ;  /* 0x00000000001d7919 */ /* 0x000e280000002100 */
[----:B--2---:R-:W-:Y:S04]  /*bc20*/  STL [R1+0x205c], R23 ;  /* 0x00205c1701007387 */ /* 0x004fe80000100800 */
[----:B------:R1:W-:Y:S01]  /*bc30*/  STL.64 [R1+0x998], R4 ;  /* 0x0009980401007387 */ /* 0x0003e20000100a00 */
[----:B0-----:R-:W-:-:S03]  /*bc40*/  LOP3.LUT R29, R29, 0x7f, RZ, 0xc0, !PT ;  /* 0x0000007f1d1d7812 */ /* 0x001fc600078ec0ff */
[----:B------:R-:W2:Y:S01]  /*bc50*/  LDL.LU R24, [R1+0x984] ;  /* 0x0009840001187983 */ /* 0x000ea20000300800 */
[----:B-1----:R-:W-:-:S03]  /*bc60*/  IMAD.WIDE R4, R26, 0x2, R4 ;  /* 0x000000021a047825 */ /* 0x002fc600078e0204 */
[----:B------:R-:W2:Y:S04]  /*bc70*/  LDL.LU R23, [R1+0xa30] ;  /* 0x000a300001177983 */ /* 0x000ea80000300800 */
[----:B------:R3:W2:Y:S01]  /*bc80*/  @!P2 LDG.E.U16 R22, [R4.64] ;  /* 0x000000040416a981 */ /* 0x0006a2000c1e1500 */
[----:B------:R-:W-:-:S05]  /*bc90*/  IMAD.SHL.U32 R29, R29, 0x2, RZ ;  /* 0x000000021d1d7824 */ /* 0x000fca00078e00ff */
[----:B------:R0:W-:Y:S01]  /*bca0*/  STS.U16 [R29+0x300], R21 ;  /* 0x000300151d007388 */ /* 0x0001e20000000400 */
[----:B---3--:R-:W-:Y:S02]  /*bcb0*/  IMAD.MOV.U32 R4, RZ, RZ, R3 ;  /* 0x000000ffff047224 */ /* 0x008fe400078e0003 */
[----:B------:R-:W-:Y:S01]  /*bcc0*/  IMAD.MOV.U32 R5, RZ, RZ, R25 ;  /* 0x000000ffff057224 */ /* 0x000fe200078e0019 */
[----:B0-----:R-:W-:Y:S01]  /*bcd0*/  PRMT R21, RZ, 0x7610, R21 ;  /* 0x00007610ff157816 */ /* 0x001fe20000000015 */
[----:B--2---:R0:W-:Y:S04]  /*bce0*/  STL [R1+0x2060], R22 ;  /* 0x0020601601007387 */ /* 0x0041e80000100800 */
[----:B------:R1:W-:Y:S04]  /*bcf0*/  STL.64 [R1+0x990], R4 ;  /* 0x0009900401007387 */ /* 0x0003e80000100a00 */
[----:B------:R2:W-:Y:S04]  /*bd00*/  STS.U16 [R29+0x200], R20 ;  /* 0x000200141d007388 */ /* 0x0005e80000000400 */
[----:B0-----:R-:W3:Y:S01]  /*bd10*/  LDL.LU R22, [R1+0xa34] ;  /* 0x000a340001167983 */ /* 0x001ee20000300800 */
[----:B-1----:R-:W-:-:S03]  /*bd20*/  IMAD.WIDE R4, R26, 0x2, R4 ;  /* 0x000000021a047825 */ /* 0x002fc600078e0204 */
[----:B------:R-:W3:Y:S04]  /*bd30*/  LDL.LU R3, [R1+0xee4] ;  /* 0x000ee40001037983 */ /* 0x000ee80000300800 */
[----:B------:R0:W3:Y:S01]  /*bd40*/  @!P2 LDG.E.U16 R21, [R4.64] ;  /* 0x000000040415a981 */ /* 0x0000e2000c1e1500 */
[----:B--2---:R-:W-:Y:S01]  /*bd50*/  PRMT R20, RZ, 0x7610, R20 ;  /* 0x00007610ff147816 */ /* 0x004fe20000000014 */
[----:B0-----:R-:W-:Y:S02]  /*bd60*/  IMAD.MOV.U32 R4, RZ, RZ, R0 ;  /* 0x000000ffff047224 */ /* 0x001fe400078e0000 */
[----:B----4-:R-:W-:Y:S01]  /*bd70*/  IMAD.MOV.U32 R5, RZ, RZ, R2 ;  /* 0x000000ffff057224 */ /* 0x010fe200078e0002 */
[----:B---3--:R-:W-:Y:S04]  /*bd80*/  STL [R1+0x2064], R21 ;  /* 0x0020641501007387 */ /* 0x008fe80000100800 */
[----:B------:R0:W-:Y:S01]  /*bd90*/  STL.64 [R1+0x988], R4 ;  /* 0x0009880401007387 */ /* 0x0001e20000100a00 */
[----:B------:R-:W-:-:S02]  /*bda0*/  IMAD.MOV.U32 R25, RZ, RZ, R24 ;  /* 0x000000ffff197224 */ /* 0x000fc400078e0018 */
[----:B0-----:R-:W-:Y:S01]  /*bdb0*/  IMAD.WIDE R4, R26, 0x2, R4 ;  /* 0x000000021a047825 */ /* 0x001fe200078e0204 */
[----:B------:R0:W-:Y:S04]  /*bdc0*/  STS.U16 [R29+0x100], R19 ;  /* 0x000100131d007388 */ /* 0x0001e80000000400 */
[----:B------:R1:W2:Y:S01]  /*bdd0*/  @!P2 LDG.E.U16 R20, [R4.64] ;  /* 0x000000040414a981 */ /* 0x0002a2000c1e1500 */
[----:B------:R-:W-:-:S03]  /*bde0*/  IMAD.MOV.U32 R24, RZ, RZ, R23 ;  /* 0x000000ffff187224 */ /* 0x000fc600078e0017 */
[----:B------:R-:W3:Y:S01]  /*bdf0*/  LDL.LU R2, [R1+0xeec] ;  /* 0x000eec0001027983 */ /* 0x000ee20000300800 */
[----:B0-----:R-:W-:-:S03]  /*be00*/  PRMT R19, RZ, 0x7610, R19 ;  /* 0x00007610ff137816 */ /* 0x001fc60000000013 */
[----:B------:R-:W4:Y:S01]  /*be10*/  LDL.LU R0, [R1+0xef0] ;  /* 0x000ef00001007983 */ /* 0x000f220000300800 */
[----:B-1----:R-:W-:-:S05]  /*be20*/  IMAD.WIDE R4, R26, 0x2, R24 ;  /* 0x000000021a047825 */ /* 0x002fca00078e0218 */
[----:B------:R0:W3:Y:S01]  /*be30*/  @!P2 LDG.E.U16 R19, [R4.64] ;  /* 0x000000040413a981 */ /* 0x0000e2000c1e1500 */
[----:B------:R-:W-:Y:S02]  /*be40*/  IMAD.MOV.U32 R23, RZ, RZ, R22 ;  /* 0x000000ffff177224 */ /* 0x000fe400078e0016 */
[----:B------:R-:W-:Y:S01]  /*be50*/  IMAD.MOV.U32 R22, RZ, RZ, R3 ;  /* 0x000000ffff167224 */ /* 0x000fe200078e0003 */
[----:B------:R1:W-:Y:S03]  /*be60*/  STS.U16 [R29], R18 ;  /* 0x000000121d007388 */ /* 0x0003e60000000400 */
[----:B0-----:R-:W-:Y:S01]  /*be70*/  IMAD.WIDE R4, R26, 0x2, R22 ;  /* 0x000000021a047825 */ /* 0x001fe200078e0216 */
[----:B-1----:R-:W-:-:S06]  /*be80*/  PRMT R18, RZ, 0x7610, R18 ;  /* 0x00007610ff127816 */ /* 0x002fcc0000000012 */
[----:B------:R0:W4:Y:S04]  /*be90*/  @!P2 LDG.E.U16 R18, [R4.64] ;  /* 0x000000040412a981 */ /* 0x000128000c1e1500 */
[----:B--2---:R1:W-:Y:S04]  /*bea0*/  STL [R1+0x2068], R20 ;  /* 0x0020681401007387 */ /* 0x0043e80000100800 */
[----:B------:R-:W-:Y:S04]  /*beb0*/  STL.64 [R1+0x980], R24 ;  /* 0x0009801801007387 */ /* 0x000fe80000100a00 */
[----:B------:R-:W2:Y:S04]  /*bec0*/  LDL.LU R21, [R1+0xef4] ;  /* 0x000ef40001157983 */ /* 0x000ea80000300800 */
[----:B-1----:R-:W2:Y:S04]  /*bed0*/  LDL.LU R20, [R1+0xef8] ;  /* 0x000ef80001147983 */ /* 0x002ea80000300800 */
[----:B---3--:R-:W-:Y:S04]  /*bee0*/  STL [R1+0x206c], R19 ;  /* 0x00206c1301007387 */ /* 0x008fe80000100800 */
[----:B------:R4:W-:Y:S04]  /*bef0*/  STL.64 [R1+0x978], R22 ;  /* 0x0009781601007387 */ /* 0x0009e80000100a00 */
[----:B------:R1:W-:Y:S04]  /*bf00*/  STS.U16 [R29+0x2200], R17 ;  /* 0x002200111d007388 */ /* 0x0003e80000000400 */
[----:B------:R3:W-:Y:S01]  /*bf10*/  STS.U16 [R29+0x2300], R16 ;  /* 0x002300101d007388 */ /* 0x0007e20000000400 */
[----:B----4-:R-:W-:-:S03]  /*bf20*/  IMAD.MOV.U32 R22, RZ, RZ, R0 ;  /* 0x000000ffff167224 */ /* 0x010fc600078e0000 */
[----:B------:R-:W4:Y:S01]  /*bf30*/  LDL.LU R19, [R1+0xefc] ;  /* 0x000efc0001137983 */ /* 0x000f220000300800 */
[----:B------:R-:W-:Y:S01]  /*bf40*/  IMAD.MOV.U32 R23, RZ, RZ, R2 ;  /* 0x000000ffff177224 */ /* 0x000fe200078e0002 */
[----:B-1----:R-:W-:Y:S02]  /*bf50*/  PRMT R17, RZ, 0x7610, R17 ;  /* 0x00007610ff117816 */ /* 0x002fe40000000011 */
[----:B------:R-:W4:Y:S01]  /*bf60*/  LDL.LU R3, [R1+0xf00] ;  /* 0x000f000001037983 */ /* 0x000f220000300800 */
[----:B0-----:R-:W-:Y:S01]  /*bf70*/  IMAD.WIDE R4, R26, 0x2, R22 ;  /* 0x000000021a047825 */ /* 0x001fe200078e0216 */
[----:B---3--:R-:W-:-:S04]  /*bf80*/  PRMT R16, RZ, 0x7610, R16 ;  /* 0x00007610ff107816 */ /* 0x008fc80000000010 */
[----:B------:R2:W3:Y:S04]  /*bf90*/  @!P2 LDG.E.U16 R17, [R4.64] ;  /* 0x000000040411a981 */ /* 0x0004e8000c1e1500 */
[----:B------:R-:W-:Y:S04]  /*bfa0*/  STL [R1+0x2070], R18 ;  /* 0x0020701201007387 */ /* 0x000fe80000100800 */
[----:B------:R-:W3:Y:S04]  /*bfb0*/  LDL.LU R0, [R1+0xf08] ;  /* 0x000f080001007983 */ /* 0x000ee80000300800 */
[----:B------:R-:W-:Y:S04]  /*bfc0*/  STL.64 [R1+0x970], R22 ;  /* 0x0009701601007387 */ /* 0x000fe80000100a00 */
[----:B------:R-:W3:Y:S01]  /*bfd0*/  LDL.LU R2, [R1+0xf04] ;  /* 0x000f040001027983 */ /* 0x000ee20000300800 */
[----:B--2---:R-:W-:-:S05]  /*bfe0*/  IMAD.WIDE R4, R26, 0x2, R20 ;  /* 0x000000021a047825 */ /* 0x004fca00078e0214 */
[----:B------:R0:W2:Y:S04]  /*bff0*/  @!P2 LDG.E.U16 R16, [R4.64] ;  /* 0x000000040410a981 */ /* 0x0000a8000c1e1500 */
[----:B------:R1:W-:Y:S04]  /*c000*/  STS.U16 [R29+0x2100], R15 ;  /* 0x0021000f1d007388 */ /* 0x0003e80000000400 */
[----:B------:R0:W-:Y:S01]  /*c010*/  STS.U16 [R29+0x2000], R14 ;  /* 0x0020000e1d007388 */ /* 0x0001e20000000400 */
[----:B-1----:R-:W-:Y:S01]  /*c020*/  PRMT R15, RZ, 0x7610, R15 ;  /* 0x00007610ff0f7816 */ /* 0x002fe2000000000f */
[----:B----4-:R-:W-:-:S02]  /*c030*/  IMAD.MOV.U32 R18, RZ, RZ, R3 ;  /* 0x000000ffff127224 */ /* 0x010fc400078e0003 */
[----:B---3--:R1:W-:Y:S04]  /*c040*/  STL [R1+0x2074], R17 ;  /* 0x0020741101007387 */ /* 0x0083e80000100800 */
[----:B------:R-:W-:Y:S01]  /*c050*/  STL.64 [R1+0x968], R20 ;  /* 0x0009681401007387 */ /* 0x000fe20000100a00 */
[----:B0-----:R-:W-:-:S03]  /*c060*/  IMAD.WIDE R4, R26, 0x2, R18 ;  /* 0x000000021a047825 */ /* 0x001fc600078e0212 */
[----:B------:R-:W3:Y:S01]  /*c070*/  LDL.LU R28, [R1+0x91c] ;  /* 0x00091c00011c7983 */ /* 0x000ee20000300800 */
[----:B------:R-:W-:-:S03]  /*c080*/  PRMT R14, RZ, 0x7610, R14 ;  /* 0x00007610ff0e7816 */ /* 0x000fc6000000000e */
[----:B------:R0:W4:Y:S04]  /*c090*/  @!P2 LDG.E.U16 R15, [R4.64] ;  /* 0x00000004040fa981 */ /* 0x000128000c1e1500 */
[----:B--2---:R2:W-:Y:S04]  /*c0a0*/  STL [R1+0x2078], R16 ;  /* 0x0020781001007387 */ /* 0x0045e80000100800 */
[----:B-1----:R-:W3:Y:S04]  /*c0b0*/  LDL.LU R17, [R1+0xf0c] ;  /* 0x000f0c0001117983 */ /* 0x002ee80000300800 */
[----:B--2---:R-:W2:Y:S04]  /*c0c0*/  LDL.LU R16, [R1+0xf10] ;  /* 0x000f100001107983 */ /* 0x004ea80000300800 */
[----:B------:R1:W-:Y:S04]  /*c0d0*/  STL.64 [R1+0x960], R18 ;  /* 0x0009601201007387 */ /* 0x0003e80000100a00 */
[----:B------:R-:W2:Y:S01]  /*c0e0*/  LDL.LU R25, [R1+0x920] ;  /* 0x0009200001197983 */ /* 0x000ea20000300800 */
[----:B-1----:R-:W-:-:S02]  /*c0f0*/  IMAD.MOV.U32 R18, RZ, RZ, R0 ;  /* 0x000000ffff127224 */ /* 0x002fc400078e0000 */
[----:B------:R-:W-:-:S04]  /*c100*/  IMAD.MOV.U32 R19, RZ, RZ, R2 ;  /* 0x000000ffff137224 */ /* 0x000fc800078e0002 */
[----:B0-----:R-:W-:-:S05]  /*c110*/  IMAD.WIDE R4, R26, 0x2, R18 ;  /* 0x000000021a047825 */ /* 0x001fca00078e0212 */
[----:B------:R3:W2:Y:S04]  /*c120*/  @!P2 LDG.E.U16 R14, [R4.64] ;  /* 0x00000004040ea981 */ /* 0x0006a8000c1e1500 */
[----:B----4-:R-:W-:Y:S04]  /*c130*/  STL [R1+0x207c], R15 ;  /* 0x00207c0f01007387 */ /* 0x010fe80000100800 */
[----:B------:R-:W4:Y:S04]  /*c140*/  LDL.LU R2, [R1+0xf14] ;  /* 0x000f140001027983 */ /* 0x000f280000300800 */
[----:B------:R-:W4:Y:S04]  /*c150*/  LDL.LU R0, [R1+0xf18] ;  /* 0x000f180001007983 */ /* 0x000f280000300800 */
[----:B------:R-:W-:Y:S04]  /*c160*/  STL.64 [R1+0x958], R18 ;  /* 0x0009581201007387 */ /* 0x000fe80000100a00 */
[----:B------:R-:W4:Y:S04]  /*c170*/  LDL.LU R3, [R1+0x928] ;  /* 0x0009280001037983 */ /* 0x000f280000300800 */
[----:B------:R0:W-:Y:S02]  /*c180*/  STS.U16 [R29+0x4200], R13 ;  /* 0x0042000d1d007388 */ /* 0x0001e40000000400 */
[----:B0-----:R-:W-:Y:S01]  /*c190*/  PRMT R13, RZ, 0x7610, R13 ;  /* 0x00007610ff0d7816 */ /* 0x001fe2000000000d */
[----:B---3--:R-:W-:-:S02]  /*c1a0*/  IMAD.MOV.U32 R5, RZ, RZ, R17 ;  /* 0x000000ffff057224 */ /* 0x008fc400078e0011 */
[----:B--2---:R-:W-:Y:S01]  /*c1b0*/  IMAD.MOV.U32 R4, RZ, RZ, R16 ;  /* 0x000000ffff047224 */ /* 0x004fe200078e0010 */
[----:B------:R-:W-:Y:S04]  /*c1c0*/  STL [R1+0x2080], R14 ;  /* 0x0020800e01007387 */ /* 0x000fe80000100800 */
[----:B------:R-:W2:Y:S04]  /*c1d0*/  LDL.LU R16, [R1+0xf1c] ;  /* 0x000f1c0001107983 */ /* 0x000ea80000300800 */
[----:B------:R-:W3:Y:S04]  /*c1e0*/  LDL.LU R15, [R1+0xf20] ;  /* 0x000f2000010f7983 */ /* 0x000ee80000300800 */
[----:B------:R0:W-:Y:S04]  /*c1f0*/  STL.64 [R1+0x950], R4 ;  /* 0x0009500401007387 */ /* 0x0001e80000100a00 */
[----:B------:R-:W2:Y:S01]  /*c200*/  LDL.LU R23, [R1+0x924] ;  /* 0x0009240001177983 */ /* 0x000ea20000300800 */
[----:B0-----:R-:W-:-:S05]  /*c210*/  IMAD.WIDE R4, R26, 0x2, R4 ;  /* 0x000000021a047825 */ /* 0x001fca00078e0204 */
[----:B------:R4:W2:Y:S04]  /*c220*/  @!P2 LDG.E.U16 R13, [R4.64] ;  /* 0x00000004040da981 */ /* 0x0008a8000c1e1500 */
[----:B------:R0:W-:Y:S01]  /*c230*/  STS.U16 [R29+0x4300], R12 ;  /* 0x0043000c1d007388 */ /* 0x0001e20000000400 */
[----:B----4-:R-:W-:Y:S02]  /*c240*/  IMAD.MOV.U32 R4, RZ, RZ, R0 ;  /* 0x000000ffff047224 */ /* 0x010fe400078e0000 */
[----:B------:R-:W-:Y:S01]  /*c250*/  IMAD.MOV.U32 R5, RZ, RZ, R2 ;  /* 0x000000ffff057224 */ /* 0x000fe200078e0002 */
[----:B0-----:R-:W-:Y:S01]  /*c260*/  PRMT R12, RZ, 0x7610, R12 ;  /* 0x00007610ff0c7816 */ /* 0x001fe2000000000c */
[----:B------:R-:W0:Y:S04]  /*c270*/  S2R R27, SR_TID.X ;  /* 0x00000000001b7919 */ /* 0x000e280000002100 */
[----:B--2---:R-:W-:Y:S04]  /*c280*/  STL [R1+0x2084], R13 ;  /* 0x0020840d01007387 */ /* 0x004fe80000100800 */
[----:B------:R-:W2:Y:S04]  /*c290*/  LDL.LU R2, [R1+0xf24] ;  /* 0x000f240001027983 */ /* 0x000ea80000300800 */
[----:B------:R-:W4:Y:S04]  /*c2a0*/  LDL.LU R0, [R1+0xf28] ;  /* 0x000f280001007983 */ /* 0x000f280000300800 */
[----:B------:R-:W2:Y:S04]  /*c2b0*/  LDL.LU R24, [R1+0x90c] ;  /* 0x00090c0001187983 */ /* 0x000ea80000300800 */
[----:B------:R1:W-:Y:S02]  /*c2c0*/  STL.64 [R1+0x948], R4 ;  /* 0x0009480401007387 */ /* 0x0003e40000100a00 */
[----:B-1----:R-:W-:-:S05]  /*c2d0*/  IMAD.WIDE R4, R26, 0x2, R4 ;  /* 0x000000021a047825 */ /* 0x002fca00078e0204 */
[----:B------:R3:W2:Y:S01]  /*c2e0*/  @!P2 LDG.E.U16 R12, [R4.64] ;  /* 0x00000004040ca981 */ /* 0x0006a2000c1e1500 */
[----:B0-----:R-:W-:-:S05]  /*c2f0*/  LOP3.LUT R27, R27, 0x7f, RZ, 0xc0, !PT ;  /* 0x0000007f1b1b7812 */ /* 0x001fca00078ec0ff */
[----:B------:R-:W-:Y:S01]  /*c300*/  IMAD.SHL.U32 R14, R27, 0x2, RZ ;  /* 0x000000021b0e7824 */ /* 0x000fe200078e00ff */
[----:B------:R-:W-:Y:S04]  /*c310*/  STS.U16 [R29+0x4000], R10 ;  /* 0x0040000a1d007388 */ /* 0x000fe80000000400 */
[----:B------:R-:W-:Y:S01]  /*c320*/  LOP3.LUT R14, R14, 0x10, RZ, 0x3c, !PT ;  /* 0x000000100e0e7812 */ /* 0x000fe200078e3cff */
[----:B------:R0:W-:Y:S01]  /*c330*/  STS.U16 [R29+0x4100], R11 ;  /* 0x0041000b1d007388 */ /* 0x0001e20000000400 */
[----:B---3--:R-:W-:Y:S02]  /*c340*/  IMAD.MOV.U32 R4, RZ, RZ, R15 ;  /* 0x000000ffff047224 */ /* 0x008fe400078e000f */
[----:B------:R-:W-:Y:S01]  /*c350*/  IMAD.MOV.U32 R5, RZ, RZ, R16 ;  /* 0x000000ffff057224 */ /* 0x000fe200078e0010 */
[----:B------:R-:W-:Y:S04]  /*c360*/  STS.U16 [R29+0x6000], R6 ;  /* 0x006000061d007388 */ /* 0x000fe80000000400 */
[----:B------:R-:W-:Y:S04]  /*c370*/  STS.U16 [R29+0x6100], R8 ;  /* 0x006100081d007388 */ /* 0x000fe80000000400 */
[----:B------:R-:W-:Y:S04]  /*c380*/  STS.U16 [R29+0x6200], R9 ;  /* 0x006200091d007388 */ /* 0x000fe80000000400 */
[----:B------:R-:W-:Y:S04]  /*c390*/  STS.U16 [R29+0x6300], R7 ;  /* 0x006300071d007388 */ /* 0x000fe80000000400 */
[----:B------:R1:W-:Y:S01]  /*c3a0*/  STS.U16 [R14+0x400], R28 ;  /* 0x0004001c0e007388 */ /* 0x0003e20000000400 */
[----:B0-----:R-:W-:-:S03]  /*c3b0*/  PRMT R11, RZ, 0x7610, R11 ;  /* 0x00007610ff0b7816 */ /* 0x001fc6000000000b */
[----:B-1----:R-:W3:Y:S04]  /*c3c0*/  LDL.LU R28, [R1+0x910] ;  /* 0x00091000011c7983 */ /* 0x002ee80000300800 */
[----:B--2---:R-:W-:Y:S04]  /*c3d0*/  STL [R1+0x2088], R12 ;  /* 0x0020880c01007387 */ /* 0x004fe80000100800 */
[----:B------:R-:W2:Y:S04]  /*c3e0*/  LDL.LU R16, [R1+0xf2c] ;  /* 0x000f2c0001107983 */ /* 0x000ea80000300800 */
[----:B------:R-:W2:Y:S04]  /*c3f0*/  LDL.LU R15, [R1+0xf30] ;  /* 0x000f3000010f7983 */ /* 0x000ea80000300800 */
[----:B------:R0:W-:Y:S02]  /*c400*/  STL.64 [R1+0x940], R4 ;  /* 0x0009400401007387 */ /* 0x0001e40000100a00 */
[----:B0-----:R-:W-:-:S05]  /*c410*/  IMAD.WIDE R4, R26, 0x2, R4 ;  /* 0x000000021a047825 */ /* 0x001fca00078e0204 */
[----:B------:R4:W2:Y:S04]  /*c420*/  @!P2 LDG.E.U16 R11, [R4.64] ;  /* 0x00000004040ba981 */ /* 0x0008a8000c1e1500 */
[----:B------:R0:W-:Y:S01]  /*c430*/  STS.U16 [R14+0x500], R25 ;  /* 0x000500190e007388 */ /* 0x0001e20000000400 */
[----:B------:R-:W-:Y:S01]  /*c440*/  PRMT R10, RZ, 0x7610, R10 ;  /* 0x00007610ff0a7816 */ /* 0x000fe2000000000a */
[----:B----4-:R-:W-:Y:S02]  /*c450*/  IMAD.MOV.U32 R4, RZ, RZ, R0 ;  /* 0x000000ffff047224 */ /* 0x010fe400078e0000 */
[----:B------:R-:W-:Y:S01]  /*c460*/  IMAD.MOV.U32 R5, RZ, RZ, R2 ;  /* 0x000000ffff057224 */ /* 0x000fe200078e0002 */
[----:B0-----:R-:W4:Y:S04]  /*c470*/  LDL.LU R25, [R1+0x918] ;  /* 0x0009180001197983 */ /* 0x001f280000300800 */
[----:B--2---:R-:W-:Y:S04]  /*c480*/  STL [R1+0x208c], R11 ;  /* 0x00208c0b01007387 */ /* 0x004fe80000100800 */
[----:B------:R-:W2:Y:S04]  /*c490*/  LDL.LU R13, [R1+0xf34] ;  /* 0x000f3400010d7983 */ /* 0x000ea80000300800 */
[----:B------:R-:W2:Y:S04]  /*c4a0*/  LDL.LU R12, [R1+0xf38] ;  /* 0x000f3800010c7983 */ /* 0x000ea80000300800 */
[----:B------:R-:W2:Y:S04]  /*c4b0*/  LDL.LU R2, [R1+0xf3c] ;  /* 0x000f3c0001027983 */ /* 0x000ea80000300800 */
[----:B------:R0:W-:Y:S04]  /*c4c0*/  STL.64 [R1+0x938], R4 ;  /* 0x0009380401007387 */ /* 0x0001e80000100a00 */
[----:B------:R1:W-:Y:S04]  /*c4d0*/  STS.U16 [R14+0x600], R3 ;  /* 0x000600030e007388 */ /* 0x0003e80000000400 */
[----:B------:R-:W2:Y:S01]  /*c4e0*/  LDL.LU R0, [R1+0xf40] ;  /* 0x000f400001007983 */ /* 0x000ea20000300800 */
[----:B0-----:R-:W-:-:S03]  /*c4f0*/  IMAD.WIDE R4, R26, 0x2, R4 ;  /* 0x000000021a047825 */ /* 0x001fc600078e0204 */
[----:B-1----:R-:W2:Y:S04]  /*c500*/  LDL.LU R3, [R1+0x914] ;  /* 0x0009140001037983 */ /* 0x002ea80000300800 */
[----:B------:R0:W2:Y:S01]  /*c510*/  @!P2 LDG.E.U16 R10, [R4.64] ;  /* 0x00000004040aa981 */ /* 0x0000a2000c1e1500 */
[----:B------:R-:W-:Y:S01]  /*c520*/  PRMT R9, RZ, 0x7610, R9 ;  /* 0x00007610ff097816 */ /* 0x000fe20000000009 */
[----:B0-----:R-:W-:Y:S02]  /*c530*/  IMAD.MOV.U32 R4, RZ, RZ, R15 ;  /* 0x000000ffff047224 */ /* 0x001fe400078e000f */
[----:B------:R-:W-:Y:S01]  /*c540*/  IMAD.MOV.U32 R5, RZ, RZ, R16 ;  /* 0x000000ffff057224 */ /* 0x000fe200078e0010 */
[----:B--2---:R0:W-:Y:S04]  /*c550*/  STL [R1+0x2090], R10 ;  /* 0x0020900a01007387 */ /* 0x0041e80000100800 */
[----:B------:R-:W2:Y:S04]  /*c560*/  LDL.LU R11, [R1+0xf44] ;  /* 0x000f4400010b7983 */ /* 0x000ea80000300800 */
[----:B0-----:R-:W2:Y:S04]  /*c570*/  LDL.LU R10, [R1+0xf48] ;  /* 0x000f4800010a7983 */ /* 0x001ea80000300800 */
[----:B------:R0:W-:Y:S02]  /*c580*/  STL.64 [R1+0x930], R4 ;  /* 0x0009300401007387 */ /* 0x0001e40000100a00 */
[----:B0-----:R-:W-:-:S05]  /*c590*/  IMAD.WIDE R4, R26, 0x2, R4 ;  /* 0x000000021a047825 */ /* 0x001fca00078e0204 */
[----:B------:R0:W2:Y:S01]  /*c5a0*/  @!P2 LDG.E.U16 R9, [R4.64] ;  /* 0x000000040409a981 */ /* 0x0000a2000c1e1500 */
[----:B------:R-:W-:Y:S01]  /*c5b0*/  PRMT R8, RZ, 0x7610, R8 ;  /* 0x00007610ff087816 */ /* 0x000fe20000000008 */
[----:B0-----:R-:W-:Y:S02]  /*c5c0*/  IMAD.MOV.U32 R4, RZ, RZ, R12 ;  /* 0x000000ffff047224 */ /* 0x001fe400078e000c */
[----:B------:R-:W-:Y:S01]  /*c5d0*/  IMAD.MOV.U32 R5, RZ, RZ, R13 ;  /* 0x000000ffff057224 */ /* 0x000fe200078e000d */
[----:B--2---:R-:W-:Y:S04]  /*c5e0*/  STL [R1+0x2094], R9 ;  /* 0x0020940901007387 */ /* 0x004fe80000100800 */
[----:B------:R0:W-:Y:S02]  /*c5f0*/  STL.64 [R1+0x928], R4 ;  /* 0x0009280401007387 */ /* 0x0001e40000100a00 */
[----:B0-----:R-:W-:-:S05]  /*c600*/  IMAD.WIDE R4, R26, 0x2, R4 ;  /* 0x000000021a047825 */ /* 0x001fca00078e0204 */
[----:B------:R0:W2:Y:S01]  /*c610*/  @!P2 LDG.E.U16 R8, [R4.64] ;  /* 0x000000040408a981 */ /* 0x0000a2000c1e1500 */
[----:B------:R-:W-:Y:S01]  /*c620*/  PRMT R7, RZ, 0x7610, R7 ;  /* 0x00007610ff077816 */ /* 0x000fe20000000007 */
[----:B0-----:R-:W-:Y:S02]  /*c630*/  IMAD.MOV.U32 R4, RZ, RZ, R0 ;  /* 0x000000ffff047224 */ /* 0x001fe400078e0000 */
[----:B------:R-:W-:Y:S01]  /*c640*/  IMAD.MOV.U32 R5, RZ, RZ, R2 ;  /* 0x000000ffff057224 */ /* 0x000fe200078e0002 */
[----:B--2---:R-:W-:Y:S04]  /*c650*/  STL [R1+0x2098], R8 ;  /* 0x0020980801007387 */ /* 0x004fe80000100800 */
[----:B------:R-:W2:Y:S04]  /*c660*/  LDL.LU R2, [R1+0xf4c] ;  /* 0x000f4c0001027983 */ /* 0x000ea80000300800 */
[----:B------:R-:W2:Y:S04]  /*c670*/  LDL.LU R0, [R1+0xf50] ;  /* 0x000f500001007983 */ /* 0x000ea80000300800 */
[----:B------:R0:W-:Y:S02]  /*c680*/  STL.64 [R1+0x920], R4 ;  /* 0x0009200401007387 */ /* 0x0001e40000100a00 */
[----:B0-----:R-:W-:-:S05]  /*c690*/  IMAD.WIDE R4, R26, 0x2, R4 ;  /* 0x000000021a047825 */ /* 0x001fca00078e0204 */
[----:B------:R0:W2:Y:S04]  /*c6a0*/  @!P2 LDG.E.U16 R7, [R4.64] ;  /* 0x000000040407a981 */ /* 0x0000a8000c1e1500 */
[----:B------:R-:W-:Y:S04]  /*c6b0*/  STS.U16 [R14+0x700], R23 ;  /* 0x000700170e007388 */ /* 0x000fe80000000400 */
[----:B------:R-:W-:Y:S01]  /*c6c0*/  STS.U16 [R14+0x2400], R24 ;  /* 0x002400180e007388 */ /* 0x000fe20000000400 */
[----:B0-----:R-:W-:Y:S02]  /*c6d0*/  IMAD.MOV.U32 R4, RZ, RZ, R10 ;  /* 0x000000ffff047224 */ /* 0x001fe400078e000a */
[----:B------:R-:W-:Y:S01]  /*c6e0*/  IMAD.MOV.U32 R5, RZ, RZ, R11 ;  /* 0x000000ffff057224 */ /* 0x000fe200078e000b */
[----:B---3--:R0:W-:Y:S01]  /*c6f0*/  STS.U16 [R14+0x2500], R28 ;  /* 0x0025001c0e007388 */ /* 0x0081e20000000400 */
[----:B------:R-:W-:-:S03]  /*c700*/  PRMT R6, RZ, 0x7610, R6 ;  /* 0x00007610ff067816 */ /* 0x000fc60000000006 */
[----:B0-----:R-:W3:Y:S04]  /*c710*/  LDL.LU R28, [R1+0x908] ;  /* 0x00090800011c7983 */ /* 0x001ee80000300800 */
[----:B--2---:R-:W-:Y:S04]  /*c720*/  STL [R1+0x209c], R7 ;  /* 0x00209c0701007387 */ /* 0x004fe80000100800 */
[----:B------:R0:W-:Y:S01]  /*c730*/  STL.64 [R1+0x918], R4 ;  /* 0x0009180401007387 */ /* 0x0001e20000100a00 */
[----:B------:R-:W-:-:S03]  /*c740*/  IMAD.MOV.U32 R8, RZ, RZ, R0 ;  /* 0x000000ffff087224 */ /* 0x000fc600078e0000 */
[----:B------:R-:W2:Y:S01]  /*c750*/  LDL.LU R24, [R1+0xa38] ;  /* 0x000a380001187983 */ /* 0x000ea20000300800 */
[----:B0-----:R-:W-:-:S05]  /*c760*/  IMAD.WIDE R4, R26, 0x2, R4 ;  /* 0x000000021a047825 */ /* 0x001fca00078e0204 */
[----:B------:R0:W2:Y:S01]  /*c770*/  @!P2 LDG.E.U16 R6, [R4.64] ;  /* 0x000000040406a981 */ /* 0x0000a2000c1e1500 */
[----:B------:R-:W-:-:S03]  /*c780*/  IMAD.MOV.U32 R9, RZ, RZ, R2 ;  /* 0x000000ffff097224 */ /* 0x000fc600078e0002 */
[----:B----4-:R-:W-:Y:S04]  /*c790*/  STS.U16 [R14+0x2600], R25 ;  /* 0x002600190e007388 */ /* 0x010fe80000000400 */
[----:B------:R1:W-:Y:S01]  /*c7a0*/  STS.U16 [R14+0x2700], R3 ;  /* 0x002700030e007388 */ /* 0x0003e20000000400 */
[----:B0-----:R-:W-:-:S03]  /*c7b0*/  PRMT R5, RZ, 0x7610, R5 ;  /* 0x00007610ff057816 */ /* 0x001fc60000000005 */
[----:B--2---:R0:W-:Y:S04]  /*c7c0*/  STL [R1+0x20a0], R6 ;  /* 0x0020a00601007387 */ /* 0x0041e80000100800 */
[----:B------:R-:W2:Y:S04]  /*c7d0*/  LDL.LU R12, [R1+0xa3c] ;  /* 0x000a3c00010c7983 */ /* 0x000ea80000300800 */
[----:B------:R-:W4:Y:S04]  /*c7e0*/  LDL.LU R13, [R1+0xa2c] ;  /* 0x000a2c00010d7983 */ /* 0x000f280000300800 */
[----:B-1----:R-:W2:Y:S04]  /*c7f0*/  LDL.LU R3, [R1+0x84] ;  /* 0x0000840001037983 */ /* 0x002ea80000300800 */
[----:B------:R-:W2:Y:S04]  /*c800*/  LDL.LU R7, [R1+0xf54] ;  /* 0x000f540001077983 */ /* 0x000ea80000300800 */
[----:B0-----:R-:W2:Y:S04]  /*c810*/  LDL.LU R6, [R1+0xf58] ;  /* 0x000f580001067983 */ /* 0x001ea80000300800 */
[----:B------:R-:W2:Y:S04]  /*c820*/  LDL.LU R29, [R1+0x88] ;  /* 0x00008800011d7983 */ /* 0x000ea80000300800 */
[----:B------:R0:W-:Y:S04]  /*c830*/  STL.64 [R1+0x910], R8 ;  /* 0x0009100801007387 */ /* 0x0001e80000100a00 */
[----:B------:R-:W2:Y:S04]  /*c840*/  LDL.LU R2, [R1+0x8c] ;  /* 0x00008c0001027983 */ /* 0x000ea80000300800 */
[----:B------:R-:W2:Y:S01]  /*c850*/  LDL.LU R15, [R1+0x80] ;  /* 0x00008000010f7983 */ /* 0x000ea20000300800 */
[----:B0-----:R-:W-:-:S03]  /*c860*/  IMAD.WIDE R8, R26, 0x2, R8 ;  /* 0x000000021a087825 */ /* 0x001fc600078e0208 */
[----:B------:R-:W2:Y:S04]  /*c870*/  LDL.LU R16, [R1+0xaf4] ;  /* 0x000af40001107983 */ /* 0x000ea80000300800 */
[----:B------:R-:W2:Y:S04]  /*c880*/  @!P2 LDG.E.U16 R5, [R8.64] ;  /* 0x000000040805a981 */ /* 0x000ea8000c1e1500 */
[----:B------:R-:W4:Y:S04]  /*c890*/  LDL.LU R17, [R1+0xaf8] ;  /* 0x000af80001117983 */ /* 0x000f280000300800 */
[----:B------:R-:W4:Y:S04]  /*c8a0*/  LDL.LU R18, [R1+0xafc] ;  /* 0x000afc0001127983 */ /* 0x000f280000300800 */
[----:B------:R-:W4:Y:S04]  /*c8b0*/  LDL.LU R19, [R1+0xaf0] ;  /* 0x000af00001137983 */ /* 0x000f280000300800 */
[----:B------:R-:W4:Y:S04]  /*c8c0*/  LDL.LU R20, [R1+0xa94] ;  /* 0x000a940001147983 */ /* 0x000f280000300800 */
[----:B------:R-:W4:Y:S04]  /*c8d0*/  LDL.LU R21, [R1+0xa98] ;  /* 0x000a980001157983 */ /* 0x000f280000300800 */
[----:B------:R-:W4:Y:S04]  /*c8e0*/  LDL.LU R22, [R1+0xa9c] ;  /* 0x000a9c0001167983 */ /* 0x000f280000300800 */
[----:B------:R-:W4:Y:S01]  /*c8f0*/  LDL.LU R0, [R1+0xa90] ;  /* 0x000a900001007983 */ /* 0x000f220000300800 */
[----:B------:R-:W-:-:S03]  /*c900*/  PRMT R4, RZ, 0x7610, R4 ;  /* 0x00007610ff047816 */ /* 0x000fc60000000004 */
[----:B---3--:R0:W-:Y:S04]  /*c910*/  STS.U16 [R14+0x4400], R28 ;  /* 0x0044001c0e007388 */ /* 0x0081e80000000400 */
[----:B--2---:R-:W-:Y:S04]  /*c920*/  STL [R1+0x20a4], R5 ;  /* 0x0020a40501007387 */ /* 0x004fe80000100800 */
[----:B------:R-:W2:Y:S04]  /*c930*/  LDL.LU R25, [R1+0xa20] ;  /* 0x000a200001197983 */ /* 0x000ea80000300800 */
[----:B0-----:R-:W3:Y:S04]  /*c940*/  LDL.LU R28, [R1+0xa24] ;  /* 0x000a2400011c7983 */ /* 0x001ee80000300800 */
[----:B------:R0:W-:Y:S04]  /*c950*/  STL.64 [R1+0x908], R6 ;  /* 0x0009080601007387 */ /* 0x0001e80000100a00 */
[----:B------:R-:W2:Y:S01]  /*c960*/  LDL.LU R23, [R1+0xa28] ;  /* 0x000a280001177983 */ /* 0x000ea20000300800 */
[----:B0-----:R-:W-:-:S03]  /*c970*/  IMAD.WIDE R6, R26, 0x2, R6 ;  /* 0x000000021a067825 */ /* 0x001fc600078e0206 */
[----:B------:R0:W-:Y:S04]  /*c980*/  STS.U16 [R14+0x4500], R24 ;  /* 0x004500180e007388 */ /* 0x0001e80000000400 */
[----:B------:R1:W2:Y:S04]  /*c990*/  @!P2 LDG.E.U16 R4, [R6.64] ;  /* 0x000000040604a981 */ /* 0x0002a8000c1e1500 */
[----:B------:R-:W3:Y:S04]  /*c9a0*/  LDL.LU R26, [R1+0xa1c] ;  /* 0x000a1c00011a7983 */ /* 0x000ee80000300800 */
[----:B------:R-:W-:Y:S01]  /*c9b0*/  STS.U16 [R14+0x4600], R12 ;  /* 0x0046000c0e007388 */ /* 0x000fe20000000400 */
[----:B-1----:R-:W-:-:S03]  /*c9c0*/  IMAD.SHL.U32 R6, R27, 0x2, RZ ;  /* 0x000000021b067824 */ /* 0x002fc600078e00ff */
[----:B----4-:R-:W-:Y:S04]  /*c9d0*/  STS.U16 [R14+0x4700], R13 ;  /* 0x0047000d0e007388 */ /* 0x010fe80000000400 */
[----:B------:R1:W-:Y:S01]  /*c9e0*/  STS.U16 [R14+0x6400], R3 ;  /* 0x006400030e007388 */ /* 0x0003e20000000400 */
[----:B------:R-:W-:-:S03]  /*c9f0*/  LOP3.LUT R6, R6, 0x20, RZ, 0x3c, !PT ;  /* 0x0000002006067812 */ /* 0x000fc600078e3cff */
[----:B------:R-:W-:Y:S04]  /*ca00*/  STS.U16 [R14+0x6500], R29 ;  /* 0x0065001d0e007388 */ /* 0x000fe80000000400 */
[----:B------:R4:W-:Y:S04]  /*ca10*/  STS.U16 [R14+0x6600], R2 ;  /* 0x006600020e007388 */ /* 0x0009e80000000400 */
[----:B------:R-:W-:Y:S04]  /*ca20*/  STS.U16 [R14+0x6700], R15 ;  /* 0x0067000f0e007388 */ /* 0x000fe80000000400 */
[----:B------:R-:W-:Y:S04]  /*ca30*/  STS.U16 [R6+0x800], R16 ;  /* 0x0008001006007388 */ /* 0x000fe80000000400 */
[----:B------:R-:W-:Y:S04]  /*ca40*/  STS.U16 [R6+0x900], R17 ;  /* 0x0009001106007388 */ /* 0x000fe80000000400 */
[----:B------:R-:W-:Y:S04]  /*ca50*/  STS.U16 [R6+0xa00], R18 ;  /* 0x000a001206007388 */ /* 0x000fe80000000400 */
[----:B------:R-:W-:Y:S04]  /*ca60*/  STS.U16 [R6+0xb00], R19 ;  /* 0x000b001306007388 */ /* 0x000fe80000000400 */
[----:B------:R-:W-:Y:S04]  /*ca70*/  STS.U16 [R6+0x2800], R20 ;  /* 0x0028001406007388 */ /* 0x000fe80000000400 */
[----:B------:R-:W-:Y:S04]  /*ca80*/  STS.U16 [R6+0x2900], R21 ;  /* 0x0029001506007388 */ /* 0x000fe80000000400 */
[----:B------:R-:W-:Y:S04]  /*ca90*/  STS.U16 [R6+0x2a00], R22 ;  /* 0x002a001606007388 */ /* 0x000fe80000000400 */
[----:B------:R0:W-:Y:S04]  /*caa0*/  STS.U16 [R6+0x2b00], R0 ;  /* 0x002b000006007388 */ /* 0x0001e80000000400 */
[----:B--2---:R-:W-:Y:S04]  /*cab0*/  STL [R1+0x20a8], R4 ;  /* 0x0020a80401007387 */ /* 0x004fe80000100800 */
[----:B0-----:R-:W2:Y:S04]  /*cac0*/  LDL.LU R24, [R1+0x74] ;  /* 0x0000740001187983 */ /* 0x001ea80000300800 */
[----:B-1----:R-:W2:Y:S04]  /*cad0*/  LDL.LU R3, [R1+0x78] ;  /* 0x0000780001037983 */ /* 0x002ea80000300800 */
[----:B------:R-:W2:Y:S04]  /*cae0*/  LDL.LU R27, [R1+0x7c] ;  /* 0x00007c00011b7983 */ /* 0x000ea80000300800 */
[----:B----4-:R-:W4:Y:S04]  /*caf0*/  LDL.LU R2, [R1+0x70] ;  /* 0x0000700001027983 */ /* 0x010f280000300800 */
[----:B------:R-:W4:Y:S04]  /*cb00*/  LDL.LU R0, [R1+0xae4] ;  /* 0x000ae40001007983 */ /* 0x000f280000300800 */
[----:B------:R-:W4:Y:S04]  /*cb10*/  LDL.LU R11, [R1+0xaec] ;  /* 0x000aec00010b7983 */ /* 0x000f280000300800 */
[----:B------:R-:W4:Y:S04]  /*cb20*/  LDL.LU R12, [R1+0xae8] ;  /* 0x000ae800010c7983 */ /* 0x000f280000300800 */
[----:B------:R0:W-:Y:S04]  /*cb30*/  STS.U16 [R6+0x4800], R25 ;  /* 0x0048001906007388 */ /* 0x0001e80000000400 */
[----:B------:R-:W4:Y:S04]  /*cb40*/  LDL.LU R13, [R1+0xae0] ;  /* 0x000ae000010d7983 */ /* 0x000f280000300800 */
[----:B---3--:R1:W-:Y:S04]  /*cb50*/  STS.U16 [R6+0x4900], R28 ;  /* 0x0049001c06007388 */ /* 0x0083e80000000400 */
[----:B0-----:R-:W3:Y:S04]  /*cb60*/  LDL.LU R25, [R1+0xa84] ;  /* 0x000a840001197983 */ /* 0x001ee80000300800 */
[----:B-1----:R-:W3:Y:S04]  /*cb70*/  LDL.LU R28, [R1+0xa8c] ;  /* 0x000a8c00011c7983 */ /* 0x002ee80000300800 */
[----:B------:R-:W-:Y:S04]  /*cb80*/  STS.U16 [R6+0x4a00], R23 ;  /* 0x004a001706007388 */ /* 0x000fe80000000400 */
[----:B------:R0:W-:Y:S04]  /*cb90*/  STS.U16 [R6+0x4b00], R26 ;  /* 0x004b001a06007388 */ /* 0x0001e80000000400 */
[----:B0-----:R-:W3:Y:S04]  /*cba0*/  LDL.LU R26, [R1+0xa88] ;  /* 0x000a8800011a7983 */ /* 0x001ee80000300800 */
[----:B------:R-:W3:Y:S04]  /*cbb0*/  LDL.LU R29, [R1+0xa80] ;  /* 0x000a8000011d7983 */ /* 0x000ee80000300800 */
[----:B------:R-:W3:Y:S04]  /*cbc0*/  LDL.LU R14, [R1+0xa10] ;  /* 0x000a1000010e7983 */ /* 0x000ee80000300800 */
[----:B------:R-:W3:Y:S04]  /*cbd0*/  LDL.LU R15, [R1+0xa14] ;  /* 0x000a1400010f7983 */ /* 0x000ee80000300800 */
[----:B------:R-:W3:Y:S04]  /*cbe0*/  LDL.LU R16, [R1+0xa18] ;  /* 0x000a180001107983 */ /* 0x000ee80000300800 */
[----:B------:R-:W3:Y:S04]  /*cbf0*/  LDL.LU R17, [R1+0xa0c] ;  /* 0x000a0c0001117983 */ /* 0x000ee80000300800 */
[----:B--2---:R-:W-:Y:S04]  /*cc00*/  STS.U16 [R6+0x6800], R24 ;  /* 0x0068001806007388 */ /* 0x004fe80000000400 */
[----:B------:R0:W-:Y:S04]  /*cc10*/  STS.U16 [R6+0x6900], R3 ;  /* 0x0069000306007388 */ /* 0x0001e80000000400 */
[----:B------:R1:W-:Y:S04]  /*cc20*/  STS.U16 [R6+0x6a00], R27 ;  /* 0x006a001b06007388 */ /* 0x0003e80000000400 */
[----:B0-----:R-:W2:Y:S04]  /*cc30*/  LDL.LU R3, [R1+0x64] ;  /* 0x0000640001037983 */ /* 0x001ea80000300800 */
[----:B-1----:R-:W0:Y:S04]  /*cc40*/  S2R R27, SR_TID.X ;  /* 0x00000000001b7919 */ /* 0x002e280000002100 */
[----:B----4-:R1:W-:Y:S04]  /*cc50*/  STS.U16 [R6+0x6b00], R2 ;  /* 0x006b000206007388 */ /* 0x0103e80000000400 */
[----:B-1----:R-:W4:Y:S04]  /*cc60*/  LDL.LU R2, [R1+0x68] ;  /* 0x0000680001027983 */ /* 0x002f280000300800 */
[----:B------:R-:W4:Y:S04]  /*cc70*/  LDL.LU R18, [R1+0x6c] ;  /* 0x00006c0001127983 */ /* 0x000f280000300800 */
[----:B------:R-:W4:Y:S01]  /*cc80*/  LDL.LU R19, [R1+0x60] ;  /* 0x0000600001137983 */ /* 0x000f220000300800 */
[----:B0-----:R-:W-:-:S03]  /*cc90*/  LOP3.LUT R27, R27, 0x7f, RZ, 0xc0, !PT ;  /* 0x0000007f1b1b7812 */ /* 0x001fc600078ec0ff */
[----:B------:R-:W4:Y:S02]  /*cca0*/  LDL.LU R20, [R1+0xad4] ;  /* 0x000ad40001147983 */ /* 0x000f240000300800 */
[----:B------:R-:W-:Y:S02]  /*ccb0*/  IMAD.SHL.U32 R4, R27, 0x2, RZ ;  /* 0x000000021b047824 */ /* 0x000fe400078e00ff */
[----:B------:R-:W4:Y:S03]  /*ccc0*/  LDL.LU R21, [R1+0xad8] ;  /* 0x000ad80001157983 */ /* 0x000f260000300800 */
[----:B------:R-:W-:Y:S01]  /*ccd0*/  LOP3.LUT R4, R4, 0x30, RZ, 0x3c, !PT ;  /* 0x0000003004047812 */ /* 0x000fe200078e3cff */
[----:B------:R-:W4:Y:S04]  /*cce0*/  LDL.LU R22, [R1+0xadc] ;  /* 0x000adc0001167983 */ /* 0x000f280000300800 */
[----:B------:R-:W4:Y:S04]  /*ccf0*/  LDL.LU R23, [R1+0xad0] ;  /* 0x000ad00001177983 */ /* 0x000f280000300800 */
[----:B------:R-:W4:Y:S04]  /*cd00*/  LDL.LU R24, [R1+0xa74] ;  /* 0x000a740001187983 */ /* 0x000f280000300800 */
[----:B------:R0:W-:Y:S04]  /*cd10*/  STS.U16 [R4+0xc00], R0 ;  /* 0x000c000004007388 */ /* 0x0001e80000000400 */
[----:B------:R-:W4:Y:S04]  /*cd20*/  LDL.LU R27, [R1+0xa78] ;  /* 0x000a7800011b7983 */ /* 0x000f280000300800 */
[----:B------:R-:W-:Y:S04]  /*cd30*/  STS.U16 [R4+0xd00], R11 ;  /* 0x000d000b04007388 */ /* 0x000fe80000000400 */
[----:B0-----:R-:W4:Y:S04]  /*cd40*/  LDL.LU R0, [R1+0xa7c] ;  /* 0x000a7c0001007983 */ /* 0x001f280000300800 */
[----:B------:R-:W-:Y:S04]  /*cd50*/  STS.U16 [R4+0xe00], R12 ;  /* 0x000e000c04007388 */ /* 0x000fe80000000400 */
[----:B------:R-:W-:Y:S04]  /*cd60*/  STS.U16 [R4+0xf00], R13 ;  /* 0x000f000d04007388 */ /* 0x000fe80000000400 */
[----:B---3--:R0:W-:Y:S04]  /*cd70*/  STS.U16 [R4+0x2c00], R25 ;  /* 0x002c001904007388 */ /* 0x0081e80000000400 */
[----:B------:R1:W-:Y:S04]  /*cd80*/  STS.U16 [R4+0x2d00], R28 ;  /* 0x002d001c04007388 */ /* 0x0003e80000000400 */
[----:B0-----:R-:W3:Y:S04]  /*cd90*/  LDL.LU R25, [R1+0xa70] ;  /* 0x000a700001197983 */ /* 0x001ee80000300800 */
[----:B-1----:R-:W3:Y:S04]  /*cda0*/  LDL.LU R28, [R1+0xc4] ;  /* 0x0000c400011c7983 */ /* 0x002ee80000300800 */
[----:B------:R0:W-:Y:S04]  /*cdb0*/  STS.U16 [R4+0x2e00], R26 ;  /* 0x002e001a04007388 */ /* 0x0001e80000000400 */
[----:B0-----:R-:W0:Y:S04]  /*cdc0*/  S2R R26, SR_TID.X ;  /* 0x00000000001a7919 */ /* 0x001e280000002100 */
[----:B------:R-:W-:Y:S04]  /*cdd0*/  STS.U16 [R4+0x2f00], R29 ;  /* 0x002f001d04007388 */ /* 0x000fe80000000400 */
[----:B------:R-:W-:Y:S04]  /*cde0*/  STS.U16 [R4+0x4c00], R14 ;  /* 0x004c000e04007388 */ /* 0x000fe80000000400 */
[----:B------:R-:W-:Y:S01]  /*cdf0*/  STS.U16 [R4+0x4d00], R15 ;  /* 0x004d000f04007388 */ /* 0x000fe20000000400 */
[----:B0-----:R-:W-:-:S03]  /*ce00*/  LOP3.LUT R9, R26, 0x7f, RZ, 0xc0, !PT ;  /* 0x0000007f1a097812 */ /* 0x001fc600078ec0ff */
[----:B------:R-:W-:Y:S02]  /*ce10*/  STS.U16 [R4+0x4e00], R16 ;  /* 0x004e001004007388 */ /* 0x000fe40000000400 */
[----:B------:R-:W-:Y:S02]  /*ce20*/  IMAD.SHL.U32 R5, R9, 0x2, RZ ;  /* 0x0000000209057824 */ /* 0x000fe400078e00ff */
[----:B------:R-:W-:Y:S03]  /*ce30*/  STS.U16 [R4+0x4f00], R17 ;  /* 0x004f001104007388 */ /* 0x000fe60000000400 */
[----:B------:R-:W-:Y:S01]  /*ce40*/  LOP3.LUT R5, R5, 0x40, RZ, 0x3c, !PT ;  /* 0x0000004005057812 */ /* 0x000fe200078e3cff */
[----:B------:R-:W3:Y:S04]  /*ce50*/  LDL.LU R26, [R1+0xc8] ;  /* 0x0000c800011a7983 */ /* 0x000ee80000300800 */
[----:B--2---:R0:W-:Y:S04]  /*ce60*/  STS.U16 [R4+0x6c00], R3 ;  /* 0x006c000304007388 */ /* 0x0041e80000000400 */
[----:B0-----:R-:W2:Y:S04]  /*ce70*/  LDL.LU R3, [R1+0xcc] ;  /* 0x0000cc0001037983 */ /* 0x001ea80000300800 */
[----:B----4-:R0:W-:Y:S04]  /*ce80*/  STS.U16 [R4+0x6d00], R2 ;  /* 0x006d000204007388 */ /* 0x0101e80000000400 */
[----:B------:R-:W-:Y:S04]  /*ce90*/  STS.U16 [R4+0x6e00], R18 ;  /* 0x006e001204007388 */ /* 0x000fe80000000400 */
[----:B------:R-:W-:Y:S04]  /*cea0*/  STS.U16 [R4+0x6f00], R19 ;  /* 0x006f001304007388 */ /* 0x000fe80000000400 */
[----:B------:R-:W-:Y:S04]  /*ceb0*/  STS.U16 [R5+0x1000], R20 ;  /* 0x0010001405007388 */ /* 0x000fe80000000400 */
[----:B0-----:R-:W4:Y:S04]  /*cec0*/  LDL.LU R2, [R1+0xc0] ;  /* 0x0000c00001027983 */ /* 0x001f280000300800 */
[----:B------:R-:W-:Y:S04]  /*ced0*/  STS.U16 [R5+0x1100], R21 ;  /* 0x0011001505007388 */ /* 0x000fe80000000400 */
[----:B------:R-:W-:Y:S04]  /*cee0*/  STS.U16 [R5+0x1200], R22 ;  /* 0x0012001605007388 */ /* 0x000fe80000000400 */
[----:B------:R-:W4:Y:S04]  /*cef0*/  LDL.LU R8, [R1+0x54] ;  /* 0x0000540001087983 */ /* 0x000f280000300800 */
[----:B------:R-:W-:Y:S04]  /*cf00*/  STS.U16 [R5+0x1300], R23 ;  /* 0x0013001705007388 */ /* 0x000fe80000000400 */
[----:B------:R-:W4:Y:S04]  /*cf10*/  LDL.LU R10, [R1+0x58] ;  /* 0x00005800010a7983 */ /* 0x000f280000300800 */
[----:B------:R-:W-:Y:S04]  /*cf20*/  STS.U16 [R5+0x3000], R24 ;  /* 0x0030001805007388 */ /* 0x000fe80000000400 */
[----:B------:R-:W4:Y:S04]  /*cf30*/  LDL.LU R11, [R1+0x5c] ;  /* 0x00005c00010b7983 */ /* 0x000f280000300800 */
[----:B------:R0:W-:Y:S04]  /*cf40*/  STS.U16 [R5+0x3100], R27 ;  /* 0x0031001b05007388 */ /* 0x0001e80000000400 */
[----:B------:R-:W4:Y:S04]  /*cf50*/  LDL.LU R12, [R1+0x50] ;  /* 0x00005000010c7983 */ /* 0x000f280000300800 */
[----:B------:R1:W-:Y:S04]  /*cf60*/  STS.U16 [R5+0x3200], R0 ;  /* 0x0032000005007388 */ /* 0x0003e80000000400 */
[----:B0-----:R-:W4:Y:S04]  /*cf70*/  LDL.LU R27, [R1+0xac4] ;  /* 0x000ac400011b7983 */ /* 0x001f280000300800 */
[----:B-1----:R-:W4:Y:S04]  /*cf80*/  LDL.LU R0, [R1+0xacc] ;  /* 0x000acc0001007983 */ /* 0x002f280000300800 */
[----:B------:R-:W4:Y:S04]  /*cf90*/  LDL.LU R13, [R1+0xac8] ;  /* 0x000ac800010d7983 */ /* 0x000f280000300800 */
[----:B------:R-:W4:Y:S04]  /*cfa0*/  LDL.LU R29, [R1+0xac0] ;  /* 0x000ac000011d7983 */ /* 0x000f280000300800 */
[----:B---3--:R-:W-:Y:S04]  /*cfb0*/  STS.U16 [R5+0x3300], R25 ;  /* 0x0033001905007388 */ /* 0x008fe80000000400 */
[----:B------:R-:W3:Y:S04]  /*cfc0*/  LDL.LU R14, [R1+0xa64] ;  /* 0x000a6400010e7983 */ /* 0x000ee80000300800 */
[----:B------:R0:W-:Y:S04]  /*cfd0*/  STS.U16 [R5+0x5000], R28 ;  /* 0x0050001c05007388 */ /* 0x0001e80000000400 */
[----:B------:R-:W3:Y:S04]  /*cfe0*/  LDL.LU R15, [R1+0xa6c] ;  /* 0x000a6c00010f7983 */ /* 0x000ee80000300800 */
[----:B0-----:R-:W3:Y:S04]  /*cff0*/  LDL.LU R28, [R1+0xa68] ;  /* 0x000a6800011c7983 */ /* 0x001ee80000300800 */
[----:B------:R-:W3:Y:S04]  /*d000*/  LDL.LU R16, [R1+0xa60] ;  /* 0x000a600001107983 */ /* 0x000ee80000300800 */
[----:B------:R-:W3:Y:S04]  /*d010*/  LDL.LU R17, [R1+0xb4] ;  /* 0x0000b40001117983 */ /* 0x000ee80000300800 */
[----:B------:R-:W3:Y:S01]  /*d020*/  LDL.LU R25, [R1+0xb8] ;  /* 0x0000b80001197983 */ /* 0x000ee20000300800 */
[----:B------:R-:W-:-:S03]  /*d030*/  IMAD.SHL.U32 R4, R9, 0x2, RZ ;  /* 0x0000000209047824 */ /* 0x000fc600078e00ff */
[----:B------:R-:W3:Y:S02]  /*d040*/  LDL.LU R18, [R1+0xbc] ;  /* 0x0000bc0001127983 */ /* 0x000ee40000300800 */
[----:B------:R-:W-:Y:S02]  /*d050*/  LOP3.LUT R4, R4, 0x50, RZ, 0x3c, !PT ;  /* 0x0000005004047812 */ /* 0x000fe400078e3cff */
[----:B------:R-:W3:Y:S04]  /*d060*/  LDL.LU R19, [R1+0xb0] ;  /* 0x0000b00001137983 */ /* 0x000ee80000300800 */
[----:B------:R0:W-:Y:S04]  /*d070*/  STS.U16 [R5+0x5100], R26 ;  /* 0x0051001a05007388 */ /* 0x0001e80000000400 */
[----:B------:R-:W3:Y:S04]  /*d080*/  LDL.LU R20, [R1+0x44] ;  /* 0x0000440001147983 */ /* 0x000ee80000300800 */
[----:B------:R-:W3:Y:S04]  /*d090*/  LDL.LU R21, [R1+0x48] ;  /* 0x0000480001157983 */ /* 0x000ee80000300800 */
[----:B------:R-:W3:Y:S04]  /*d0a0*/  LDL.LU R22, [R1+0x4c] ;  /* 0x00004c0001167983 */ /* 0x000ee80000300800 */
[----:B------:R-:W3:Y:S04]  /*d0b0*/  LDL.LU R23, [R1+0x40] ;  /* 0x0000400001177983 */ /* 0x000ee80000300800 */
[----:B------:R-:W3:Y:S04]  /*d0c0*/  LDL.LU R24, [R1+0xab4] ;  /* 0x000ab40001187983 */ /* 0x000ee80000300800 */
[----:B0-----:R-:W3:Y:S04]  /*d0d0*/  LDL.LU R26, [R1+0xab8] ;  /* 0x000ab800011a7983 */ /* 0x001ee80000300800 */
[----:B--2---:R0:W-:Y:S04]  /*d0e0*/  STS.U16 [R5+0x5200], R3 ;  /* 0x0052000305007388 */ /* 0x0041e80000000400 */
[----:B0-----:R-:W2:Y:S04]  /*d0f0*/  LDL.LU R3, [R1+0xabc] ;  /* 0x000abc0001037983 */ /* 0x001ea80000300800 */
[----:B----4-:R0:W-:Y:S04]  /*d100*/  STS.U16 [R5+0x5300], R2 ;  /* 0x0053000205007388 */ /* 0x0101e80000000400 */
[----:B0-----:R-:W4:Y:S04]  /*d110*/  LDL.LU R2, [R1+0xab0] ;  /* 0x000ab00001027983 */ /* 0x001f280000300800 */
[----:B------:R-:W-:Y:S04]  /*d120*/  STS.U16 [R5+0x7000], R8 ;  /* 0x0070000805007388 */ /* 0x000fe80000000400 */
[----:B------:R-:W-:Y:S04]  /*d130*/  STS.U16 [R5+0x7100], R10 ;  /* 0x0071000a05007388 */ /* 0x000fe80000000400 */
[----:B------:R-:W-:Y:S04]  /*d140*/  STS.U16 [R5+0x7200], R11 ;  /* 0x0072000b05007388 */ /* 0x000fe80000000400 */
[----:B------:R-:W-:Y:S04]  /*d150*/  STS.U16 [R5+0x7300], R12 ;  /* 0x0073000c05007388 */ /* 0x000fe80000000400 */
[----:B------:R0:W-:Y:S04]  /*d160*/  STS.U16 [R4+0x1400], R27 ;  /* 0x0014001b04007388 */ /* 0x0001e80000000400 */
[----:B------:R1:W-:Y:S04]  /*d170*/  STS.U16 [R4+0x1500], R0 ;  /* 0x0015000004007388 */ /* 0x0003e80000000400 */
[----:B------:R-:W-:Y:S04]  /*d180*/  STS.U16 [R4+0x1600], R13 ;  /* 0x0016000d04007388 */ /* 0x000fe80000000400 */
[----:B------:R-:W-:Y:S04]  /*d190*/  STS.U16 [R4+0x1700], R29 ;  /* 0x0017001d04007388 */ /* 0x000fe80000000400 */
[----:B0-----:R-:W4:Y:S04]  /*d1a0*/  LDL.LU R27, [R1+0xa54] ;  /* 0x000a5400011b7983 */ /* 0x001f280000300800 */
[----:B---3--:R-:W-:Y:S04]  /*d1b0*/  STS.U16 [R4+0x3400], R14 ;  /* 0x0034000e04007388 */ /* 0x008fe80000000400 */
[----:B-1----:R-:W3:Y:S04]  /*d1c0*/  LDL.LU R0, [R1+0xa58] ;  /* 0x000a580001007983 */ /* 0x002ee80000300800 */
[----:B------:R-:W-:Y:S04]  /*d1d0*/  STS.U16 [R4+0x3500], R15 ;  /* 0x0035000f04007388 */ /* 0x000fe80000000400 */
[----:B------:R0:W-:Y:S04]  /*d1e0*/  STS.U16 [R4+0x3600], R28 ;  /* 0x0036001c04007388 */ /* 0x0001e80000000400 */
[----:B0-----:R-:W0:Y:S04]  /*d1f0*/  S2R R28, SR_TID.X ;  /* 0x00000000001c7919 */ /* 0x001e280000002100 */
[----:B------:R-:W-:Y:S04]  /*d200*/  STS.U16 [R4+0x3700], R16 ;  /* 0x0037001004007388 */ /* 0x000fe80000000400 */
[----:B------:R-:W-:Y:S04]  /*d210*/  STS.U16 [R4+0x5400], R17 ;  /* 0x0054001104007388 */ /* 0x000fe80000000400 */
[----:B------:R0:W-:Y:S02]  /*d220*/  STS.U16 [R4+0x5500], R25 ;  /* 0x0055001904007388 */ /* 0x0001e40000000400 */
[----:B0-----:R-:W-:-:S02]  /*d230*/  LOP3.LUT R25, R28, 0x7f, RZ, 0xc0, !PT ;  /* 0x0000007f1c197812 */ /* 0x001fc400078ec0ff */
[----:B------:R-:W3:Y:S03]  /*d240*/  LDL.LU R28, [R1+0xa5c] ;  /* 0x000a5c00011c7983 */ /* 0x000ee60000300800 */
[----:B------:R-:W-:Y:S01]  /*d250*/  IMAD.SHL.U32 R11, R25, 0x2, RZ ;  /* 0x00000002190b7824 */ /* 0x000fe200078e00ff */
[----:B------:R0:W-:Y:S04]  /*d260*/  STL [R1+0x20ac], R25 ;  /* 0x0020ac1901007387 */ /* 0x0001e80000100800 */
[----:B0-----:R-:W3:Y:S04]  /*d270*/  LDL.LU R25, [R1+0xa50] ;  /* 0x000a500001197983 */ /* 0x001ee80000300800 */
[----:B------:R-:W-:Y:S04]  /*d280*/  STS.U16 [R4+0x5600], R18 ;  /* 0x0056001204007388 */ /* 0x000fe80000000400 */
[----:B------:R-:W-:Y:S04]  /*d290*/  STS.U16 [R4+0x5700], R19 ;  /* 0x0057001304007388 */ /* 0x000fe80000000400 */
[----:B------:R-:W-:Y:S04]  /*d2a0*/  STS.U16 [R4+0x7400], R20 ;  /* 0x0074001404007388 */ /* 0x000fe80000000400 */
[----:B------:R-:W-:Y:S04]  /*d2b0*/  STS.U16 [R4+0x7500], R21 ;  /* 0x0075001504007388 */ /* 0x000fe80000000400 */
[----:B------:R-:W-:Y:S04]  /*d2c0*/  STS.U16 [R4+0x7600], R22 ;  /* 0x0076001604007388 */ /* 0x000fe80000000400 */
[----:B------:R0:W-:Y:S01]  /*d2d0*/  STS.U16 [R4+0x7700], R23 ;  /* 0x0077001704007388 */ /* 0x0001e20000000400 */
[----:B------:R-:W-:-:S03]  /*d2e0*/  LOP3.LUT R11, R11, 0x60, RZ, 0x3c, !PT ;  /* 0x000000600b0b7812 */ /* 0x000fc600078e3cff */
[----:B0-----:R-:W3:Y:S04]  /*d2f0*/  LDL.LU R4, [R1+0xa4] ;  /* 0x0000a40001047983 */ /* 0x001ee80000300800 */
[----:B------:R-:W3:Y:S04]  /*d300*/  LDL.LU R5, [R1+0xa8] ;  /* 0x0000a80001057983 */ /* 0x000ee80000300800 */
        /* <DEDUP_REMOVED lines=8> */
[----:B------:R-:W-:Y:S04]  /*d390*/  STS.U16 [R11+0x1800], R24 ;  /* 0x001800180b007388 */ /* 0x000fe80000000400 */
[----:B------:R-:W3:Y:S04]  /*d3a0*/  LDL.LU R15, [R1+0xaa8] ;  /* 0x000aa800010f7983 */ /* 0x000ee80000300800 */
[----:B------:R-:W-:Y:S04]  /*d3b0*/  STS.U16 [R11+0x1900], R26 ;  /* 0x0019001a0b007388 */ /* 0x000fe80000000400 */
[----:B------:R-:W3:Y:S04]  /*d3c0*/  LDL.LU R16, [R1+0xaa0] ;  /* 0x000aa00001107983 */ /* 0x000ee80000300800 */
[----:B------:R-:W3:Y:S04]  /*d3d0*/  LDL.LU R29, [R1+0xa44] ;  /* 0x000a4400011d7983 */ /* 0x000ee80000300800 */
[----:B--2---:R0:W-:Y:S04]  /*d3e0*/  STS.U16 [R11+0x1a00], R3 ;  /* 0x001a00030b007388 */ /* 0x0041e80000000400 */
[----:B0-----:R-:W2:Y:S04]  /*d3f0*/  LDL.LU R3, [R1+0xa4c] ;  /* 0x000a4c0001037983 */ /* 0x001ea80000300800 */
[----:B------:R-:W2:Y:S04]  /*d400*/  LDL.LU R17, [R1+0xa48] ;  /* 0x000a480001117983 */ /* 0x000ea80000300800 */
[----:B------:R-:W2:Y:S04]  /*d410*/  LDL.LU R18, [R1+0xa40] ;  /* 0x000a400001127983 */ /* 0x000ea80000300800 */
[----:B------:R-:W2:Y:S04]  /*d420*/  LDL.LU R19, [R1+0x94] ;  /* 0x0000940001137983 */ /* 0x000ea80000300800 */
[----:B------:R-:W2:Y:S04]  /*d430*/  LDL.LU R20, [R1+0x98] ;  /* 0x0000980001147983 */ /* 0x000ea80000300800 */
[----:B----4-:R-:W-:Y:S04]  /*d440*/  STS.U16 [R11+0x1b00], R2 ;  /* 0x001b00020b007388 */ /* 0x010fe80000000400 */
[----:B------:R-:W4:Y:S04]  /*d450*/  LDL.LU R21, [R1+0x9c] ;  /* 0x00009c0001157983 */ /* 0x000f280000300800 */
[----:B------:R-:W2:Y:S04]  /*d460*/  LDL.LU R22, [R1+0x90] ;  /* 0x0000900001167983 */ /* 0x000ea80000300800 */
[----:B------:R-:W2:Y:S04]  /*d470*/  LDL.LU R23, [R1+0x24] ;  /* 0x0000240001177983 */ /* 0x000ea80000300800 */
[----:B------:R-:W2:Y:S04]  /*d480*/  LDL.LU R24, [R1+0x28] ;  /* 0x0000280001187983 */ /* 0x000ea80000300800 */
[----:B------:R-:W-:Y:S04]  /*d490*/  STS.U16 [R11+0x3800], R27 ;  /* 0x0038001b0b007388 */ /* 0x000fe80000000400 */
[----:B---3--:R-:W-:Y:S04]  /*d4a0*/  STS.U16 [R11+0x3900], R0 ;  /* 0x003900000b007388 */ /* 0x008fe80000000400 */
[----:B------:R0:W-:Y:S04]  /*d4b0*/  STS.U16 [R11+0x3a00], R28 ;  /* 0x003a001c0b007388 */ /* 0x0001e80000000400 */
[----:B0-----:R-:W4:Y:S04]  /*d4c0*/  LDL.LU R28, [R1+0x2c] ;  /* 0x00002c00011c7983 */ /* 0x001f280000300800 */
[----:B------:R-:W2:Y:S04]  /*d4d0*/  LDL.LU R26, [R1+0x1c] ;  /* 0x00001c00011a7983 */ /* 0x000ea80000300800 */
[----:B------:R-:W2:Y:S04]  /*d4e0*/  LDL.LU R27, [R1+0x14] ;  /* 0x00001400011b7983 */ /* 0x000ea80000300800 */
[----:B------:R-:W2:Y:S04]  /*d4f0*/  LDL.LU R0, [R1+0xc] ;  /* 0x00000c0001007983 */ /* 0x000ea80000300800 */
[----:B------:R-:W2:Y:S04]  /*d500*/  LDL.LU R2, [R1+0x4] ;  /* 0x0000040001027983 */ /* 0x000ea80000300800 */
[----:B------:R0:W-:Y:S04]  /*d510*/  STS.U16 [R11+0x3b00], R25 ;  /* 0x003b00190b007388 */ /* 0x0001e80000000400 */
[----:B0-----:R-:W2:Y:S04]  /*d520*/  LDL.LU R25, [R1+0x20ac] ;  /* 0x0020ac0001197983 */ /* 0x001ea80000300800 */
[----:B------:R0:W-:Y:S04]  /*d530*/  STS.U16 [R11+0x5800], R4 ;  /* 0x005800040b007388 */ /* 0x0001e80000000400 */
[----:B------:R1:W-:Y:S04]  /*d540*/  STS.U16 [R11+0x5900], R5 ;  /* 0x005900050b007388 */ /* 0x0003e80000000400 */
[----:B------:R1:W-:Y:S04]  /*d550*/  STS.U16 [R11+0x5a00], R6 ;  /* 0x005a00060b007388 */ /* 0x0003e80000000400 */
[----:B0-----:R-:W4:Y:S04]  /*d560*/  LDL.LU R4, [R1+0x20a8] ;  /* 0x0020a80001047983 */ /* 0x001f280000300800 */
[----:B-1----:R-:W4:Y:S04]  /*d570*/  LDL.LU R5, [R1+0x20a4] ;  /* 0x0020a40001057983 */ /* 0x002f280000300800 */
[----:B------:R-:W4:Y:S04]  /*d580*/  LDL.LU R6, [R1+0x20a0] ;  /* 0x0020a00001067983 */ /* 0x000f280000300800 */
        /* <DEDUP_REMOVED lines=8> */
[----:B0-----:R-:W4:Y:S04]  /*d610*/  LDL.LU R10, [R1+0x2090] ;  /* 0x00209000010a7983 */ /* 0x001f280000300800 */
[----:B-1----:R-:W4:Y:S04]  /*d620*/  LDL.LU R11, [R1+0x208c] ;  /* 0x00208c00010b7983 */ /* 0x002f280000300800 */
[----:B------:R-:W4:Y:S01]  /*d630*/  LDL.LU R12, [R1+0x2088] ;  /* 0x00208800010c7983 */ /* 0x000f220000300800 */
[----:B--2---:R-:W-:-:S05]  /*d640*/  IMAD.SHL.U32 R25, R25, 0x2, RZ ;  /* 0x0000000219197824 */ /* 0x004fca00078e00ff */
[----:B------:R-:W-:-:S05]  /*d650*/  LOP3.LUT R25, R25, 0x70, RZ, 0x3c, !PT ;  /* 0x0000007019197812 */ /* 0x000fca00078e3cff */
[----:B------:R0:W-:Y:S04]  /*d660*/  STS.U16 [R25+0x1c00], R13 ;  /* 0x001c000d19007388 */ /* 0x0001e80000000400 */
[----:B------:R1:W-:Y:S04]  /*d670*/  STS.U16 [R25+0x1d00], R14 ;  /* 0x001d000e19007388 */ /* 0x0003e80000000400 */
[----:B------:R2:W-:Y:S04]  /*d680*/  STS.U16 [R25+0x1e00], R15 ;  /* 0x001e000f19007388 */ /* 0x0005e80000000400 */
[----:B0-----:R-:W3:Y:S04]  /*d690*/  LDL.LU R13, [R1+0x2084] ;  /* 0x00208400010d7983 */ /* 0x001ee80000300800 */
[----:B-1----:R-:W3:Y:S04]  /*d6a0*/  LDL.LU R14, [R1+0x2080] ;  /* 0x00208000010e7983 */ /* 0x002ee80000300800 */
[----:B--2---:R-:W2:Y:S04]  /*d6b0*/  LDL.LU R15, [R1+0x207c] ;  /* 0x00207c00010f7983 */ /* 0x004ea80000300800 */
[----:B------:R0:W-:Y:S04]  /*d6c0*/  STS.U16 [R25+0x1f00], R16 ;  /* 0x001f001019007388 */ /* 0x0001e80000000400 */
[----:B------:R1:W-:Y:S04]  /*d6d0*/  STS.U16 [R25+0x3c00], R29 ;  /* 0x003c001d19007388 */ /* 0x0003e80000000400 */
[----:B------:R1:W-:Y:S04]  /*d6e0*/  STS.U16 [R25+0x3d00], R3 ;  /* 0x003d000319007388 */ /* 0x0003e80000000400 */
[----:B0-----:R-:W2:Y:S04]  /*d6f0*/  LDL.LU R16, [R1+0x2078] ;  /* 0x0020780001107983 */ /* 0x001ea80000300800 */
[----:B-1----:R-:W2:Y:S04]  /*d700*/  LDL.LU R29, [R1+0x10] ;  /* 0x00001000011d7983 */ /* 0x002ea80000300800 */
[----:B------:R-:W2:Y:S04]  /*d710*/  LDL.LU R3, [R1+0x8] ;  /* 0x0000080001037983 */ /* 0x000ea80000300800 */
[----:B------:R0:W-:Y:S04]  /*d720*/  STS.U16 [R25+0x3e00], R17 ;  /* 0x003e001119007388 */ /* 0x0001e80000000400 */
[----:B------:R1:W-:Y:S04]  /*d730*/  STS.U16 [R25+0x3f00], R18 ;  /* 0x003f001219007388 */ /* 0x0003e80000000400 */
[----:B------:R4:W-:Y:S04]  /*d740*/  STS.U16 [R25+0x5c00], R19 ;  /* 0x005c001319007388 */ /* 0x0009e80000000400 */
[----:B0-----:R-:W2:Y:S04]  /*d750*/  LDL.LU R17, [R1+0x2074] ;  /* 0x0020740001117983 */ /* 0x001ea80000300800 */
[----:B-1----:R-:W2:Y:S04]  /*d760*/  LDL.LU R18, [R1+0x2070] ;  /* 0x0020700001127983 */ /* 0x002ea80000300800 */
[----:B----4-:R-:W4:Y:S04]  /*d770*/  LDL.LU R19, [R1+0x206c] ;  /* 0x00206c0001137983 */ /* 0x010f280000300800 */
        /* <DEDUP_REMOVED lines=11> */
[----:B------:R-:W2:Y:S04]  /*d830*/  LDL.LU R28, [R1+0x2054] ;  /* 0x00205400011c7983 */ /* 0x000ea80000300800 */
[----:B--2---:R0:W-:Y:S04]  /*d840*/  STS.U16 [R25+0x7f00], R28 ;  /* 0x007f001c19007388 */ /* 0x0041e80000000400 */
[----:B0-----:R-:W2:Y:S04]  /*d850*/  LDL.LU R25, [R1+0x2050] ;  /* 0x0020500001197983 */ /* 0x001ea80000300800 */
[----:B------:R-:W2:Y:S04]  /*d860*/  LDL.LU R28, [R1+0x204c] ;  /* 0x00204c00011c7983 */ /* 0x000ea80000300800 */
[----:B--2---:R0:W-:Y:S04]  /*d870*/  STS.U16 [R28+0x8000], R26 ;  /* 0x0080001a1c007388 */ /* 0x0041e80000000400 */
[----:B------:R1:W-:Y:S04]  /*d880*/  STS.U16 [R28+0x8200], R27 ;  /* 0x0082001b1c007388 */ /* 0x0003e80000000400 */
[----:B0-----:R-:W2:Y:S04]  /*d890*/  LDL.LU R26, [R1+0x2048] ;  /* 0x00204800011a7983 */ /* 0x001ea80000300800 */
[----:B-1----:R-:W2:Y:S04]  /*d8a0*/  LDL.LU R27, [R1+0x2044] ;  /* 0x00204400011b7983 */ /* 0x002ea80000300800 */
[----:B------:R0:W-:Y:S04]  /*d8b0*/  STS.U16 [R28+0x8400], R0 ;  /* 0x008400001c007388 */ /* 0x0001e80000000400 */
[----:B0-----:R-:W3:Y:S04]  /*d8c0*/  LDL.LU R0, [R1+0x2040] ;  /* 0x0020400001007983 */ /* 0x001ee80000300800 */
[----:B--2---:R0:W-:Y:S04]  /*d8d0*/  STS.U16 [R28+0x8800], R27 ;  /* 0x0088001b1c007388 */ /* 0x0041e80000000400 */
[----:B0-----:R-:W2:Y:S04]  /*d8e0*/  LDL.LU R27, [R1+0x18] ;  /* 0x00001800011b7983 */ /* 0x001ea80000300800 */
[----:B------:R0:W-:Y:S04]  /*d8f0*/  STS.U16 [R28+0x8600], R2 ;  /* 0x008600021c007388 */ /* 0x0001e80000000400 */
[----:B------:R-:W-:Y:S01]  /*d900*/  STS.U16 [R28+0x8a00], R25 ;  /* 0x008a00191c007388 */ /* 0x000fe20000000400 */
[----:B0-----:R-:W-:-:S03]  /*d910*/  LOP3.LUT R2, R28, 0x20, RZ, 0x3c, !PT ;  /* 0x000000201c027812 */ /* 0x001fc600078e3cff */
[----:B------:R-:W-:Y:S04]  /*d920*/  STS.U16 [R28+0x8c00], R23 ;  /* 0x008c00171c007388 */ /* 0x000fe80000000400 */
[----:B------:R-:W-:Y:S04]  /*d930*/  STS.U16 [R28+0x8e00], R21 ;  /* 0x008e00151c007388 */ /* 0x000fe80000000400 */
[----:B----4-:R-:W-:Y:S04]  /*d940*/  STS.U16 [R28+0x9000], R19 ;  /* 0x009000131c007388 */ /* 0x010fe80000000400 */
[----:B------:R-:W-:Y:S04]  /*d950*/  STS.U16 [R28+0x9200], R17 ;  /* 0x009200111c007388 */ /* 0x000fe80000000400 */
[----:B------:R-:W-:Y:S04]  /*d960*/  STS.U16 [R28+0x9400], R15 ;  /* 0x0094000f1c007388 */ /* 0x000fe80000000400 */
[----:B---3--:R-:W-:Y:S04]  /*d970*/  STS.U16 [R28+0x9600], R13 ;  /* 0x0096000d1c007388 */ /* 0x008fe80000000400 */
[----:B------:R-:W-:Y:S04]  /*d980*/  STS.U16 [R28+0x9800], R11 ;  /* 0x0098000b1c007388 */ /* 0x000fe80000000400 */
[----:B------:R-:W-:Y:S04]  /*d990*/  STS.U16 [R28+0x9a00], R9 ;  /* 0x009a00091c007388 */ /* 0x000fe80000000400 */
[----:B------:R-:W-:Y:S04]  /*d9a0*/  STS.U16 [R28+0x9c00], R7 ;  /* 0x009c00071c007388 */ /* 0x000fe80000000400 */
[----:B------:R-:W-:Y:S04]  /*d9b0*/  STS.U16 [R28+0x9e00], R5 ;  /* 0x009e00051c007388 */ /* 0x000fe80000000400 */
[----:B------:R-:W-:Y:S04]  /*d9c0*/  STL [R1+0xfe4], R28 ;  /* 0x000fe41c01007387 */ /* 0x000fe80000100800 */
[----:B--2---:R0:W-:Y:S04]  /*d9d0*/  STS.U16 [R2+0x8100], R27 ;  /* 0x0081001b02007388 */ /* 0x0041e80000000400 */
[----:B------:R1:W-:Y:S04]  /*d9e0*/  STS.U16 [R2+0x8300], R29 ;  /* 0x0083001d02007388 */ /* 0x0003e80000000400 */
[----:B0-----:R-:W0:Y:S04]  /*d9f0*/  S2R R27, SR_TID.X ;  /* 0x00000000001b7919 */ /* 0x001e280000002100 */
[----:B-1----:R-:W1:Y:S04]  /*da00*/  S2R R29, SR_TID.X ;  /* 0x00000000001d7919 */ /* 0x002e680000002100 */
[----:B------:R1:W-:Y:S04]  /*da10*/  STS.U16 [R2+0x8500], R3 ;  /* 0x0085000302007388 */ /* 0x0003e80000000400 */
        /* <DEDUP_REMOVED lines=8> */
[----:B------:R-:W-:Y:S01]  /*daa0*/  STS.U16 [R2+0x9700], R12 ;  /* 0x0097000c02007388 */ /* 0x000fe20000000400 */
[----:B-1----:R-:W-:-:S03]  /*dab0*/  IMAD.SHL.U32 R3, R29, 0x2, RZ ;  /* 0x000000021d037824 */ /* 0x002fc600078e00ff */
[----:B------:R-:W-:Y:S04]  /*dac0*/  STS.U16 [R2+0x9900], R10 ;  /* 0x0099000a02007388 */ /* 0x000fe80000000400 */
[----:B------:R-:W-:Y:S04]  /*dad0*/  STS.U16 [R2+0x9b00], R8 ;  /* 0x009b000802007388 */ /* 0x000fe80000000400 */
[----:B------:R-:W-:Y:S04]  /*dae0*/  STS.U16 [R2+0x9d00], R6 ;  /* 0x009d000602007388 */ /* 0x000fe80000000400 */
[----:B------:R-:W-:Y:S01]  /*daf0*/  STS.U16 [R2+0x9f00], R4 ;  /* 0x009f000402007388 */ /* 0x000fe20000000400 */
[C---:B0-----:R-:W-:Y:S01]  /*db00*/  LOP3.LUT R23, R27.reuse, 0x7, RZ, 0xc0, !PT ;  /* 0x000000071b177812 */ /* 0x041fe200078ec0ff */
[----:B------:R-:W-:Y:S01]  /*db10*/  IMAD.SHL.U32 R25, R27, 0x200, RZ ;  /* 0x000002001b197824 */ /* 0x000fe200078e00ff */
[----:B--2---:R-:W-:Y:S01]  /*db20*/  LOP3.LUT R0, R3, 0x10, RZ, 0xc0, !PT ;  /* 0x0000001003007812 */ /* 0x004fe200078ec0ff */
[----:B------:R-:W-:-:S03]  /*db30*/  IMAD.SHL.U32 R27, R29, 0x8, RZ ;  /* 0x000000081d1b7824 */ /* 0x000fc600078e00ff */
[----:B------:R-:W-:Y:S02]  /*db40*/  LOP3.LUT R0, R0, 0x60, R29, 0xf8, !PT ;  /* 0x0000006000007812 */ /* 0x000fe400078ef81d */
[----:B------:R-:W-:Y:S02]  /*db50*/  LOP3.LUT R29, R29, 0x7, RZ, 0xc0, !PT ;  /* 0x000000071d1d7812 */ /* 0x000fe400078ec0ff */
[----:B------:R-:W-:-:S05]  /*db60*/  LOP3.LUT R27, R27, 0x30, RZ, 0xc0, !PT ;  /* 0x000000301b1b7812 */ /* 0x000fca00078ec0ff */
[----:B------:R-:W-:-:S05]  /*db70*/  IMAD R5, R29, 0x40, R27 ;  /* 0x000000401d057824 */ /* 0x000fca00078e021b */
[----:B------:R-:W-:Y:S01]  /*db80*/  LOP3.LUT R5, R5, 0x30, R3, 0x78, !PT ;  /* 0x0000003005057812 */ /* 0x000fe200078e7803 */
[----:B------:R-:W-:Y:S06]  /*db90*/  BAR.SYNC.DEFER_BLOCKING 0x0 ;  /* 0x0000000000007b1d */ /* 0x000fec0000010000 */
[----:B------:R-:W0:Y:S04]  /*dba0*/  LDSM.16.M88.4 R8, [R5+0x8000] ;  /* 0x008000000508783b */ /* 0x000e280000000200 */
[----:B------:R-:W1:Y:S04]  /*dbb0*/  LDSM.16.M88.4 R16, [R5+0x8200] ;  /* 0x008200000510783b */ /* 0x000e680000000200 */
[----:B0-----:R-:W-:Y:S01]  /*dbc0*/  STL.64 [R1+0xc0], R8 ;  /* 0x0000c00801007387 */ /* 0x001fe20000100a00 */
[----:B------:R-:W-:-:S02]  /*dbd0*/  IMAD.MOV.U32 R6, RZ, RZ, R8 ;  /* 0x000000ffff067224 */ /* 0x000fc400078e0008 */
[----:B------:R-:W-:Y:S01]  /*dbe0*/  IMAD.MOV.U32 R4, RZ, RZ, R9 ;  /* 0x000000ffff047224 */ /* 0x000fe200078e0009 */
[----:B------:R-:W-:Y:S04]  /*dbf0*/  STL.64 [R1+0xc8], R10 ;  /* 0x0000c80a01007387 */ /* 0x000fe80000100a00 */
[----:B------:R-:W0:Y:S04]  /*dc00*/  LDSM.16.M88.4 R8, [R5+0x8400] ;  /* 0x008400000508783b */ /* 0x000e280000000200 */
[----:B-1----:R-:W-:Y:S04]  /*dc10*/  STL.64 [R1+0xb0], R16 ;  /* 0x0000b01001007387 */ /* 0x002fe80000100a00 */
[----:B------:R-:W-:Y:S04]  /*dc20*/  STL.64 [R1+0xb8], R18 ;  /* 0x0000b81201007387 */ /* 0x000fe80000100a00 */
[----:B------:R-:W1:Y:S04]  /*dc30*/  LDSM.16.M88.4 R16, [R5+0x8600] ;  /* 0x008600000510783b */ /* 0x000e680000000200 */
[----:B0-----:R-:W-:Y:S01]  /*dc40*/  STL.64 [R1+0xa0], R8 ;  /* 0x0000a00801007387 */ /* 0x001fe20000100a00 */
[----:B------:R-:W-:-:S02]  /*dc50*/  IMAD.MOV.U32 R15, RZ, RZ, R8 ;  /* 0x000000ffff0f7224 */ /* 0x000fc400078e0008 */
[----:B------:R-:W-:Y:S01]  /*dc60*/  IMAD.MOV.U32 R14, RZ, RZ, R9 ;  /* 0x000000ffff0e7224 */ /* 0x000fe200078e0009 */
[----:B------:R-:W-:Y:S04]  /*dc70*/  STL.64 [R1+0xa8], R10 ;  /* 0x0000a80a01007387 */ /* 0x000fe80000100a00 */
[----:B------:R-:W0:Y:S04]  /*dc80*/  LDSM.16.M88.4 R8, [R5+0x8800] ;  /* 0x008800000508783b */ /* 0x000e280000000200 */
[----:B-1----:R-:W-:Y:S04]  /*dc90*/  STL.64 [R1+0x90], R16 ;  /* 0x0000901001007387 */ /* 0x002fe80000100a00 */
[----:B------:R-:W-:Y:S01]  /*dca0*/  STL.64 [R1+0x98], R18 ;  /* 0x0000981201007387 */ /* 0x000fe20000100a00 */
[----:B------:R-:W-:Y:S01]  /*dcb0*/  IMAD R23, R23, 0x410, RZ ;  /* 0x0000041017177824 */ /* 0x000fe200078e02ff */
[----:B------:R-:W-:-:S02]  /*dcc0*/  LOP3.LUT R25, R25, 0x2000, RZ, 0xc0, !PT ;  /* 0x0000200019197812 */ /* 0x000fc400078ec0ff */
[----:B------:R-:W-:Y:S04]  /*dcd0*/  LDSM.16.M88.4 R16, [R5+0x8e00] ;  /* 0x008e00000510783b */ /* 0x000fe80000000200 */
[----:B0-----:R-:W-:Y:S01]  /*dce0*/  STL.64 [R1+0x80], R8 ;  /* 0x0000800801007387 */ /* 0x001fe20000100a00 */
[----:B------:R-:W-:Y:S02]  /*dcf0*/  IMAD.MOV.U32 R3, RZ, RZ, R8 ;  /* 0x000000ffff037224 */ /* 0x000fe400078e0008 */
[----:B------:R-:W-:Y:S01]  /*dd00*/  IMAD.MOV.U32 R2, RZ, RZ, R9 ;  /* 0x000000ffff027224 */ /* 0x000fe200078e0009 */
[----:B------:R-:W-:Y:S04]  /*dd10*/  STL.64 [R1+0x88], R10 ;  /* 0x0000880a01007387 */ /* 0x000fe80000100a00 */
[----:B------:R-:W0:Y:S01]  /*dd20*/  LDSM.16.M88.4 R8, [R5+0x8a00] ;  /* 0x008a00000508783b */ /* 0x000e220000000200 */
[----:B------:R-:W-:-:S05]  /*dd30*/  LOP3.LUT R0, R23, R0, RZ, 0x3c, !PT ;  /* 0x0000000017007212 */ /* 0x000fca00078e3cff */
[----:B------:R-:W-:Y:S02]  /*dd40*/  IMAD.IADD R0, R25, 0x1, R0 ;  /* 0x0000000119007824 */ /* 0x000fe400078e0200 */
[----:B------:R-:W1:Y:S04]  /*dd50*/  LDSM.16.M88.4 R24, [R5+0x8c00] ;  /* 0x008c00000518783b */ /* 0x000e680000000200 */
[----:B------:R-:W-:Y:S04]  /*dd60*/  LDSM.16.MT88.4 R20, [R0] ;  /* 0x000000000014783b */ /* 0x000fe80000004200 */
[----:B0-----:R-:W-:Y:S01]  /*dd70*/  STL.64 [R1+0x70], R8 ;  /* 0x0000700801007387 */ /* 0x001fe20000100a00 */
[----:B------:R-:W-:-:S02]  /*dd80*/  IMAD.MOV.U32 R13, RZ, RZ, R8 ;  /* 0x000000ffff0d7224 */ /* 0x000fc400078e0008 */
[----:B------:R-:W-:Y:S01]  /*dd90*/  IMAD.MOV.U32 R12, RZ, RZ, R9 ;  /* 0x000000ffff0c7224 */ /* 0x000fe200078e0009 */
[----:B------:R-:W-:Y:S04]  /*dda0*/  STL.64 [R1+0x78], R10 ;  /* 0x0000780a01007387 */ /* 0x000fe80000100a00 */
[----:B------:R-:W0:Y:S04]  /*ddb0*/  LDSM.16.M88.4 R8, [R5+0x9000] ;  /* 0x009000000508783b */ /* 0x000e280000000200 */
[----:B-1----:R-:W-:Y:S04]  /*ddc0*/  STL.64 [R1+0x60], R24 ;  /* 0x0000601801007387 */ /* 0x002fe80000100a00 */
[----:B------:R-:W-:Y:S04]  /*ddd0*/  STL.64 [R1+0x68], R26 ;  /* 0x0000681a01007387 */ /* 0x000fe80000100a00 */
[----:B------:R-:W-:Y:S04]  /*dde0*/  STL.64 [R1+0x50], R16 ;  /* 0x0000501001007387 */ /* 0x000fe80000100a00 */
[----:B------:R-:W-:Y:S04]  /*ddf0*/  STL.64 [R1+0x58], R18 ;  /* 0x0000581201007387 */ /* 0x000fe80000100a00 */
[----:B------:R-:W-:Y:S04]  /*de00*/  LDSM.16.M88.4 R24, [R5+0x9400] ;  /* 0x009400000518783b */ /* 0x000fe80000000200 */
[----:B------:R-:W-:Y:S04]  /*de10*/  LDSM.16.M88.4 R16, [R5+0x9600] ;  /* 0x009600000510783b */ /* 0x000fe80000000200 */
[----:B0-----:R-:W-:Y:S01]  /*de20*/  STL.64 [R1+0x40], R8 ;  /* 0x0000400801007387 */ /* 0x001fe20000100a00 */
[----:B------:R-:W-:-:S02]  /*de30*/  IMAD.MOV.U32 R29, RZ, RZ, R8 ;  /* 0x000000ffff1d7224 */ /* 0x000fc400078e0008 */
[----:B------:R-:W-:Y:S01]  /*de40*/  IMAD.MOV.U32 R28, RZ, RZ, R9 ;  /* 0x000000ffff1c7224 */ /* 0x000fe200078e0009 */
[----:B------:R-:W-:Y:S04]  /*de50*/  STL.64 [R1+0x48], R10 ;  /* 0x0000480a01007387 */ /* 0x000fe80000100a00 */
[----:B------:R-:W0:Y:S04]  /*de60*/  LDSM.16.M88.4 R8, [R5+0x9200] ;  /* 0x009200000508783b */ /* 0x000e280000000200 */
[----:B0-----:R-:W-:Y:S04]  /*de70*/  STL.64 [R1+0x30], R8 ;  /* 0x0000300801007387 */ /* 0x001fe80000100a00 */
[----:B------:R-:W-:Y:S04]  /*de80*/  STL.64 [R1+0x38], R10 ;  /* 0x0000380a01007387 */ /* 0x000fe80000100a00 */
[----:B------:R-:W-:Y:S04]  /*de90*/  STL.64 [R1+0x20], R24 ;  /* 0x0000201801007387 */ /* 0x000fe80000100a00 */
[----:B------:R-:W-:Y:S04]  /*dea0*/  STL.64 [R1+0x28], R26 ;  /* 0x0000281a01007387 */ /* 0x000fe80000100a00 */
[----:B------:R-:W0:Y:S04]  /*deb0*/  LDSM.16.M88.4 R24, [R5+0x9a00] ;  /* 0x009a00000518783b */ /* 0x000e280000000200 */
[----:B------:R-:W1:Y:S04]  /*dec0*/  LDSM.16.M88.4 R8, [R5+0x9800] ;  /* 0x009800000508783b */ /* 0x000e680000000200 */
[----:B0-----:R-:W-:Y:S04]  /*ded0*/  STL [R1+0x18bc], R26 ;  /* 0x0018bc1a01007387 */ /* 0x001fe80000100800 */
[----:B-1----:R-:W-:Y:S04]  /*dee0*/  STL.64 [R1], R8 ;  /* 0x0000000801007387 */ /* 0x002fe80000100a00 */
[----:B------:R-:W-:Y:S04]  /*def0*/  STL.64 [R1+0x8], R10 ;  /* 0x0000080a01007387 */ /* 0x000fe80000100a00 */
[----:B------:R-:W-:Y:S04]  /*df00*/  STL.64 [R1+0x10], R16 ;  /* 0x0000101001007387 */ /* 0x000fe80000100a00 */
[----:B------:R-:W-:Y:S04]  /*df10*/  STL.64 [R1+0x18], R18 ;  /* 0x0000181201007387 */ /* 0x000fe80000100a00 */
[----:B------:R-:W-:Y:S04]  /*df20*/  STL.64 [R1+0x1fc0], R16 ;  /* 0x001fc01001007387 */ /* 0x000fe80000100a00 */
[----:B------:R-:W-:Y:S04]  /*df30*/  STL [R1+0x18b8], R27 ;  /* 0x0018b81b01007387 */ /* 0x000fe80000100800 */
[----:B------:R0:W-:Y:S04]  /*df40*/  STL.64 [R1+0x2000], R24 ;  /* 0x0020001801007387 */ /* 0x0001e80000100a00 */
[----:B------:R-:W1:Y:S04]  /*df50*/  LDSM.16.M88.4 R8, [R5+0x9c00] ;  /* 0x009c00000508783b */ /* 0x000e680000000200 */
[----:B0-----:R-:W2:Y:S01]  /*df60*/  LDL.64 R24, [R1+0xb0] ;  /* 0x0000b00001187983 */ /* 0x001ea20000100a00 */
[----:B------:R-:W-:-:S02]  /*df70*/  IMAD.MOV.U32 R16, RZ, RZ, R15 ;  /* 0x000000ffff107224 */ /* 0x000fc400078e000f */
[----:B------:R-:W-:Y:S01]  /*df80*/  IMAD.MOV.U32 R17, RZ, RZ, R14 ;  /* 0x000000ffff117224 */ /* 0x000fe200078e000e */
[----:B--2---:R0:W-:Y:S02]  /*df90*/  STL.64 [R1+0x2030], R24 ;  /* 0x0020301801007387 */ /* 0x0041e40000100a00 */
[----:B0-----:R-:W-:Y:S02]  /*dfa0*/  IMAD.MOV.U32 R24, RZ, RZ, R6 ;  /* 0x000000ffff187224 */ /* 0x001fe400078e0006 */
[----:B------:R-:W-:Y:S02]  /*dfb0*/  IMAD.MOV.U32 R25, RZ, RZ, R4 ;  /* 0x000000ffff197224 */ /* 0x000fe400078e0004 */
[----:B------:R-:W0:Y:S04]  /*dfc0*/  LDSM.16.M88.4 R4, [R5+0x9e00] ;  /* 0x009e00000504783b */ /* 0x000e280000000200 */
[----:B-1----:R-:W-:Y:S04]  /*dfd0*/  STL [R1+0x17f4], R10 ;  /* 0x0017f40a01007387 */ /* 0x002fe80000100800 */
[----:B------:R-:W-:Y:S04]  /*dfe0*/  STL [R1+0x17f0], R11 ;  /* 0x0017f00b01007387 */ /* 0x000fe80000100800 */
[----:B------:R-:W-:Y:S04]  /*dff0*/  STL.64 [R1+0x1fa8], R8 ;  /* 0x001fa80801007387 */ /* 0x000fe80000100a00 */
[----:B------:R1:W-:Y:S04]  /*e000*/  STL.64 [R1+0x2038], R16 ;  /* 0x0020381001007387 */ /* 0x0003e80000100a00 */
[----:B-1----:R-:W2:Y:S04]  /*e010*/  LDL.LU.64 R16, [R1+0x510] ;  /* 0x0005100001107983 */ /* 0x002ea80000300a00 */
[----:B------:R-:W2:Y:S04]  /*e020*/  LDL.LU.64 R18, [R1+0x518] ;  /* 0x0005180001127983 */ /* 0x000ea80000300a00 */
[----:B0-----:R-:W-:Y:S04]  /*e030*/  STL [R1+0x17cc], R6 ;  /* 0x0017cc0601007387 */ /* 0x001fe80000100800 */
[----:B------:R-:W-:Y:S04]  /*e040*/  STL [R1+0x17c8], R7 ;  /* 0x0017c80701007387 */ /* 0x000fe80000100800 */
[----:B------:R0:W-:Y:S02]  /*e050*/  STL.64 [R1+0x1ff8], R4 ;  /* 0x001ff80401007387 */ /* 0x0001e40000100a00 */
[----:B0-----:R-:W-:-:S02]  /*e060*/  IMAD.MOV.U32 R4, RZ, RZ, R13 ;  /* 0x000000ffff047224 */ /* 0x001fc400078e000d */
[----:B------:R-:W-:Y:S02]  /*e070*/  IMAD.MOV.U32 R5, RZ, RZ, R12 ;  /* 0x000000ffff057224 */ /* 0x000fe400078e000c */
[----:B------:R-:W0:Y:S04]  /*e080*/  LDSM.16.MT88.4 R12, [R0+0x80] ;  /* 0x00008000000c783b */ /* 0x000e280000004200 */
[----:B------:R1:W-:Y:S04]  /*e090*/  STL.64 [R1+0x2008], R4 ;  /* 0x0020080401007387 */ /* 0x0003e80000100a00 */
[----:B------:R-:W3:Y:S04]  /*e0a0*/  LDL.LU.64 R8, [R1+0x4f0] ;  /* 0x0004f00001087983 */ /* 0x000ee80000300a00 */
[----:B------:R-:W3:Y:S01]  /*e0b0*/  LDL.LU.64 R10, [R1+0x4f8] ;  /* 0x0004f800010a7983 */ /* 0x000ee20000300a00 */
[----:B-1----:R-:W-:-:S02]  /*e0c0*/  IMAD.MOV.U32 R4, RZ, RZ, R3 ;  /* 0x000000ffff047224 */ /* 0x002fc400078e0003 */
[----:B------:R-:W-:-:S05]  /*e0d0*/  IMAD.MOV.U32 R5, RZ, RZ, R2 ;  /* 0x000000ffff057224 */ /* 0x000fca00078e0002 */
[----:B------:R1:W-:Y:S04]  /*e0e0*/  STL.64 [R1+0x2018], R4 ;  /* 0x0020180401007387 */ /* 0x0003e80000100a00 */
[----:B-1----:R-:W4:Y:S04]  /*e0f0*/  LDL.64 R4, [R1+0x90] ;  /* 0x0000900001047983 */ /* 0x002f280000100a00 */
[----:B0-----:R-:W-:Y:S04]  /*e100*/  STL [R1+0x1f90], R12 ;  /* 0x001f900c01007387 */ /* 0x001fe80000100800 */
[----:B------:R0:W-:Y:S04]  /*e110*/  STL [R1+0x1f8c], R13 ;  /* 0x001f8c0d01007387 */ /* 0x0001e80000100800 */
[----:B------:R-:W-:Y:S04]  /*e120*/  STL [R1+0x1f88], R14 ;  /* 0x001f880e01007387 */ /* 0x000fe80000100800 */
[----:B------:R-:W-:Y:S04]  /*e130*/  STL [R1+0x1f84], R15 ;  /* 0x001f840f01007387 */ /* 0x000fe80000100800 */
[----:B0-----:R-:W3:Y:S01]  /*e140*/  LDL.64 R12, [R1+0x60] ;  /* 0x00006000010c7983 */ /* 0x001ee20000100a00 */
[C---:B--2---:R-:W-:Y:S03]  /*e150*/  HMMA.16816.F32 R24, R20.reuse, R24, R16 ;  /* 0x000000181418723c */ /* 0x044fe60000001810 */
[----:B---3--:R0:W-:Y:S04]  /*e160*/  STL.64 [R1+0x2010], R12 ;  /* 0x0020100c01007387 */ /* 0x0081e80000100a00 */
[----:B0-----:R-:W2:Y:S04]  /*e170*/  LDL.LU.64 R12, [R1+0x500] ;  /* 0x00050000010c7983 */ /* 0x001ea80000300a00 */
[----:B------:R-:W2:Y:S04]  /*e180*/  LDL.LU.64 R14, [R1+0x508] ;  /* 0x00050800010e7983 */ /* 0x000ea80000300a00 */
[----:B------:R-:W3:Y:S08]  /*e190*/  LDL.LU.64 R16, [R1+0x2038] ;  /* 0x0020380001107983 */ /* 0x000ef00000300a00 */
[----:B------:R0:W-:Y:S04]  /*e1a0*/  STL.64 [R1+0x510], R24 ;  /* 0x0005101801007387 */ /* 0x0001e80000100a00 */
[----:B------:R-:W-:Y:S04]  /*e1b0*/  STL.64 [R1+0x518], R26 ;  /* 0x0005181a01007387 */ /* 0x000fe80000100a00 */
[----:B0-----:R-:W2:Y:S02]  /*e1c0*/  LDL.LU.64 R24, [R1+0x2030] ;  /* 0x0020300001187983 */ /* 0x001ea40000300a00 */
[C---:B--2---:R-:W-:Y:S11]  /*e1d0*/  HMMA.16816.F32 R12, R20.reuse, R24, R12 ;  /* 0x00000018140c723c */ /* 0x044ff6000000180c */
[----:B------:R-:W-:Y:S11]  /*e1e0*/  @!UPT UIADD3 URZ, URZ, URZ, URZ ;  /* 0x0000003f3f3ff290 */ /* 0x000ff6000fffe03f */
[----:B------:R-:W-:Y:S01]  /*e1f0*/  @!UPT UIADD3 URZ, URZ, URZ, URZ ;  /* 0x0000003f3f3ff290 */ /* 0x000fe2000fffe03f */
[----:B------:R0:W-:Y:S04]  /*e200*/  STL.64 [R1+0x500], R12 ;  /* 0x0005000c01007387 */ /* 0x0001e80000100a00 */
[----:B------:R1:W-:Y:S04]  /*e210*/  STL.64 [R1+0x508], R14 ;  /* 0x0005080e01007387 */ /* 0x0003e80000100a00 */
[----:B0-----:R-:W2:Y:S04]  /*e220*/  LDL.LU.64 R12, [R1+0x4d0] ;  /* 0x0004d000010c7983 */ /* 0x001ea80000300a00 */
[----:B-1----:R-:W2:Y:S01]  /*e230*/  LDL.LU.64 R14, [R1+0x4d8] ;  /* 0x0004d800010e7983 */ /* 0x002ea20000300a00 */
[----:B---3--:R-:W-:Y:S01]  /*e240*/  HMMA.16816.F32 R16, R20, R16, R8 ;  /* 0x000000101410723c */ /* 0x008fe20000001808 */
[----:B------:R-:W-:-:S02]  /*e250*/  IMAD.MOV.U32 R3, RZ, RZ, R24 ;  /* 0x000000ffff037224 */ /* 0x000fc400078e0018 */
[----:B------:R-:W-:-:S04]  /*e260*/  IMAD.MOV.U32 R2, RZ, RZ, R25 ;  /* 0x000000ffff027224 */ /* 0x000fc800078e0019 */
[----:B------:R-:W-:Y:S02]  /*e270*/  IMAD.MOV.U32 R8, RZ, RZ, R29 ;  /* 0x000000ffff087224 */ /* 0x000fe400078e001d */
[----:B------:R-:W-:Y:S01]  /*e280*/  IMAD.MOV.U32 R9, RZ, RZ, R28 ;  /* 0x000000ffff097224 */ /* 0x000fe200078e001c */
[----:B--2---:R-:W-:Y:S04]  /*e290*/  STL.64 [R1+0x2028], R14 ;  /* 0x0020280e01007387 */ /* 0x004fe80000100a00 */
[----:B------:R0:W-:Y:S04]  /*e2a0*/  STL.64 [R1+0x2020], R12 ;  /* 0x0020200c01007387 */ /* 0x0001e80000100a00 */
[----:B0-----:R-:W2:Y:S04]  /*e2b0*/  LDL.LU.64 R12, [R1+0x4e0] ;  /* 0x0004e000010c7983 */ /* 0x001ea80000300a00 */
[----:B------:R-:W2:Y:S04]  /*e2c0*/  LDL.LU.64 R14, [R1+0x4e8] ;  /* 0x0004e800010e7983 */ /* 0x000ea80000300a00 */
[----:B------:R-:W3:Y:S04]  /*e2d0*/  LDL.LU.64 R24, [R1+0x4c0] ;  /* 0x0004c00001187983 */ /* 0x000ee80000300a00 */
[----:B------:R-:W3:Y:S04]  /*e2e0*/  LDL.LU.64 R26, [R1+0x4c8] ;  /* 0x0004c800011a7983 */ /* 0x000ee80000300a00 */
[----:B------:R-:W-:Y:S04]  /*e2f0*/  STL [R1+0x1f94], R3 ;  /* 0x001f940301007387 */ /* 0x000fe80000100800 */
[----:B------:R0:W-:Y:S04]  /*e300*/  STL.64 [R1+0x4f0], R16 ;  /* 0x0004f01001007387 */ /* 0x0001e80000100a00 */
[----:B------:R-:W-:Y:S04]  /*e310*/  STL.64 [R1+0x4f8], R18 ;  /* 0x0004f81201007387 */ /* 0x000fe80000100a00 */
[----:B------:R1:W-:Y:S04]  /*e320*/  STL.64 [R1+0x1fe0], R8 ;  /* 0x001fe00801007387 */ /* 0x0003e80000100a00 */
[----:B0-----:R-:W3:Y:S01]  /*e330*/  LDL.64 R16, [R1+0x20] ;  /* 0x0000200001107983 */ /* 0x001ee20000100a00 */
[----:B----4-:R-:W-:-:S03]  /*e340*/  IMAD.MOV.U32 R29, RZ, RZ, R4 ;  /* 0x000000ffff1d7224 */ /* 0x010fc600078e0004 */
[----:B-1----:R-:W4:Y:S01]  /*e350*/  LDL.64 R8, [R1+0x50] ;  /* 0x0000500001087983 */ /* 0x002f220000100a00 */
[----:B------:R-:W-:Y:S01]  /*e360*/  IMAD.MOV.U32 R28, RZ, RZ, R5 ;  /* 0x000000ffff1c7224 */ /* 0x000fe200078e0005 */
[C---:B--2---:R-:W-:Y:S02]  /*e370*/  HMMA.16816.F32 R12, R20.reuse, R4, R12 ;  /* 0x00000004140c723c */ /* 0x044fe4000000180c */
[----:B---3--:R0:W-:Y:S04]  /*e380*/  STL.64 [R1+0x1fd8], R16 ;  /* 0x001fd81001007387 */ /* 0x0081e80000100a00 */
[----:B0-----:R-:W2:Y:S04]  /*e390*/  LDL.LU.64 R16, [R1+0x850] ;  /* 0x0008500001107983 */ /* 0x001ea80000300a00 */
[----:B------:R-:W2:Y:S11]  /*e3a0*/  LDL.LU.64 R18, [R1+0x858] ;  /* 0x0008580001127983 */ /* 0x000eb60000300a00 */
[----:B------:R-:W-:Y:S02]  /*e3b0*/  @!UPT UIADD3 URZ, URZ, URZ, URZ ;  /* 0x0000003f3f3ff290 */ /* 0x000fe4000fffe03f */
[----:B------:R-:W-:Y:S04]  /*e3c0*/  STL.64 [R1+0x4e0], R12 ;  /* 0x0004e00c01007387 */ /* 0x000fe80000100a00 */
[----:B------:R0:W-:Y:S04]  /*e3d0*/  STL.64 [R1+0x4e8], R14 ;  /* 0x0004e80e01007387 */ /* 0x0001e80000100a00 */
[----:B0-----:R-:W3:Y:S04]  /*e3e0*/  LDL.LU.64 R14, [R1+0x2028] ;  /* 0x00202800010e7983 */ /* 0x001ee80000300a00 */
[----:B------:R-:W3:Y:S04]  /*e3f0*/  LDL.LU.64 R12, [R1+0x2020] ;  /* 0x00202000010c7983 */ /* 0x000ee80000300a00 */
[----:B------:R-:W3:Y:S04]  /*e400*/  LDL.LU.64 R4, [R1+0x2018] ;  /* 0x0020180001047983 */ /* 0x000ee80000300a00 */
[----:B------:R-:W-:Y:S04]  /*e410*/  STL [R1+0x1f5c], R28 ;  /* 0x001f5c1c01007387 */ /* 0x000fe80000100800 */
[----:B------:R-:W-:Y:S01]  /*e420*/  STL [R1+0x1f58], R29 ;  /* 0x001f581d01007387 */ /* 0x000fe20000100800 */
[C---:B---3--:R-:W-:Y:S03]  /*e430*/  HMMA.16816.F32 R4, R20.reuse, R4, R12 ;  /* 0x000000041404723c */ /* 0x048fe6000000180c */
[----:B------:R-:W2:Y:S11]  /*e440*/  LDL.LU.64 R12, [R1+0x2010] ;  /* 0x00201000010c7983 */ /* 0x000eb60000300a00 */
[----:B------:R-:W-:Y:S09]  /*e450*/  @!UPT UIADD3 URZ, URZ, URZ, URZ ;  /* 0x0000003f3f3ff290 */ /* 0x000ff2000fffe03f */
[----:B------:R0:W-:Y:S04]  /*e460*/  STL.64 [R1+0x4d0], R4 ;  /* 0x0004d00401007387 */ /* 0x0001e80000100a00 */
[----:B------:R1:W-:Y:S04]  /*e470*/  STL.64 [R1+0x4d8], R6 ;  /* 0x0004d80601007387 */ /* 0x0003e80000100a00 */
[----:B0-----:R-:W1:Y:S02]  /*e480*/  LDL.LU.64 R4, [R1+0x2008] ;  /* 0x0020080001047983 */ /* 0x001e640000300a00 */
[C---:B-1----:R-:W-:Y:S02]  /*e490*/  HMMA.16816.F32 R4, R20.reuse, R4, R24 ;  /* 0x000000041404723c */ /* 0x042fe40000001818 */
[----:B------:R-:W3:Y:S06]  /*e4a0*/  LDL.LU.64 R24, [R1+0x2000] ;  /* 0x0020000001187983 */ /* 0x000eec0000300a00 */
[----:B--2---:R-:W-:Y:S11]  /*e4b0*/  HMMA.16816.F32 R16, R20, R12, R16 ;  /* 0x0000000c1410723c */ /* 0x004ff60000001810 */
[----:B------:R-:W-:Y:S05]  /*e4c0*/  @!UPT UIADD3 URZ, URZ, URZ, URZ ;  /* 0x0000003f3f3ff290 */ /* 0x000fea000fffe03f */
[----:B------:R-:W-:Y:S02]  /*e4d0*/  IMAD.MOV.U32 R26, RZ, RZ, R6 ;  /* 0x000000ffff1a7224 */ /* 0x000fe400078e0006 */
[----:B------:R-:W-:Y:S01]  /*e4e0*/  IMAD.MOV.U32 R27, RZ, RZ, R7 ;  /* 0x000000ffff1b7224 */ /* 0x000fe200078e0007 */
[----:B------:R0:W-:Y:S04]  /*e4f0*/  STL.64 [R1+0x4c0], R4 ;  /* 0x0004c00401007387 */ /* 0x0001e80000100a00 */
[----:B0-----:R-:W2:Y:S04]  /*e500*/  LDL.LU.64 R4, [R1+0x1ff8] ;  /* 0x001ff80001047983 */ /* 0x001ea80000300a00 */
[----:B------:R-:W-:Y:S04]  /*e510*/  STL.64 [R1+0x1fb8], R26 ;  /* 0x001fb81a01007387 */ /* 0x000fe80000100a00 */
[----:B---3--:R-:W-:Y:S04]  /*e520*/  STL.64 [R1+0x1fb0], R24 ;  /* 0x001fb01801007387 */ /* 0x008fe80000100a00 */
[----:B------:R0:W-:Y:S04]  /*e530*/  STL.64 [R1+0x850], R16 ;  /* 0x0008501001007387 */ /* 0x0001e80000100a00 */
[----:B------:R1:W-:Y:S04]  /*e540*/  STL.64 [R1+0x858], R18 ;  /* 0x0008581201007387 */ /* 0x0003e80000100a00 */
[----:B0-----:R-:W3:Y:S04]  /*e550*/  LDL.LU.64 R16, [R1+0x830] ;  /* 0x0008300001107983 */ /* 0x001ee80000300a00 */
[----:B-1----:R-:W2:Y:S01]  /*e560*/  LDL.LU.64 R18, [R1+0x838] ;  /* 0x0008380001127983 */ /* 0x002ea20000300a00 */
[----:B------:R-:W-:-:S02]  /*e570*/  IMAD.MOV.U32 R7, RZ, RZ, R12 ;  /* 0x000000ffff077224 */ /* 0x000fc400078e000c */
[----:B------:R-:W-:Y:S01]  /*e580*/  IMAD.MOV.U32 R6, RZ, RZ, R13 ;  /* 0x000000ffff067224 */ /* 0x000fe200078e000d */
[----:B--2---:R-:W-:Y:S04]  /*e590*/  STL.64 [R1+0x1ff0], R18 ;  /* 0x001ff01201007387 */ /* 0x004fe80000100a00 */
[----:B---3--:R0:W-:Y:S04]  /*e5a0*/  STL.64 [R1+0x1fe8], R16 ;  /* 0x001fe81001007387 */ /* 0x0081e80000100a00 */
[----:B0-----:R-:W2:Y:S04]  /*e5b0*/  LDL.LU.64 R16, [R1+0x840] ;  /* 0x0008400001107983 */ /* 0x001ea80000300a00 */
[----:B------:R-:W2:Y:S04]  /*e5c0*/  LDL.LU.64 R18, [R1+0x848] ;  /* 0x0008480001127983 */ /* 0x000ea80000300a00 */
[----:B------:R-:W3:Y:S04]  /*e5d0*/  LDL.LU.64 R12, [R1+0x820] ;  /* 0x00082000010c7983 */ /* 0x000ee80000300a00 */
[----:B------:R-:W3:Y:S04]  /*e5e0*/  LDL.LU.64 R14, [R1+0x828] ;  /* 0x00082800010e7983 */ /* 0x000ee80000300a00 */
[----:B------:R-:W3:Y:S04]  /*e5f0*/  LDL.LU.64 R24, [R1+0x800] ;  /* 0x0008000001187983 */ /* 0x000ee80000300a00 */
[----:B------:R-:W3:Y:S01]  /*e600*/  LDL.LU.64 R26, [R1+0x808] ;  /* 0x00080800011a7983 */ /* 0x000ee20000300a00 */
[----:B----4-:R-:W-:-:S02]  /*e610*/  IMAD.MOV.U32 R28, RZ, RZ, R8 ;  /* 0x000000ffff1c7224 */ /* 0x010fc400078e0008 */
[----:B------:R-:W-:Y:S01]  /*e620*/  IMAD.MOV.U32 R29, RZ, RZ, R9 ;  /* 0x000000ffff1d7224 */ /* 0x000fe200078e0009 */
[C---:B--2---:R-:W-:Y:S01]  /*e630*/  HMMA.16816.F32 R16, R20.reuse, R8, R16 ;  /* 0x000000081410723c */ /* 0x044fe20000001810 */
[----:B---3--:R-:W-:Y:S04]  /*e640*/  STL.64 [R1+0x1fd0], R26 ;  /* 0x001fd01a01007387 */ /* 0x008fe80000100a00 */
[----:B------:R0:W-:Y:S04]  /*e650*/  STL.64 [R1+0x1fc8], R24 ;  /* 0x001fc81801007387 */ /* 0x0001e80000100a00 */
[----:B0-----:R-:W2:Y:S04]  /*e660*/  LDL.LU.64 R24, [R1+0x810] ;  /* 0x0008100001187983 */ /* 0x001ea80000300a00 */
[----:B------:R-:W2:Y:S04]  /*e670*/  LDL.LU.64 R26, [R1+0x818] ;  /* 0x00081800011a7983 */ /* 0x000ea80000300a00 */
[----:B------:R-:W-:Y:S04]  /*e680*/  STL.64 [R1+0x1fa0], R6 ;  /* 0x001fa00601007387 */ /* 0x000fe80000100a00 */
[----:B------:R0:W-:Y:S04]  /*e690*/  STL.64 [R1+0x1f98], R4 ;  /* 0x001f980401007387 */ /* 0x0001e80000100a00 */
[----:B0-----:R-:W3:Y:S04]  /*e6a0*/  LDL.64 R4, [R1+0x30] ;  /* 0x0000300001047983 */ /* 0x001ee80000100a00 */
[----:B------:R-:W-:Y:S04]  /*e6b0*/  STL.64 [R1+0x840], R16 ;  /* 0x0008401001007387 */ /* 0x000fe80000100a00 */
[----:B------:R0:W-:Y:S04]  /*e6c0*/  STL.64 [R1+0x848], R18 ;  /* 0x0008481201007387 */ /* 0x0001e80000100a00 */
[----:B0-----:R-:W4:Y:S04]  /*e6d0*/  LDL.LU.64 R18, [R1+0x1ff0] ;  /* 0x001ff00001127983 */ /* 0x001f280000300a00 */
[----:B------:R-:W4:Y:S04]  /*e6e0*/  LDL.LU.64 R16, [R1+0x1fe8] ;  /* 0x001fe80001107983 */ /* 0x000f280000300a00 */
[----:B------:R-:W4:Y:S04]  /*e6f0*/  LDL.LU.64 R8, [R1+0x1fe0] ;  /* 0x001fe00001087983 */ /* 0x000f280000300a00 */
[----:B------:R0:W-:Y:S01]  /*e700*/  STL [R1+0x1f80], R28 ;  /* 0x001f801c01007387 */ /* 0x0001e20000100800 */
[C---:B----4-:R-:W-:Y:S03]  /*e710*/  HMMA.16816.F32 R8, R20.reuse, R8, R16 ;  /* 0x000000081408723c */ /* 0x050fe60000001810 */
[----:B------:R-:W2:Y:S05]  /*e720*/  LDL.LU.64 R16, [R1+0x1fd8] ;  /* 0x001fd80001107983 */ /* 0x000eaa0000300a00 */
[----:B---3--:R-:W-:Y:S01]  /*e730*/  HMMA.16816.F32 R12, R20, R4, R12 ;  /* 0x00000004140c723c */ /* 0x008fe2000000180c */
[----:B0-----:R-:W-:Y:S11]  /*e740*/  IMAD.MOV.U32 R28, RZ, RZ, R5 ;  /* 0x000000ffff1c7224 */ /* 0x001ff600078e0005 */
[----:B------:R-:W-:Y:S03]  /*e750*/  @!UPT UIADD3 URZ, URZ, URZ, URZ ;  /* 0x0000003f3f3ff290 */ /* 0x000fe6000fffe03f */
[----:B------:R0:W-:Y:S04]  /*e760*/  STL.64 [R1+0x830], R8 ;  /* 0x0008300801007387 */ /* 0x0001e80000100a00 */
[----:B------:R1:W-:Y:S04]  /*e770*/  STL.64 [R1+0x838], R10 ;  /* 0x0008380a01007387 */ /* 0x0003e80000100a00 */
[----:B0-----:R-:W3:Y:S04]  /*e780*/  LDL.LU.64 R8, [R1+0x7f0] ;  /* 0x0007f00001087983 */ /* 0x001ee80000300a00 */
[----:B-1----:R-:W3:Y:S04]  /*e790*/  LDL.LU.64 R10, [R1+0x7f8] ;  /* 0x0007f800010a7983 */ /* 0x002ee80000300a00 */
[----:B------:R-:W-:Y:S04]  /*e7a0*/  STL.64 [R1+0x820], R12 ;  /* 0x0008200c01007387 */ /* 0x000fe80000100a00 */
[----:B------:R0:W-:Y:S02]  /*e7b0*/  STL.64 [R1+0x828], R14 ;  /* 0x0008280e01007387 */ /* 0x0001e40000100a00 */
[----:B0-----:R-:W-:-:S02]  /*e7c0*/  IMAD.MOV.U32 R15, RZ, RZ, R4 ;  /* 0x000000ffff0f7224 */ /* 0x001fc400078e0004 */
[----:B------:R-:W4:Y:S04]  /*e7d0*/  LDL.LU.64 R4, [R1+0x7e0] ;  /* 0x0007e00001047983 */ /* 0x000f280000300a00 */
[----:B------:R-:W4:Y:S01]  /*e7e0*/  LDL.LU.64 R6, [R1+0x7e8] ;  /* 0x0007e80001067983 */ /* 0x000f220000300a00 */
[C---:B--2---:R-:W-:Y:S01]  /*e7f0*/  HMMA.16816.F32 R24, R20.reuse, R16, R24 ;  /* 0x000000101418723c */ /* 0x044fe20000001818 */
[----:B------:R-:W-:Y:S02]  /*e800*/  IMAD.MOV.U32 R13, RZ, RZ, R16 ;  /* 0x000000ffff0d7224 */ /* 0x000fe400078e0010 */
[----:B------:R-:W-:Y:S11]  /*e810*/  IMAD.MOV.U32 R14, RZ, RZ, R17 ;  /* 0x000000ffff0e7224 */ /* 0x000ff600078e0011 */
[----:B------:R-:W-:Y:S09]  /*e820*/  @!UPT UIADD3 URZ, URZ, URZ, URZ ;  /* 0x0000003f3f3ff290 */ /* 0x000ff2000fffe03f */
[----:B------:R-:W-:Y:S04]  /*e830*/  STL.64 [R1+0x810], R24 ;  /* 0x0008101801007387 */ /* 0x000fe80000100a00 */
[----:B------:R0:W-:Y:S04]  /*e840*/  STL.64 [R1+0x818], R26 ;  /* 0x0008181a01007387 */ /* 0x0001e80000100a00 */
[----:B0-----:R-:W2:Y:S04]  /*e850*/  LDL.LU.64 R26, [R1+0x1fd0] ;  /* 0x001fd000011a7983 */ /* 0x001ea80000300a00 */
[----:B------:R-:W2:Y:S04]  /*e860*/  LDL.LU.64 R24, [R1+0x1fc8] ;  /* 0x001fc80001187983 */ /* 0x000ea80000300a00 */
[----:B------:R-:W2:Y:S02]  /*e870*/  LDL.LU.64 R16, [R1+0x1fc0] ;  /* 0x001fc00001107983 */ /* 0x000ea40000300a00 */
[----:B--2---:R-:W-:Y:S01]  /*e880*/  HMMA.16816.F32 R24, R20, R16, R24 ;  /* 0x000000101418723c */ /* 0x004fe20000001818 */
[----:B------:R-:W-:-:S02]  /*e890*/  IMAD.MOV.U32 R3, RZ, RZ, R16 ;  /* 0x000000ffff037224 */ /* 0x000fc400078e0010 */
[----:B------:R-:W-:Y:S02]  /*e8a0*/  IMAD.MOV.U32 R12, RZ, RZ, R17 ;  /* 0x000000ffff0c7224 */ /* 0x000fe400078e0011 */
[----:B------:R-:W0:Y:S11]  /*e8b0*/  LDSM.16.MT88.4 R16, [R0+0x100] ;  /* 0x000100000010783b */ /* 0x000e360000004200 */
[----:B------:R-:W-:Y:S07]  /*e8c0*/  @!UPT UIADD3 URZ, URZ, URZ, URZ ;  /* 0x0000003f3f3ff290 */ /* 0x000fee000fffe03f */
[----:B------:R-:W-:Y:S04]  /*e8d0*/  STL.64 [R1+0x800], R24 ;  /* 0x0008001801007387 */ /* 0x000fe80000100a00 */
[----:B------:R1:W-:Y:S04]  /*e8e0*/  STL.64 [R1+0x808], R26 ;  /* 0x0008081a01007387 */ /* 0x0003e80000100a00 */
[----:B-1----:R-:W2:Y:S04]  /*e8f0*/  LDL.LU.64 R26, [R1+0x1fb8] ;  /* 0x001fb800011a7983 */ /* 0x002ea80000300a00 */
[----:B------:R-:W4:Y:S04]  /*e900*/  LDL.LU.64 R24, [R1+0x1fb0] ;  /* 0x001fb00001187983 */ /* 0x000f280000300a00 */
[----:B0-----:R-:W-:Y:S04]  /*e910*/  STL.64 [R1+0x1e88], R18 ;  /* 0x001e881201007387 */ /* 0x001fe80000100a00 */
[----:B------:R0:W-:Y:S04]  /*e920*/  STL.64 [R1+0x1e80], R16 ;  /* 0x001e801001007387 */ /* 0x0001e80000100a00 */
[----:B0-----:R-:W3:Y:S04]  /*e930*/  LDL R16, [R1] ;  /* 0x0000000001107983 */ /* 0x001ee80000100800 */
[----:B------:R-:W3:Y:S01]  /*e940*/  LDL R17, [R1+0x4] ;  /* 0x0000040001117983 */ /* 0x000ee20000100800 */
[C---:B----4-:R-:W-:Y:S08]  /*e950*/  HMMA.16816.F32 R4, R20.reuse, R24, R4 ;  /* 0x000000181404723c */ /* 0x050ff00000001804 */
[----:B---3--:R-:W-:Y:S11]  /*e960*/  HMMA.16816.F32 R8, R20, R16, R8 ;  /* 0x000000101408723c */ /* 0x008ff60000001808 */
[----:B------:R-:W-:Y:S11]  /*e970*/  @!UPT UIADD3 URZ, URZ, URZ, URZ ;  /* 0x0000003f3f3ff290 */ /* 0x000ff6000fffe03f */
[----:B------:R-:W-:Y:S01]  /*e980*/  @!UPT UIADD3 URZ, URZ, URZ, URZ ;  /* 0x0000003f3f3ff290 */ /* 0x000fe2000fffe03f */
[----:B------:R0:W-:Y:S04]  /*e990*/  STL.64 [R1+0x7f0], R8 ;  /* 0x0007f00801007387 */ /* 0x0001e80000100a00 */
[----:B------:R1:W-:Y:S04]  /*e9a0*/  STL.64 [R1+0x7f8], R10 ;  /* 0x0007f80a01007387 */ /* 0x0003e80000100a00 */
[----:B0-----:R-:W3:Y:S04]  /*e9b0*/  LDL.LU.64 R8, [R1+0x1fa8] ;  /* 0x001fa80001087983 */ /* 0x001ee80000300a00 */
[----:B------:R0:W-:Y:S01]  /*e9c0*/  STL.64 [R1+0x1ea0], R16 ;  /* 0x001ea01001007387 */ /* 0x0001e20000100a00 */
[----:B-1----:R-:W-:-:S02]  /*e9d0*/  IMAD.MOV.U32 R10, RZ, RZ, R6 ;  /* 0x000000ffff0a7224 */ /* 0x002fc400078e0006 */
[----:B------:R-:W-:Y:S01]  /*e9e0*/  IMAD.MOV.U32 R11, RZ, RZ, R7 ;  /* 0x000000ffff0b7224 */ /* 0x000fe200078e0007 */
[----:B0-----:R-:W4:Y:S04]  /*e9f0*/  LDL.LU.64 R16, [R1+0x4b0] ;  /* 0x0004b00001107983 */ /* 0x001f280000300a00 */
[----:B------:R-:W4:Y:S04]  /*ea00*/  LDL.LU.64 R18, [R1+0x4b8] ;  /* 0x0004b80001127983 */ /* 0x000f280000300a00 */
[----:B------:R0:W-:Y:S04]  /*ea10*/  STL.64 [R1+0x7e0], R4 ;  /* 0x0007e00401007387 */ /* 0x0001e80000100a00 */
[----:B------:R-:W3:Y:S04]  /*ea20*/  LDL.LU.64 R6, [R1+0x1fa0] ;  /* 0x001fa00001067983 */ /* 0x000ee80000300a00 */
[----:B0-----:R-:W4:Y:S04]  /*ea30*/  LDL.LU.64 R4, [R1+0x1f98] ;  /* 0x001f980001047983 */ /* 0x001f280000300a00 */
[----:B--2---:R-:W-:Y:S04]  /*ea40*/  STL.64 [R1+0x1e98], R26 ;  /* 0x001e981a01007387 */ /* 0x004fe80000100a00 */
[----:B------:R0:W-:Y:S04]  /*ea50*/  STL.64 [R1+0x1e90], R24 ;  /* 0x001e901801007387 */ /* 0x0001e80000100a00 */
[----:B0-----:R-:W2:Y:S04]  /*ea60*/  LDL.64 R24, [R1+0xa0] ;  /* 0x0000a00001187983 */ /* 0x001ea80000100a00 */
[----:B--2---:R0:W-:Y:S04]  /*ea70*/  STL.64 [R1+0x1f60], R24 ;  /* 0x001f601801007387 */ /* 0x0041e80000100a00 */
[----:B0-----:R-:W2:Y:S04]  /*ea80*/  LDL.LU.64 R24, [R1+0x7d0] ;  /* 0x0007d00001187983 */ /* 0x001ea80000300a00 */
[----:B------:R-:W2:Y:S01]  /*ea90*/  LDL.LU.64 R26, [R1+0x7d8] ;  /* 0x0007d800011a7983 */ /* 0x000ea20000300a00 */
[C---:B----4-:R-:W-:Y:S03]  /*eaa0*/  HMMA.16816.F32 R16, R20.reuse, R4, R16 ;  /* 0x000000041410723c */ /* 0x050fe60000001810 */
[----:B------:R-:W-:Y:S04]  /*eab0*/  STL [R1+0x19dc], R11 ;  /* 0x0019dc0b01007387 */ /* 0x000fe80000100800 */
[----:B------:R-:W-:Y:S04]  /*eac0*/  STL [R1+0x19d8], R10 ;  /* 0x0019d80a01007387 */ /* 0x000fe80000100800 */
[----:B---3--:R0:W-:Y:S01]  /*ead0*/  STL.64 [R1+0x1f68], R8 ;  /* 0x001f680801007387 */ /* 0x0081e20000100a00 */
[----:B--2---:R-:W-:Y:S03]  /*eae0*/  HMMA.16816.F32 R24, R20, R8, R24 ;  /* 0x000000081418723c */ /* 0x004fe60000001818 */
[----:B0-----:R-:W2:Y:S04]  /*eaf0*/  LDL.64 R8, [R1+0xc0] ;  /* 0x0000c00001087983 */ /* 0x001ea80000100a00 */
[----:B------:R-:W-:-:S02]  /*eb00*/  IMAD.MOV.U32 R20, RZ, RZ, R3 ;  /* 0x000000ffff147224 */ /* 0x000fc400078e0003 */
[----:B------:R-:W-:Y:S11]  /*eb10*/  IMAD.MOV.U32 R21, RZ, RZ, R12 ;  /* 0x000000ffff157224 */ /* 0x000ff600078e000c */
[----:B------:R-:W-:Y:S03]  /*eb20*/  @!UPT UIADD3 URZ, URZ, URZ, URZ ;  /* 0x0000003f3f3ff290 */ /* 0x000fe6000fffe03f */
[----:B------:R-:W-:Y:S04]  /*eb30*/  STL.64 [R1+0x7d0], R24 ;  /* 0x0007d01801007387 */ /* 0x000fe80000100a00 */
[----:B------:R-:W-:Y:S04]  /*eb40*/  STL.64 [R1+0x7d8], R26 ;  /* 0x0007d81a01007387 */ /* 0x000fe80000100a00 */
[----:B------:R-:W-:Y:S04]  /*eb50*/  STL.64 [R1+0x1f78], R6 ;  /* 0x001f780601007387 */ /* 0x000fe80000100a00 */
[----:B------:R0:W-:Y:S04]  /*eb60*/  STL.64 [R1+0x1f70], R4 ;  /* 0x001f700401007387 */ /* 0x0001e80000100a00 */
[----:B------:R-:W-:Y:S04]  /*eb70*/  STL.64 [R1+0x4b0], R16 ;  /* 0x0004b01001007387 */ /* 0x000fe80000100a00 */
[----:B------:R-:W-:Y:S04]  /*eb80*/  STL.64 [R1+0x4b8], R18 ;  /* 0x0004b81201007387 */ /* 0x000fe80000100a00 */
[----:B0-----:R-:W2:Y:S04]  /*eb90*/  LDL.LU.64 R4, [R1+0x4a0] ;  /* 0x0004a00001047983 */ /* 0x001ea80000300a00 */
[----:B------:R-:W2:Y:S04]  /*eba0*/  LDL.LU.64 R6, [R1+0x4a8] ;  /* 0x0004a80001067983 */ /* 0x000ea80000300a00 */
[----:B------:R-:W3:Y:S04]  /*ebb0*/  LDL.LU R3, [R1+0x1f94] ;  /* 0x001f940001037983 */ /* 0x000ee80000300800 */
[----:B------:R-:W2:Y:S04]  /*ebc0*/  LDL.LU R12, [R1+0x1f90] ;  /* 0x001f9000010c7983 */ /* 0x000ea80000300800 */
[----:B------:R-:W4:Y:S04]  /*ebd0*/  LDL.LU.64 R24, [R1+0x490] ;  /* 0x0004900001187983 */ /* 0x000f280000300a00 */
[----:B------:R-:W4:Y:S04]  /*ebe0*/  LDL.LU.64 R26, [R1+0x498] ;  /* 0x00049800011a7983 */ /* 0x000f280000300a00 */
[----:B------:R0:W-:Y:S02]  /*ebf0*/  STL.64 [R1+0x1ea8], R20 ;  /* 0x001ea81401007387 */ /* 0x0001e40000100a00 */
[----:B0-----:R-:W-:-:S02]  /*ec00*/  IMAD.MOV.U32 R20, RZ, RZ, R13 ;  /* 0x000000ffff147224 */ /* 0x001fc400078e000d */
[----:B------:R-:W-:Y:S01]  /*ec10*/  IMAD.MOV.U32 R21, RZ, RZ, R14 ;  /* 0x000000ffff157224 */ /* 0x000fe200078e000e */
[----:B------:R-:W2:Y:S04]  /*ec20*/  LDL.LU R13, [R1+0x1f8c] ;  /* 0x001f8c00010d7983 */ /* 0x000ea80000300800 */
[----:B------:R-:W2:Y:S04]  /*ec30*/  LDL.LU R14, [R1+0x1f88] ;  /* 0x001f8800010e7983 */ /* 0x000ea80000300800 */
[----:B------:R-:W2:Y:S04]  /*ec40*/  LDL.LU.64 R16, [R1+0x480] ;  /* 0x0004800001107983 */ /* 0x000ea80000300a00 */
[----:B------:R-:W2:Y:S04]  /*ec50*/  LDL.LU.64 R18, [R1+0x488] ;  /* 0x0004880001127983 */ /* 0x000ea80000300a00 */
[----:B------:R0:W-:Y:S02]  /*ec60*/  STL.64 [R1+0x1ec0], R20 ;  /* 0x001ec01401007387 */ /* 0x0001e40000100a00 */
[----:B0-----:R-:W-:-:S02]  /*ec70*/  IMAD.MOV.U32 R20, RZ, RZ, R15 ;  /* 0x000000ffff147224 */ /* 0x001fc400078e000f */
[----:B------:R-:W2:Y:S01]  /*ec80*/  LDL.LU R15, [R1+0x1f84] ;  /* 0x001f8400010f7983 */ /* 0x000ea20000300800 */
[----:B------:R-:W-:-:S03]  /*ec90*/  IMAD.MOV.U32 R21, RZ, RZ, R28 ;  /* 0x000000ffff157224 */ /* 0x000fc600078e001c */
[----:B------:R-:W3:Y:S04]  /*eca0*/  LDL.LU R28, [R1+0x1f80] ;  /* 0x001f8000011c7983 */ /* 0x000ee80000300800 */
[----:B------:R0:W-:Y:S04]  /*ecb0*/  STL.64 [R1+0x1ed8], R20 ;  /* 0x001ed81401007387 */ /* 0x0001e80000100a00 */
[----:B0-----:R-:W3:Y:S04]  /*ecc0*/  LDL R20, [R1+0x40] ;  /* 0x0000400001147983 */ /* 0x001ee80000100800 */
[----:B------:R-:W3:Y:S01]  /*ecd0*/  LDL R21, [R1+0x44] ;  /* 0x0000440001157983 */ /* 0x000ee20000100800 */
[C---:B--2---:R-:W-:Y:S03]  /*ece0*/  HMMA.16816.F32 R4, R12.reuse, R8, R4 ;  /* 0x000000080c04723c */ /* 0x044fe60000001804 */
[----:B---3--:R0:W-:Y:S11]  /*ecf0*/  STL.64 [R1+0x1ef0], R20 ;  /* 0x001ef01401007387 */ /* 0x0081f60000100a00 */
[----:B------:R-:W-:Y:S09]  /*ed00*/  @!UPT UIADD3 URZ, URZ, URZ, URZ ;  /* 0x0000003f3f3ff290 */ /* 0x000ff2000fffe03f */
[----:B------:R-:W-:Y:S04]  /*ed10*/  STL.64 [R1+0x4a0], R4 ;  /* 0x0004a00401007387 */ /* 0x000fe80000100a00 */
[----:B------:R1:W-:Y:S01]  /*ed20*/  STL.64 [R1+0x4a8], R6 ;  /* 0x0004a80601007387 */ /* 0x0003e20000100a00 */
[----:B0-----:R-:W-:Y:S02]  /*ed30*/  IMAD.MOV.U32 R20, RZ, RZ, R3 ;  /* 0x000000ffff147224 */ /* 0x001fe400078e0003 */
[----:B------:R-:W-:Y:S02]  /*ed40*/  IMAD.MOV.U32 R21, RZ, RZ, R2 ;  /* 0x000000ffff157224 */ /* 0x000fe400078e0002 */
[----:B------:R-:W-:Y:S02]  /*ed50*/  IMAD.MOV.U32 R3, RZ, RZ, R8 ;  /* 0x000000ffff037224 */ /* 0x000fe400078e0008 */
[----:B------:R-:W-:Y:S01]  /*ed60*/  IMAD.MOV.U32 R2, RZ, RZ, R9 ;  /* 0x000000ffff027224 */ /* 0x000fe200078e0009 */
[----:B-1----:R-:W2:Y:S02]  /*ed70*/  LDL.LU.64 R6, [R1+0x1f78] ;  /* 0x001f780001067983 */ /* 0x002ea40000300a00 */
[C---:B----4-:R-:W-:Y:S02]  /*ed80*/  HMMA.16816.F32 R20, R12.reuse, R20, R24 ;  /* 0x000000140c14723c */ /* 0x050fe40000001818 */
[----:B------:R-:W3:Y:S04]  /*ed90*/  LDL.LU.64 R4, [R1+0x1f70] ;  /* 0x001f700001047983 */ /* 0x000ee80000300a00 */
[----:B------:R-:W4:Y:S04]  /*eda0*/  LDL.LU.64 R8, [R1+0x1f68] ;  /* 0x001f680001087983 */ /* 0x000f280000300a00 */
[----:B------:R-:W2:Y:S11]  /*edb0*/  LDL.LU.64 R24, [R1+0x1f60] ;  /* 0x001f600001187983 */ /* 0x000eb60000300a00 */
[----:B------:R-:W-:Y:S02]  /*edc0*/  @!UPT UIADD3 URZ, URZ, URZ, URZ ;  /* 0x0000003f3f3ff290 */ /* 0x000fe4000fffe03f */
[----:B------:R0:W-:Y:S04]  /*edd0*/  STL.64 [R1+0x490], R20 ;  /* 0x0004901401007387 */ /* 0x0001e80000100a00 */
[----:B------:R-:W-:Y:S01]  /*ede0*/  STL.64 [R1+0x498], R22 ;  /* 0x0004981601007387 */ /* 0x000fe20000100a00 */
[----:B0-----:R-:W-:Y:S02]  /*edf0*/  IMAD.MOV.U32 R20, RZ, RZ, R28 ;  /* 0x000000ffff147224 */ /* 0x001fe400078e001c */
[----:B------:R-:W-:Y:S01]  /*ee00*/  IMAD.MOV.U32 R21, RZ, RZ, R29 ;  /* 0x000000ffff157224 */ /* 0x000fe200078e001d */
[----:B------:R-:W3:Y:S04]  /*ee10*/  LDL.LU R28, [R1+0x1f5c] ;  /* 0x001f5c00011c7983 */ /* 0x000ee80000300800 */
[----:B------:R-:W3:Y:S04]  /*ee20*/  LDL.LU R29, [R1+0x1f58] ;  /* 0x001f5800011d7983 */ /* 0x000ee80000300800 */
[----:B------:R0:W-:Y:S01]  /*ee30*/  STL.64 [R1+0x1f08], R20 ;  /* 0x001f081401007387 */ /* 0x0001e20000100a00 */
[----:B--2---:R-:W-:Y:S01]  /*ee40*/  HMMA.16816.F32 R16, R12, R24, R16 ;  /* 0x000000180c10723c */ /* 0x004fe20000001810 */
[----:B0-----:R-:W-:-:S02]  /*ee50*/  IMAD.MOV.U32 R20, RZ, RZ, R7 ;  /* 0x000000ffff147224 */ /* 0x001fc400078e0007 */
[----:B------:R-:W-:Y:S02]  /*ee60*/  IMAD.MOV.U32 R21, RZ, RZ, R6 ;  /* 0x000000ffff157224 */ /* 0x000fe400078e0006 */
[----:B------:R-:W-:Y:S02]  /*ee70*/  IMAD.MOV.U32 R11, RZ, RZ, R24 ;  /* 0x000000ffff0b7224 */ /* 0x000fe400078e0018 */
[----:B------:R-:W-:Y:S01]  /*ee80*/  IMAD.MOV.U32 R10, RZ, RZ, R25 ;  /* 0x000000ffff0a7224 */ /* 0x000fe200078e0019 */
[----:B------:R0:W-:Y:S11]  /*ee90*/  STL.64 [R1+0x1f20], R20 ;  /* 0x001f201401007387 */ /* 0x0001f60000100a00 */
[----:B------:R-:W-:Y:S04]  /*eea0*/  @!UPT UIADD3 URZ, URZ, URZ, URZ ;  /* 0x0000003f3f3ff290 */ /* 0x000fe8000fffe03f */
[----:B------:R-:W-:Y:S04]  /*eeb0*/  STL.64 [R1+0x480], R16 ;  /* 0x0004801001007387 */ /* 0x000fe80000100a00 */
[----:B------:R-:W2:Y:S04]  /*eec0*/  LDL R24, [R1+0x80] ;  /* 0x0000800001187983 */ /* 0x000ea80000100800 */
[----:B------:R-:W2:Y:S04]  /*eed0*/  LDL R25, [R1+0x84] ;  /* 0x0000840001197983 */ /* 0x000ea80000100800 */
[----:B--2---:R-:W-:Y:S04]  /*eee0*/  STL.64 [R1+0x1f40], R24 ;  /* 0x001f401801007387 */ /* 0x004fe80000100a00 */
[----:B0-----:R-:W2:Y:S04]  /*eef0*/  LDL R20, [R1+0x70] ;  /* 0x0000700001147983 */ /* 0x001ea80000100800 */
[----:B------:R-:W2:Y:S04]  /*ef00*/  LDL R21, [R1+0x74] ;  /* 0x0000740001157983 */ /* 0x000ea80000100800 */
[----:B--2---:R0:W-:Y:S04]  /*ef10*/  STL.64 [R1+0x1f38], R20 ;  /* 0x001f381401007387 */ /* 0x0041e80000100a00 */
[----:B0-----:R-:W2:Y:S04]  /*ef20*/  LDL.LU.64 R20, [R1+0x460] ;  /* 0x0004600001147983 */ /* 0x001ea80000300a00 */
[----:B------:R-:W2:Y:S04]  /*ef30*/  LDL.LU.64 R22, [R1+0x468] ;  /* 0x0004680001167983 */ /* 0x000ea80000300a00 */
[----:B--2---:R-:W-:Y:S04]  /*ef40*/  STL.64 [R1+0x1f50], R22 ;  /* 0x001f501601007387 */ /* 0x004fe80000100a00 */
[----:B------:R0:W-:Y:S04]  /*ef50*/  STL.64 [R1+0x1f48], R20 ;  /* 0x001f481401007387 */ /* 0x0001e80000100a00 */
[----:B0-----:R-:W2:Y:S04]  /*ef60*/  LDL.LU.64 R20, [R1+0x470] ;  /* 0x0004700001147983 */ /* 0x001ea80000300a00 */
[----:B------:R-:W2:Y:S04]  /*ef70*/  LDL.LU.64 R22, [R1+0x478] ;  /* 0x0004780001167983 */ /* 0x000ea80000300a00 */
[----:B------:R-:W-:Y:S04]  /*ef80*/  STL.64 [R1+0x1eb8], R10 ;  /* 0x001eb80a01007387 */ /* 0x000fe80000100a00 */
[----:B----4-:R0:W-:Y:S04]  /*ef90*/  STL.64 [R1+0x1eb0], R8 ;  /* 0x001eb00801007387 */ /* 0x0101e80000100a00 */
[----:B0-----:R-:W4:Y:S04]  /*efa0*/  LDL.LU.64 R8, [R1+0x780] ;  /* 0x0007800001087983 */ /* 0x001f280000300a00 */
[----:B------:R-:W2:Y:S04]  /*efb0*/  LDL.LU.64 R10, [R1+0x788] ;  /* 0x00078800010a7983 */ /* 0x000ea80000300a00 */
[----:B--2---:R-:W-:Y:S04]  /*efc0*/  STL.64 [R1+0x1ed0], R10 ;  /* 0x001ed00a01007387 */ /* 0x004fe80000100a00 */
[----:B----4-:R0:W-:Y:S04]  /*efd0*/  STL.64 [R1+0x1ec8], R8 ;  /* 0x001ec80801007387 */ /* 0x0101e80000100a00 */
[----:B0-----:R-:W2:Y:S04]  /*efe0*/  LDL.LU.64 R8, [R1+0x790] ;  /* 0x0007900001087983 */ /* 0x001ea80000300a00 */
[----:B------:R-:W4:Y:S04]  /*eff0*/  LDL.LU.64 R10, [R1+0x798] ;  /* 0x00079800010a7983 */ /* 0x000f280000300a00 */
[----:B----4-:R-:W-:Y:S04]  /*f000*/  STL.64 [R1+0x1ee8], R10 ;  /* 0x001ee80a01007387 */ /* 0x010fe80000100a00 */
[----:B--2---:R0:W-:Y:S04]  /*f010*/  STL.64 [R1+0x1ee0], R8 ;  /* 0x001ee00801007387 */ /* 0x0041e80000100a00 */
[----:B0-----:R-:W2:Y:S04]  /*f020*/  LDL.LU.64 R8, [R1+0x7a0] ;  /* 0x0007a00001087983 */ /* 0x001ea80000300a00 */
[----:B------:R-:W4:Y:S04]  /*f030*/  LDL.LU.64 R10, [R1+0x7a8] ;  /* 0x0007a800010a7983 */ /* 0x000f280000300a00 */
[----:B----4-:R-:W-:Y:S04]  /*f040*/  STL.64 [R1+0x1f00], R10 ;  /* 0x001f000a01007387 */ /* 0x010fe80000100a00 */
[----:B--2---:R0:W-:Y:S04]  /*f050*/  STL.64 [R1+0x1ef8], R8 ;  /* 0x001ef80801007387 */ /* 0x0041e80000100a00 */
[----:B0-----:R-:W2:Y:S04]  /*f060*/  LDL.LU.64 R8, [R1+0x7b0] ;  /* 0x0007b00001087983 */ /* 0x001ea80000300a00 */
[----:B------:R-:W4:Y:S01]  /*f070*/  LDL.LU.64 R10, [R1+0x7b8] ;  /* 0x0007b800010a7983 */ /* 0x000f220000300a00 */
[----:B---3--:R-:W-:-:S02]  /*f080*/  IMAD.MOV.U32 R24, RZ, RZ, R29 ;  /* 0x000000ffff187224 */ /* 0x008fc400078e001d */
[----:B------:R-:W-:-:S07]  /*f090*/  IMAD.MOV.U32 R25, RZ, RZ, R28 ;  /* 0x000000ffff197224 */ /* 0x000fce00078e001c */
[----:B------:R-:W-:Y:S01]  /*f0a0*/  HMMA.16816.F32 R24, R12, R24, R20 ;  /* 0x000000180c18723c */ /* 0x000fe20000001814 */
[----:B----4-:R-:W-:Y:S04]  /*f0b0*/  STL.64 [R1+0x1f18], R10 ;  /* 0x001f180a01007387 */ /* 0x010fe80000100a00 */
[----:B--2---:R0:W-:Y:S04]  /*f0c0*/  STL.64 [R1+0x1f10], R8 ;  /* 0x001f100801007387 */ /* 0x0041e80000100a00 */
[----:B0-----:R-:W2:Y:S04]  /*f0d0*/  LDL.LU.64 R8, [R1+0x7c0] ;  /* 0x0007c00001087983 */ /* 0x001ea80000300a00 */
[----:B------:R-:W3:Y:S01]  /*f0e0*/  LDL.LU.64 R10, [R1+0x7c8] ;  /* 0x0007c800010a7983 */ /* 0x000ee20000300a00 */
[----:B------:R-:W-:-:S02]  /*f0f0*/  IMAD.MOV.U32 R7, RZ, RZ, R19 ;  /* 0x000000ffff077224 */ /* 0x000fc400078e0013 */
[----:B------:R-:W-:Y:S01]  /*f100*/  IMAD.MOV.U32 R6, RZ, RZ, R18 ;  /* 0x000000ffff067224 */ /* 0x000fe200078e0012 */
[----:B---3--:R-:W-:Y:S04]  /*f110*/  STL.64 [R1+0x1f30], R10 ;  /* 0x001f300a01007387 */ /* 0x008fe80000100a00 */
[----:B--2---:R0:W-:Y:S04]  /*f120*/  STL.64 [R1+0x1f28], R8 ;  /* 0x001f280801007387 */ /* 0x0041e80000100a00 */
[----:B0-----:R-:W2:Y:S04]  /*f130*/  LDL.LU.64 R8, [R1+0x450] ;  /* 0x0004500001087983 */ /* 0x001ea80000300a00 */
[----:B------:R-:W2:Y:S04]  /*f140*/  LDL.LU.64 R10, [R1+0x458] ;  /* 0x00045800010a7983 */ /* 0x000ea80000300a00 */
[----:B------:R-:W3:Y:S04]  /*f150*/  LDL.LU.64 R16, [R1+0x770] ;  /* 0x0007700001107983 */ /* 0x000ee80000300a00 */
[----:B------:R-:W3:Y:S04]  /*f160*/  LDL.LU.64 R18, [R1+0x778] ;  /* 0x0007780001127983 */ /* 0x000ee80000300a00 */
[----:B------:R-:W-:Y:S04]  /*f170*/  STL [R1+0x17d4], R7 ;  /* 0x0017d40701007387 */ /* 0x000fe80000100800 */
[----:B------:R-:W-:Y:S04]  /*f180*/  STL [R1+0x17d0], R6 ;  /* 0x0017d00601007387 */ /* 0x000fe80000100800 */
[----:B------:R-:W4:Y:S04]  /*f190*/  LDL.LU.64 R22, [R1+0x1f50] ;  /* 0x001f500001167983 */ /* 0x000f280000300a00 */
[----:B------:R-:W4:Y:S04]  /*f1a0*/  LDL.LU.64 R20, [R1+0x1f48] ;  /* 0x001f480001147983 */ /* 0x000f280000300a00 */
[----:B------:R0:W-:Y:S04]  /*f1b0*/  STL.64 [R1+0x470], R24 ;  /* 0x0004701801007387 */ /* 0x0001e80000100a00 */
[----:B------:R4:W-:Y:S04]  /*f1c0*/  STL.64 [R1+0x478], R26 ;  /* 0x0004781a01007387 */ /* 0x0009e80000100a00 */
[----:B0-----:R-:W4:Y:S02]  /*f1d0*/  LDL.LU.64 R24, [R1+0x1f40] ;  /* 0x001f400001187983 */ /* 0x001f240000300a00 */
[----:B----4-:R-:W-:Y:S02]  /*f1e0*/  HMMA.16816.F32 R24, R12, R24, R20 ;  /* 0x000000180c18723c */ /* 0x010fe40000001814 */
[----:B------:R-:W2:Y:S11]  /*f1f0*/  LDL.LU.64 R20, [R1+0x1f38] ;  /* 0x001f380001147983 */ /* 0x000eb60000300a00 */
[----:B------:R-:W-:Y:S11]  /*f200*/  @!UPT UIADD3 URZ, URZ, URZ, URZ ;  /* 0x0000003f3f3ff290 */ /* 0x000ff6000fffe03f */
[----:B------:R-:W-:Y:S01]  /*f210*/  IMAD.MOV.U32 R6, RZ, RZ, R27 ;  /* 0x000000ffff067224 */ /* 0x000fe200078e001b */
[----:B------:R0:W-:Y:S01]  /*f220*/  STL.64 [R1+0x460], R24 ;  /* 0x0004601801007387 */ /* 0x0001e20000100a00 */
[----:B------:R-:W-:-:S03]  /*f230*/  IMAD.MOV.U32 R7, RZ, RZ, R26 ;  /* 0x000000ffff077224 */ /* 0x000fc600078e001a */
[----:B0-----:R-:W4:Y:S04]  /*f240*/  LDL.LU.64 R24, [R1+0x760] ;  /* 0x0007600001187983 */ /* 0x001f280000300a00 */
[----:B------:R-:W4:Y:S04]  /*f250*/  LDL.LU.64 R26, [R1+0x768] ;  /* 0x00076800011a7983 */ /* 0x000f280000300a00 */
[----:B------:R-:W-:Y:S04]  /*f260*/  STL [R1+0x19b8], R6 ;  /* 0x0019b80601007387 */ /* 0x000fe80000100800 */
[----:B------:R-:W-:Y:S01]  /*f270*/  STL [R1+0x19b4], R7 ;  /* 0x0019b40701007387 */ /* 0x000fe20000100800 */
[C---:B--2---:R-:W-:Y:S03]  /*f280*/  HMMA.16816.F32 R20, R12.reuse, R20, R8 ;  /* 0x000000140c14723c */ /* 0x044fe60000001808 */
[----:B------:R-:W2:Y:S04]  /*f290*/  LDL.LU.64 R10, [R1+0x1f30] ;  /* 0x001f3000010a7983 */ /* 0x000ea80000300a00 */
[----:B------:R-:W2:Y:S11]  /*f2a0*/  LDL.LU.64 R8, [R1+0x1f28] ;  /* 0x001f280001087983 */ /* 0x000eb60000300a00 */
[----:B------:R-:W-:Y:S05]  /*f2b0*/  @!UPT UIADD3 URZ, URZ, URZ, URZ ;  /* 0x0000003f3f3ff290 */ /* 0x000fea000fffe03f */
[----:B------:R0:W-:Y:S04]  /*f2c0*/  STL.64 [R1+0x450], R20 ;  /* 0x0004501401007387 */ /* 0x0001e80000100a00 */
[----:B------:R2:W-:Y:S04]  /*f2d0*/  STL.64 [R1+0x458], R22 ;  /* 0x0004581601007387 */ /* 0x0005e80000100a00 */
[----:B0-----:R-:W2:Y:S02]  /*f2e0*/  LDL.LU.64 R20, [R1+0x1f20] ;  /* 0x001f200001147983 */ /* 0x001ea40000300a00 */
[C---:B--2---:R-:W-:Y:S02]  /*f2f0*/  HMMA.16816.F32 R20, R12.reuse, R20, R8 ;  /* 0x000000140c14723c */ /* 0x044fe40000001808 */
[----:B------:R-:W2:Y:S04]  /*f300*/  LDL.LU.64 R10, [R1+0x1f18] ;  /* 0x001f1800010a7983 */ /* 0x000ea80000300a00 */
[----:B------:R-:W2:Y:S11]  /*f310*/  LDL.LU.64 R8, [R1+0x1f10] ;  /* 0x001f100001087983 */ /* 0x000eb60000300a00 */
[----:B------:R-:W-:Y:S06]  /*f320*/  @!UPT UIADD3 URZ, URZ, URZ, URZ ;  /* 0x0000003f3f3ff290 */ /* 0x000fec000fffe03f */
        /* <DEDUP_REMOVED lines=30> */
[----:B0-----:R-:W3:Y:S02]  /*f510*/  LDL.LU.64 R20, [R1+0x1ea8] ;  /* 0x001ea80001147983 */ /* 0x001ee40000300a00 */
[C---:B---3--:R-:W-:Y:S02]  /*f520*/  HMMA.16816.F32 R20, R12.reuse, R20, R16 ;  /* 0x000000140c14723c */ /* 0x048fe40000001810 */
[----:B------:R-:W4:Y:S11]  /*f530*/  LDL.LU.64 R16, [R1+0x1ea0] ;  /* 0x001ea00001107983 */ /* 0x000f360000300a00 */
[----:B------:R-:W-:Y:S10]  /*f540*/  @!UPT UIADD3 URZ, URZ, URZ, URZ ;  /* 0x0000003f3f3ff290 */ /* 0x000ff4000fffe03f */
[----:B------:R-:W-:Y:S04]  /*f550*/  STL.64 [R1+0x770], R20 ;  /* 0x0007701401007387 */ /* 0x000fe80000100a00 */
[----:B------:R-:W-:Y:S04]  /*f560*/  STL.64 [R1+0x778], R22 ;  /* 0x0007781601007387 */ /* 0x000fe80000100a00 */
[----:B------:R-:W0:Y:S04]  /*f570*/  LDSM.16.MT88.4 R20, [R0+0x180] ;  /* 0x000180000014783b */ /* 0x000e280000004200 */
[----:B0-----:R-:W-:Y:S04]  /*f580*/  STL [R1+0x1db4], R20 ;  /* 0x001db41401007387 */ /* 0x001fe80000100800 */
[----:B------:R0:W-:Y:S04]  /*f590*/  STL [R1+0x1db0], R21 ;  /* 0x001db01501007387 */ /* 0x0001e80000100800 */
[----:B------:R-:W-:Y:S04]  /*f5a0*/  STL [R1+0x1dac], R22 ;  /* 0x001dac1601007387 */ /* 0x000fe80000100800 */
[----:B------:R1:W-:Y:S04]  /*f5b0*/  STL [R1+0x1da8], R23 ;  /* 0x001da81701007387 */ /* 0x0003e80000100800 */
[----:B0-----:R-:W3:Y:S04]  /*f5c0*/  LDL.LU.64 R20, [R1+0x750] ;  /* 0x0007500001147983 */ /* 0x001ee80000300a00 */
[----:B-1----:R-:W3:Y:S01]  /*f5d0*/  LDL.LU.64 R22, [R1+0x758] ;  /* 0x0007580001167983 */ /* 0x002ee20000300a00 */
[C---:B----4-:R-:W-:Y:S03]  /*f5e0*/  HMMA.16816.F32 R16, R12.reuse, R16, R24 ;  /* 0x000000100c10723c */ /* 0x050fe60000001818 */
[----:B------:R-:W4:Y:S04]  /*f5f0*/  LDL.LU.64 R26, [R1+0x1e98] ;  /* 0x001e9800011a7983 */ /* 0x000f280000300a00 */
[----:B------:R-:W3:Y:S11]  /*f600*/  LDL.LU.64 R24, [R1+0x1e90] ;  /* 0x001e900001187983 */ /* 0x000ef60000300a00 */
[----:B------:R-:W-:Y:S05]  /*f610*/  @!UPT UIADD3 URZ, URZ, URZ, URZ ;  /* 0x0000003f3f3ff290 */ /* 0x000fea000fffe03f */
[----:B------:R0:W-:Y:S04]  /*f620*/  STL.64 [R1+0x760], R16 ;  /* 0x0007601001007387 */ /* 0x0001e80000100a00 */
[----:B------:R1:W-:Y:S04]  /*f630*/  STL.64 [R1+0x768], R18 ;  /* 0x0007681201007387 */ /* 0x0003e80000100a00 */
[----:B0-----:R-:W2:Y:S04]  /*f640*/  LDL.LU.64 R16, [R1+0x740] ;  /* 0x0007400001107983 */ /* 0x001ea80000300a00 */
[----:B-1----:R-:W2:Y:S01]  /*f650*/  LDL.LU.64 R18, [R1+0x748] ;  /* 0x0007480001127983 */ /* 0x002ea20000300a00 */
[C---:B---3--:R-:W-:Y:S03]  /*f660*/  HMMA.16816.F32 R20, R12.reuse, R24, R20 ;  /* 0x000000180c14723c */ /* 0x048fe60000001814 */
[----:B----4-:R-:W-:Y:S04]  /*f670*/  STL.64 [R1+0x1df0], R26 ;  /* 0x001df01a01007387 */ /* 0x010fe80000100a00 */
[----:B------:R0:W-:Y:S11]  /*f680*/  STL.64 [R1+0x1de8], R24 ;  /* 0x001de81801007387 */ /* 0x0001f60000100a00 */
[----:B------:R-:W-:Y:S05]  /*f690*/  @!UPT UIADD3 URZ, URZ, URZ, URZ ;  /* 0x0000003f3f3ff290 */ /* 0x000fea000fffe03f */
[----:B------:R1:W-:Y:S04]  /*f6a0*/  STL.64 [R1+0x750], R20 ;  /* 0x0007501401007387 */ /* 0x0003e80000100a00 */
[----:B------:R3:W-:Y:S04]  /*f6b0*/  STL.64 [R1+0x758], R22 ;  /* 0x0007581601007387 */ /* 0x0007e80000100a00 */
[----:B0-----:R-:W4:Y:S01]  /*f6c0*/  LDL.64 R24, [R1+0x90] ;  /* 0x0000900001187983 */ /* 0x001f220000100a00 */
[----:B--2---:R-:W-:Y:S03]  /*f6d0*/  HMMA.16816.F32 R16, R12, R8, R16 ;  /* 0x000000080c10723c */ /* 0x004fe60000001810 */
[----:B----4-:R0:W-:Y:S04]  /*f6e0*/  STL.64 [R1+0x1e40], R24 ;  /* 0x001e401801007387 */ /* 0x0101e80000100a00 */
[----:B-1----:R-:W2:Y:S04]  /*f6f0*/  LDL.LU.64 R20, [R1+0x440] ;  /* 0x0004400001147983 */ /* 0x002ea80000300a00 */
[----:B---3--:R-:W2:Y:S01]  /*f700*/  LDL.LU.64 R22, [R1+0x448] ;  /* 0x0004480001167983 */ /* 0x008ea20000300a00 */
[----:B0-----:R-:W-:-:S02]  /*f710*/  IMAD.MOV.U32 R24, RZ, RZ, R11 ;  /* 0x000000ffff187224 */ /* 0x001fc400078e000b */
[----:B------:R-:W-:-:S05]  /*f720*/  IMAD.MOV.U32 R25, RZ, RZ, R10 ;  /* 0x000000ffff197224 */ /* 0x000fca00078e000a */
[----:B------:R0:W-:Y:S04]  /*f730*/  STL.64 [R1+0x1e58], R24 ;  /* 0x001e581801007387 */ /* 0x0001e80000100a00 */
[----:B0-----:R-:W3:Y:S04]  /*f740*/  LDL.LU.64 R24, [R1+0x420] ;  /* 0x0004200001187983 */ /* 0x001ee80000300a00 */
[----:B------:R-:W4:Y:S04]  /*f750*/  LDL.LU.64 R26, [R1+0x428] ;  /* 0x00042800011a7983 */ /* 0x000f280000300a00 */
[----:B----4-:R-:W-:Y:S04]  /*f760*/  STL.64 [R1+0x1e68], R26 ;  /* 0x001e681a01007387 */ /* 0x010fe80000100a00 */
[----:B---3--:R-:W-:Y:S04]  /*f770*/  STL.64 [R1+0x1e60], R24 ;  /* 0x001e601801007387 */ /* 0x008fe80000100a00 */
[----:B------:R-:W-:Y:S04]  /*f780*/  STL.64 [R1+0x740], R16 ;  /* 0x0007401001007387 */ /* 0x000fe80000100a00 */
[----:B------:R0:W-:Y:S04]  /*f790*/  STL.64 [R1+0x748], R18 ;  /* 0x0007481201007387 */ /* 0x0001e80000100a00 */
[----:B0-----:R-:W3:Y:S04]  /*f7a0*/  LDL.LU.64 R18, [R1+0x1e88] ;  /* 0x001e880001127983 */ /* 0x001ee80000300a00 */
[----:B------:R-:W3:Y:S04]  /*f7b0*/  LDL.LU.64 R16, [R1+0x1e80] ;  /* 0x001e800001107983 */ /* 0x000ee80000300a00 */
[----:B------:R0:W-:Y:S04]  /*f7c0*/  STL.64 [R1+0x1e28], R8 ;  /* 0x001e280801007387 */ /* 0x0001e80000100a00 */
[----:B0-----:R-:W4:Y:S04]  /*f7d0*/  LDL.64 R8, [R1+0x80] ;  /* 0x0000800001087983 */ /* 0x001f280000100a00 */
[----:B----4-:R0:W-:Y:S04]  /*f7e0*/  STL.64 [R1+0x1e38], R8 ;  /* 0x001e380801007387 */ /* 0x0101e80000100a00 */
[----:B0-----:R-:W4:Y:S04]  /*f7f0*/  LDL.LU.64 R8, [R1+0x400] ;  /* 0x0004000001087983 */ /* 0x001f280000300a00 */
[----:B------:R-:W2:Y:S04]  /*f800*/  LDL.LU.64 R10, [R1+0x408] ;  /* 0x00040800010a7983 */ /* 0x000ea80000300a00 */
[----:B--2---:R-:W-:Y:S04]  /*f810*/  STL.64 [R1+0x1e50], R10 ;  /* 0x001e500a01007387 */ /* 0x004fe80000100a00 */
[----:B----4-:R0:W-:Y:S04]  /*f820*/  STL.64 [R1+0x1e48], R8 ;  /* 0x001e480801007387 */ /* 0x0101e80000100a00 */
[----:B0-----:R-:W2:Y:S04]  /*f830*/  LDL.LU.64 R8, [R1+0x410] ;  /* 0x0004100001087983 */ /* 0x001ea80000300a00 */
[----:B------:R-:W4:Y:S01]  /*f840*/  LDL.LU.64 R10, [R1+0x418] ;  /* 0x00041800010a7983 */ /* 0x000f220000300a00 */
[----:B------:R-:W-:-:S02]  /*f850*/  IMAD.MOV.U32 R24, RZ, RZ, R3 ;  /* 0x000000ffff187224 */ /* 0x000fc400078e0003 */
[----:B------:R-:W-:Y:S01]  /*f860*/  IMAD.MOV.U32 R25, RZ, RZ, R2 ;  /* 0x000000ffff197224 */ /* 0x000fe200078e0002 */
[----:B----4-:R-:W-:Y:S04]  /*f870*/  STL.64 [R1+0x1e78], R10 ;  /* 0x001e780a01007387 */ /* 0x010fe80000100a00 */
[----:B--2---:R0:W-:Y:S04]  /*f880*/  STL.64 [R1+0x1e70], R8 ;  /* 0x001e700801007387 */ /* 0x0041e80000100a00 */
[----:B0-----:R-:W3:Y:S04]  /*f890*/  LDL.LU.64 R8, [R1+0x430] ;  /* 0x0004300001087983 */ /* 0x001ee80000300a00 */
[----:B------:R-:W3:Y:S01]  /*f8a0*/  LDL.LU.64 R10, [R1+0x438] ;  /* 0x00043800010a7983 */ /* 0x000ee20000300a00 */
[----:B------:R-:W-:Y:S03]  /*f8b0*/  HMMA.16816.F32 R20, R12, R4, R20 ;  /* 0x000000040c14723c */ /* 0x000fe60000001814 */
[----:B------:R-:W2:Y:S11]  /*f8c0*/  LDL.64 R12, [R1+0xb0] ;  /* 0x0000b000010c7983 */ /* 0x000eb60000100a00 */
[----:B------:R-:W-:Y:S09]  /*f8d0*/  @!UPT UIADD3 URZ, URZ, URZ, URZ ;  /* 0x0000003f3f3ff290 */ /* 0x000ff2000fffe03f */
[----:B------:R0:W-:Y:S04]  /*f8e0*/  STL.64 [R1+0x440], R20 ;  /* 0x0004401401007387 */ /* 0x0001e80000100a00 */
[----:B------:R-:W-:Y:S04]  /*f8f0*/  STL.64 [R1+0x448], R22 ;  /* 0x0004481601007387 */ /* 0x000fe80000100a00 */
[----:B0-----:R-:W4:Y:S01]  /*f900*/  LDL.64 R20, [R1+0x70] ;  /* 0x0000700001147983 */ /* 0x001f220000100a00 */
[C---:B---3--:R-:W-:Y:S03]  /*f910*/  HMMA.16816.F32 R24, R16.reuse, R24, R8 ;  /* 0x000000181018723c */ /* 0x048fe60000001808 */
[----:B------:R-:W3:Y:S04]  /*f920*/  LDL.LU.64 R10, [R1+0x1e78] ;  /* 0x001e7800010a7983 */ /* 0x000ee80000300a00 */
[----:B------:R-:W3:Y:S11]  /*f930*/  LDL.LU.64 R8, [R1+0x1e70] ;  /* 0x001e700001087983 */ /* 0x000ef60000300a00 */
[----:B------:R-:W-:Y:S05]  /*f940*/  @!UPT UIADD3 URZ, URZ, URZ, URZ ;  /* 0x0000003f3f3ff290 */ /* 0x000fea000fffe03f */
[----:B------:R-:W-:Y:S04]  /*f950*/  STL.64 [R1+0x430], R24 ;  /* 0x0004301801007387 */ /* 0x000fe80000100a00 */
[----:B------:R0:W-:Y:S04]  /*f960*/  STL.64 [R1+0x438], R26 ;  /* 0x0004381a01007387 */ /* 0x0001e80000100a00 */
[----:B0-----:R-:W2:Y:S04]  /*f970*/  LDL.LU.64 R26, [R1+0x1e68] ;  /* 0x001e6800011a7983 */ /* 0x001ea80000300a00 */
[----:B------:R-:W2:Y:S02]  /*f980*/  LDL.LU.64 R24, [R1+0x1e60] ;  /* 0x001e600001187983 */ /* 0x000ea40000300a00 */
[----:B--2---:R-:W-:Y:S11]  /*f990*/  HMMA.16816.F32 R24, R16, R12, R24 ;  /* 0x0000000c1018723c */ /* 0x004ff60000001818 */
[----:B------:R-:W-:Y:S11]  /*f9a0*/  @!UPT UIADD3 URZ, URZ, URZ, URZ ;  /* 0x0000003f3f3ff290 */ /* 0x000ff6000fffe03f */
[----:B------:R-:W-:Y:S01]  /*f9b0*/  @!UPT UIADD3 URZ, URZ, URZ, URZ ;  /* 0x0000003f3f3ff290 */ /* 0x000fe2000fffe03f */
[----:B------:R0:W-:Y:S04]  /*f9c0*/  STL.64 [R1+0x420], R24 ;  /* 0x0004201801007387 */ /* 0x0001e80000100a00 */
[----:B------:R3:W-:Y:S04]  /*f9d0*/  STL.64 [R1+0x428], R26 ;  /* 0x0004281a01007387 */ /* 0x0007e80000100a00 */
[----:B0-----:R-:W3:Y:S01]  /*f9e0*/  LDL.LU.64 R24, [R1+0x1e58] ;  /* 0x001e580001187983 */ /* 0x001ee20000300a00 */
[----:B------:R-:W-:Y:S02]  /*f9f0*/  IMAD.MOV.U32 R2, RZ, RZ, R13 ;  /* 0x000000ffff027224 */ /* 0x000fe400078e000d */
[----:B------:R-:W-:-:S02]  /*fa00*/  IMAD.MOV.U32 R3, RZ, RZ, R12 ;  /* 0x000000ffff037224 */ /* 0x000fc400078e000c */
[----:B------:R-:W2:Y:S04]  /*fa10*/  LDL.LU.64 R12, [R1+0x3f0] ;  /* 0x0003f000010c7983 */ /* 0x000ea80000300a00 */
[----:B------:R-:W2:Y:S04]  /*fa20*/  LDL.LU.64 R14, [R1+0x3f8] ;  /* 0x0003f800010e7983 */ /* 0x000ea80000300a00 */
[----:B------:R-:W-:Y:S04]  /*fa30*/  STL [R1+0x1d9c], R2 ;  /* 0x001d9c0201007387 */ /* 0x000fe80000100800 */
[----:B------:R-:W-:Y:S01]  /*fa40*/  STL [R1+0x1d98], R3 ;  /* 0x001d980301007387 */ /* 0x000fe20000100800 */
[C---:B---3--:R-:W-:Y:S03]  /*fa50*/  HMMA.16816.F32 R24, R16.reuse, R24, R8 ;  /* 0x000000181018723c */ /* 0x048fe60000001808 */
[----:B------:R-:W3:Y:S04]  /*fa60*/  LDL.LU.64 R10, [R1+0x1e50] ;  /* 0x001e5000010a7983 */ /* 0x000ee80000300a00 */
[----:B------:R-:W3:Y:S11]  /*fa70*/  LDL.LU.64 R8, [R1+0x1e48] ;  /* 0x001e480001087983 */ /* 0x000ef60000300a00 */
[----:B------:R-:W-:Y:S05]  /*fa80*/  @!UPT UIADD3 URZ, URZ, URZ, URZ ;  /* 0x0000003f3f3ff290 */ /* 0x000fea000fffe03f */
[----:B------:R0:W-:Y:S04]  /*fa90*/  STL.64 [R1+0x410], R24 ;  /* 0x0004101801007387 */ /* 0x0001e80000100a00 */
[----:B------:R-:W-:Y:S04]  /*faa0*/  STL.64 [R1+0x418], R26 ;  /* 0x0004181a01007387 */ /* 0x000fe80000100a00 */
[----:B0-----:R-:W3:Y:S02]  /*fab0*/  LDL.LU.64 R24, [R1+0x1e40] ;  /* 0x001e400001187983 */ /* 0x001ee40000300a00 */
[----:B---3--:R-:W-:Y:S01]  /*fac0*/  HMMA.16816.F32 R8, R16, R24, R8 ;  /* 0x000000181008723c */ /* 0x008fe20000001808 */
[----:B------:R-:W-:-:S02]  /*fad0*/  IMAD.MOV.U32 R7, RZ, RZ, R24 ;  /* 0x000000ffff077224 */ /* 0x000fc400078e0018 */
[----:B------:R-:W-:Y:S11]  /*fae0*/  IMAD.MOV.U32 R6, RZ, RZ, R25 ;  /* 0x000000ffff067224 */ /* 0x000ff600078e0019 */
[----:B------:R-:W-:Y:S09]  /*faf0*/  @!UPT UIADD3 URZ, URZ, URZ, URZ ;  /* 0x0000003f3f3ff290 */ /* 0x000ff2000fffe03f */
[----:B------:R0:W-:Y:S04]  /*fb00*/  STL.64 [R1+0x400], R8 ;  /* 0x0004000801007387 */ /* 0x0001e80000100a00 */
[----:B------:R-:W-:Y:S04]  /*fb10*/  STL.64 [R1+0x408], R10 ;  /* 0x0004080a01007387 */ /* 0x000fe80000100a00 */
[----:B0-----:R-:W2:Y:S04]  /*fb20*/  LDL.LU.64 R8, [R1+0x1e38] ;  /* 0x001e380001087983 */ /* 0x001ea80000300a00 */
[----:B------:R-:W3:Y:S04]  /*fb30*/  LDL.64 R24, [R1+0x30] ;  /* 0x0000300001187983 */ /* 0x000ee80000100a00 */
[----:B---3--:R0:W-:Y:S04]  /*fb40*/  STL.64 [R1+0x1e10], R24 ;  /* 0x001e101801007387 */ /* 0x0081e80000100a00 */
[----:B0-----:R-:W3:Y:S01]  /*fb50*/  LDL.64 R24, [R1+0x40] ;  /* 0x0000400001187983 */ /* 0x001ee20000100a00 */
[----:B--2---:R-:W-:Y:S03]  /*fb60*/  HMMA.16816.F32 R12, R16, R8, R12 ;  /* 0x00000008100c723c */ /* 0x004fe6000000180c */
[----:B---3--:R-:W-:Y:S04]  /*fb70*/  STL.64 [R1+0x1e18], R24 ;  /* 0x001e181801007387 */ /* 0x008fe80000100a00 */
[----:B------:R-:W-:Y:S04]  /*fb80*/  STL [R1+0x1da4], R6 ;  /* 0x001da40601007387 */ /* 0x000fe80000100800 */
[----:B------:R-:W-:Y:S04]  /*fb90*/  STL [R1+0x1da0], R7 ;  /* 0x001da00701007387 */ /* 0x000fe80000100800 */
[----:B------:R0:W-:Y:S04]  /*fba0*/  STL.64 [R1+0x1e20], R4 ;  /* 0x001e200401007387 */ /* 0x0001e80000100a00 */
[----:B0-----:R-:W2:Y:S01]  /*fbb0*/  LDL.64 R4, [R1+0x60] ;  /* 0x0000600001047983 */ /* 0x001ea20000100a00 */
[----:B------:R-:W-:-:S02]  /*fbc0*/  IMAD.MOV.U32 R29, RZ, RZ, R8 ;  /* 0x000000ffff1d7224 */ /* 0x000fc400078e0008 */
[----:B------:R-:W-:Y:S01]  /*fbd0*/  IMAD.MOV.U32 R28, RZ, RZ, R9 ;  /* 0x000000ffff1c7224 */ /* 0x000fe200078e0009 */
[----:B--2---:R0:W-:Y:S04]  /*fbe0*/  STL.64 [R1+0x1e30], R4 ;  /* 0x001e300401007387 */ /* 0x0041e80000100a00 */
[----:B0-----:R-:W4:Y:S04]  /*fbf0*/  LDL.LU.64 R4, [R1+0x3e0] ;  /* 0x0003e00001047983 */ /* 0x001f280000300a00 */
[----:B------:R-:W4:Y:S04]  /*fc00*/  LDL.LU.64 R6, [R1+0x3e8] ;  /* 0x0003e80001067983 */ /* 0x000f280000300a00 */
[----:B------:R0:W-:Y:S04]  /*fc10*/  STL.64 [R1+0x3f0], R12 ;  /* 0x0003f00c01007387 */ /* 0x0001e80000100a00 */
[----:B------:R-:W-:Y:S04]  /*fc20*/  STL.64 [R1+0x3f8], R14 ;  /* 0x0003f80e01007387 */ /* 0x000fe80000100a00 */
[----:B------:R-:W2:Y:S04]  /*fc30*/  LDL.LU.64 R8, [R1+0x730] ;  /* 0x0007300001087983 */ /* 0x000ea80000300a00 */
[----:B------:R-:W2:Y:S04]  /*fc40*/  LDL.LU.64 R10, [R1+0x738] ;  /* 0x00073800010a7983 */ /* 0x000ea80000300a00 */
[----:B------:R-:W3:Y:S04]  /*fc50*/  LDL.LU.64 R24, [R1+0x720] ;  /* 0x0007200001187983 */ /* 0x000ee80000300a00 */
[----:B------:R-:W3:Y:S04]  /*fc60*/  LDL.LU.64 R26, [R1+0x728] ;  /* 0x00072800011a7983 */ /* 0x000ee80000300a00 */
[----:B0-----:R-:W2:Y:S01]  /*fc70*/  LDL.64 R12, [R1+0x10] ;  /* 0x00001000010c7983 */ /* 0x001ea20000100a00 */
[----:B----4-:R-:W-:Y:S03]  /*fc80*/  HMMA.16816.F32 R4, R16, R20, R4 ;  /* 0x000000141004723c */ /* 0x010fe60000001804 */
[----:B--2---:R0:W-:Y:S04]  /*fc90*/  STL.64 [R1+0x1e08], R12 ;  /* 0x001e080c01007387 */ /* 0x0041e80000100a00 */
[----:B0-----:R-:W3:Y:S04]  /*fca0*/  LDL.64 R12, [R1+0x50] ;  /* 0x00005000010c7983 */ /* 0x001ee80000100a00 */
[----:B------:R-:W-:Y:S04]  /*fcb0*/  STL [R1+0x1dbc], R28 ;  /* 0x001dbc1c01007387 */ /* 0x000fe80000100800 */
[----:B------:R-:W-:Y:S08]  /*fcc0*/  STL [R1+0x1db8], R29 ;  /* 0x001db81d01007387 */ /* 0x000ff00000100800 */
[----:B------:R0:W-:Y:S04]  /*fcd0*/  STL.64 [R1+0x3e0], R4 ;  /* 0x0003e00401007387 */ /* 0x0001e80000100a00 */
[----:B------:R-:W-:Y:S04]  /*fce0*/  STL.64 [R1+0x3e8], R6 ;  /* 0x0003e80601007387 */ /* 0x000fe80000100a00 */
[----:B0-----:R-:W2:Y:S01]  /*fcf0*/  LDL.LU.64 R4, [R1+0x1e30] ;  /* 0x001e300001047983 */ /* 0x001ea20000300a00 */
[----:B------:R-:W-:-:S02]  /*fd00*/  IMAD.MOV.U32 R3, RZ, RZ, R21 ;  /* 0x000000ffff037224 */ /* 0x000fc400078e0015 */
[----:B------:R-:W-:Y:S02]  /*fd10*/  IMAD.MOV.U32 R2, RZ, RZ, R20 ;  /* 0x000000ffff027224 */ /* 0x000fe400078e0014 */
[----:B------:R-:W4:Y:S04]  /*fd20*/  LDL.LU.64 R20, [R1+0x710] ;  /* 0x0007100001147983 */ /* 0x000f280000300a00 */
[----:B------:R-:W4:Y:S04]  /*fd30*/  LDL.LU.64 R22, [R1+0x718] ;  /* 0x0007180001167983 */ /* 0x000f280000300a00 */
[----:B------:R-:W-:Y:S04]  /*fd40*/  STL [R1+0x1dc4], R3 ;  /* 0x001dc40301007387 */ /* 0x000fe80000100800 */
[----:B------:R-:W-:Y:S01]  /*fd50*/  STL [R1+0x1dc0], R2 ;  /* 0x001dc00201007387 */ /* 0x000fe20000100800 */
[C---:B--2---:R-:W-:Y:S11]  /*fd60*/  HMMA.16816.F32 R8, R16.reuse, R4, R8 ;  /* 0x000000041008723c */ /* 0x044ff60000001808 */
[----:B------:R-:W-:Y:S11]  /*fd70*/  @!UPT UIADD3 URZ, URZ, URZ, URZ ;  /* 0x0000003f3f3ff290 */ /* 0x000ff6000fffe03f */
[----:B------:R-:W-:Y:S01]  /*fd80*/  @!UPT UIADD3 URZ, URZ, URZ, URZ ;  /* 0x0000003f3f3ff290 */ /* 0x000fe2000fffe03f */
[----:B------:R0:W-:Y:S04]  /*fd90*/  STL.64 [R1+0x730], R8 ;  /* 0x0007300801007387 */ /* 0x0001e80000100a00 */
[----:B------:R1:W-:Y:S04]  /*fda0*/  STL.64 [R1+0x738], R10 ;  /* 0x0007380a01007387 */ /* 0x0003e80000100a00 */
[----:B0-----:R-:W2:Y:S01]  /*fdb0*/  LDL.LU.64 R8, [R1+0x1e28] ;  /* 0x001e280001087983 */ /* 0x001ea20000300a00 */
[----:B---3--:R-:W-:Y:S01]  /*fdc0*/  HMMA.16816.F32 R24, R16, R12, R24 ;  /* 0x0000000c1018723c */ /* 0x008fe20000001818 */
[----:B-1----:R-:W-:-:S02]  /*fdd0*/  IMAD.MOV.U32 R11, RZ, RZ, R4 ;  /* 0x000000ffff0b7224 */ /* 0x002fc400078e0004 */
[----:B------:R-:W-:Y:S02]  /*fde0*/  IMAD.MOV.U32 R10, RZ, RZ, R5 ;  /* 0x000000ffff0a7224 */ /* 0x000fe400078e0005 */
[----:B------:R-:W3:Y:S04]  /*fdf0*/  LDL.LU.64 R4, [R1+0x1e20] ;  /* 0x001e200001047983 */ /* 0x000ee80000300a00 */
[----:B------:R-:W-:Y:S04]  /*fe00*/  STL.64 [R1+0x1de0], R10 ;  /* 0x001de00a01007387 */ /* 0x000fe80000100a00 */
[----:B--2---:R0:W-:Y:S04]  /*fe10*/  STL.64 [R1+0x1dd8], R8 ;  /* 0x001dd80801007387 */ /* 0x0041e80000100a00 */
[----:B0-----:R-:W2:Y:S04]  /*fe20*/  LDL.LU.64 R8, [R1+0x700] ;  /* 0x0007000001087983 */ /* 0x001ea80000300a00 */
[----:B------:R-:W2:Y:S04]  /*fe30*/  LDL.LU.64 R10, [R1+0x708] ;  /* 0x00070800010a7983 */ /* 0x000ea80000300a00 */
[----:B------:R0:W-:Y:S04]  /*fe40*/  STL.64 [R1+0x720], R24 ;  /* 0x0007201801007387 */ /* 0x0001e80000100a00 */
[----:B------:R-:W-:Y:S04]  /*fe50*/  STL.64 [R1+0x728], R26 ;  /* 0x0007281a01007387 */ /* 0x000fe80000100a00 */
[----:B0-----:R-:W4:Y:S01]  /*fe60*/  LDL.LU.64 R24, [R1+0x1e18] ;  /* 0x001e180001187983 */ /* 0x001f220000300a00 */
[----:B------:R-:W-:-:S02]  /*fe70*/  IMAD.MOV.U32 R6, RZ, RZ, R12 ;  /* 0x000000ffff067224 */ /* 0x000fc400078e000c */
[----:B------:R-:W-:Y:S02]  /*fe80*/  IMAD.MOV.U32 R7, RZ, RZ, R13 ;  /* 0x000000ffff077224 */ /* 0x000fe400078e000d */
[----:B------:R-:W2:Y:S04]  /*fe90*/  LDL.LU.64 R12, [R1+0x6f0] ;  /* 0x0006f000010c7983 */ /* 0x000ea80000300a00 */
[----:B------:R-:W2:Y:S04]  /*fea0*/  LDL.LU.64 R14, [R1+0x6f8] ;  /* 0x0006f800010e7983 */ /* 0x000ea80000300a00 */
[----:B------:R-:W-:Y:S04]  /*feb0*/  STL.64 [R1+0x1dd0], R6 ;  /* 0x001dd00601007387 */ /* 0x000fe80000100a00 */
[----:B---3--:R0:W-:Y:S04]  /*fec0*/  STL.64 [R1+0x1dc8], R4 ;  /* 0x001dc80401007387 */ /* 0x0081e80000100a00 */
[----:B0-----:R-:W2:Y:S01]  /*fed0*/  LDL.64 R4, [R1+0x20] ;  /* 0x0000200001047983 */ /* 0x001ea20000100a00 */
[C---:B----4-:R-:W-:Y:S11]  /*fee0*/  HMMA.16816.F32 R20, R16.reuse, R24, R20 ;  /* 0x000000181014723c */ /* 0x050ff60000001814 */
[----:B------:R-:W-:Y:S11]  /*fef0*/  @!UPT UIADD3 URZ, URZ, URZ, URZ ;  /* 0x0000003f3f3ff290 */ /* 0x000ff6000fffe03f */
[----:B------:R-:W-:Y:S01]  /*ff00*/  @!UPT UIADD3 URZ, URZ, URZ, URZ ;  /* 0x0000003f3f3ff290 */ /* 0x000fe2000fffe03f */
[----:B------:R-:W-:Y:S04]  /*ff10*/  STL.64 [R1+0x710], R20 ;  /* 0x0007101401007387 */ /* 0x000fe80000100a00 */
[----:B------:R0:W-:Y:S02]  /*ff20*/  STL.64 [R1+0x718], R22 ;  /* 0x0007181601007387 */ /* 0x0001e40000100a00 */
[----:B0-----:R-:W-:Y:S02]  /*ff30*/  IMAD.MOV.U32 R22, RZ, RZ, R24 ;  /* 0x000000ffff167224 */ /* 0x001fe400078e0018 */
[----:B------:R-:W-:Y:S02]  /*ff40*/  IMAD.MOV.U32 R23, RZ, RZ, R25 ;  /* 0x000000ffff177224 */ /* 0x000fe400078e0019 */
[----:B------:R-:W3:Y:S01]  /*ff50*/  LDL.LU.64 R24, [R1+0x1e10] ;  /* 0x001e100001187983 */ /* 0x000ee20000300a00 */
[C---:B--2---:R-:W-:Y:S08]  /*ff60*/  HMMA.16816.F32 R12, R16.reuse, R4, R12 ;  /* 0x00000004100c723c */ /* 0x044ff0000000180c */
[----:B---3--:R-:W-:Y:S01]  /*ff70*/  HMMA.16816.F32 R8, R16, R24, R8 ;  /* 0x000000181008723c */ /* 0x008fe20000001808 */
[----:B------:R-:W-:-:S02]  /*ff80*/  IMAD.MOV.U32 R20, RZ, RZ, R24 ;  /* 0x000000ffff147224 */ /* 0x000fc400078e0018 */
[----:B------:R-:W-:Y:S11]  /*ff90*/  IMAD.MOV.U32 R21, RZ, RZ, R25 ;  /* 0x000000ffff157224 */ /* 0x000ff600078e0019 */
[----:B------:R-:W-:Y:S09]  /*ffa0*/  @!UPT UIADD3 URZ, URZ, URZ, URZ ;  /* 0x0000003f3f3ff290 */ /* 0x000ff2000fffe03f */
[----:B------:R-:W-:Y:S04]  /*ffb0*/  STL.64 [R1+0x700], R8 ;  /* 0x0007000801007387 */ /* 0x000fe80000100a00 */
[----:B------:R-:W-:Y:S04]  /*ffc0*/  STL.64 [R1+0x708], R10 ;  /* 0x0007080a01007387 */ /* 0x000fe80000100a00 */
[----:B------:R-:W-:Y:S04]  /*ffd0*/  STL.64 [R1+0x1e00], R22 ;  /* 0x001e001601007387 */ /* 0x000fe80000100a00 */
[----:B------:R0:W-:Y:S04]  /*ffe0*/  STL.64 [R1+0x1df8], R20 ;  /* 0x001df81401007387 */ /* 0x0001e80000100a00 */
[----:B0-----:R-:W2:Y:S04]  /*fff0*/  LDL.LU.64 R20, [R1+0x6e0] ;  /* 0x0006e00001147983 */ /* 0x001ea80000300a00 */
[----:B------:R-:W2:Y:S04]  /*10000*/  LDL.LU.64 R22, [R1+0x6e8] ;  /* 0x0006e80001167983 */ /* 0x000ea80000300a00 */
[----:B------:R-:W3:Y:S04]  /*10010*/  LDL.LU.64 R24, [R1+0x6d0] ;  /* 0x0006d00001187983 */ /* 0x000ee80000300a00 */
[----:B------:R-:W3:Y:S04]  /*10020*/  LDL.LU.64 R26, [R1+0x6d8] ;  /* 0x0006d800011a7983 */ /* 0x000ee80000300a00 */
[----:B------:R-:W4:Y:S04]  /*10030*/  LDL.LU.64 R8, [R1+0x6c0] ;  /* 0x0006c00001087983 */ /* 0x000f280000300a00 */
[----:B------:R-:W4:Y:S04]  /*10040*/  LDL.LU.64 R10, [R1+0x6c8] ;  /* 0x0006c800010a7983 */ /* 0x000f280000300a00 */
[----:B------:R0:W-:Y:S04]  /*10050*/  STL.64 [R1+0x6f0], R12 ;  /* 0x0006f00c01007387 */ /* 0x0001e80000100a00 */
[----:B------:R-:W-:Y:S04]  /*10060*/  STL.64 [R1+0x6f8], R14 ;  /* 0x0006f80e01007387 */ /* 0x000fe80000100a00 */
[----:B0-----:R-:W2:Y:S01]  /*10070*/  LDL.LU.64 R12, [R1+0x1e08] ;  /* 0x001e0800010c7983 */ /* 0x001ea20000300a00 */
[----:B------:R-:W-:-:S02]  /*10080*/  IMAD.MOV.U32 R28, RZ, RZ, R4 ;  /* 0x000000ffff1c7224 */ /* 0x000fc400078e0004 */
[----:B------:R-:W-:Y:S02]  /*10090*/  IMAD.MOV.U32 R29, RZ, RZ, R5 ;  /* 0x000000ffff1d7224 */ /* 0x000fe400078e0005 */
[----:B------:R-:W3:Y:S04]  /*100a0*/  LDL.LU.64 R4, [R1+0x6b0] ;  /* 0x0006b00001047983 */ /* 0x000ee80000300a00 */
[----:B------:R-:W3:Y:S01]  /*100b0*/  LDL.LU.64 R6, [R1+0x6b8] ;  /* 0x0006b80001067983 */ /* 0x000ee20000300a00 */
[----:B--2---:R-:W-:Y:S01]  /*100c0*/  HMMA.16816.F32 R20, R16, R12, R20 ;  /* 0x0000000c1014723c */ /* 0x004fe20000001814 */
[----:B------:R-:W-:Y:S02]  /*100d0*/  IMAD.MOV.U32 R3, RZ, RZ, R12 ;  /* 0x000000ffff037224 */ /* 0x000fe400078e000c */
[----:B------:R-:W-:-:S02]  /*100e0*/  IMAD.MOV.U32 R2, RZ, RZ, R13 ;  /* 0x000000ffff027224 */ /* 0x000fc400078e000d */
[----:B------:R-:W0:Y:S11]  /*100f0*/  LDSM.16.MT88.4 R12, [R0+0x200] ;  /* 0x00020000000c783b */ /* 0x000e360000004200 */
[----:B------:R-:W-:Y:S07]  /*10100*/  @!UPT UIADD3 URZ, URZ, URZ, URZ ;  /* 0x0000003f3f3ff290 */ /* 0x000fee000fffe03f */
[----:B------:R-:W-:Y:S04]  /*10110*/  STL.64 [R1+0x6e0], R20 ;  /* 0x0006e01401007387 */ /* 0x000fe80000100a00 */
[----:B------:R1:W-:Y:S04]  /*10120*/  STL.64 [R1+0x6e8], R22 ;  /* 0x0006e81601007387 */ /* 0x0003e80000100a00 */
[----:B-1----:R-:W2:Y:S04]  /*10130*/  LDL.LU.64 R22, [R1+0x1e00] ;  /* 0x001e000001167983 */ /* 0x002ea80000300a00 */
[----:B------:R-:W2:Y:S04]  /*10140*/  LDL.LU.64 R20, [R1+0x1df8] ;  /* 0x001df80001147983 */ /* 0x000ea80000300a00 */
[----:B0-----:R-:W-:Y:S04]  /*10150*/  STL.64 [R1+0x1ca0], R14 ;  /* 0x001ca00e01007387 */ /* 0x001fe80000100a00 */
[----:B------:R0:W-:Y:S04]  /*10160*/  STL.64 [R1+0x1c98], R12 ;  /* 0x001c980c01007387 */ /* 0x0001e80000100a00 */
[----:B0-----:R-:W3:Y:S04]  /*10170*/  LDL R12, [R1] ;  /* 0x00000000010c7983 */ /* 0x001ee80000100800 */
[----:B------:R-:W3:Y:S02]  /*10180*/  LDL R13, [R1+0x4] ;  /* 0x00000400010d7983 */ /* 0x000ee40000100800 */
[C---:B---3--:R-:W-:Y:S11]  /*10190*/  HMMA.16816.F32 R24, R16.reuse, R12, R24 ;  /* 0x0000000c1018723c */ /* 0x048ff60000001818 */
[----:B------:R-:W-:Y:S11]  /*101a0*/  @!UPT UIADD3 URZ, URZ, URZ, URZ ;  /* 0x0000003f3f3ff290 */ /* 0x000ff6000fffe03f */
[----:B------:R-:W-:Y:S01]  /*101b0*/  @!UPT UIADD3 URZ, URZ, URZ, URZ ;  /* 0x0000003f3f3ff290 */ /* 0x000fe2000fffe03f */
[----:B------:R-:W-:Y:S04]  /*101c0*/  STL.64 [R1+0x6d0], R24 ;  /* 0x0006d01801007387 */ /* 0x000fe80000100a00 */
[----:B------:R0:W-:Y:S04]  /*101d0*/  STL.64 [R1+0x6d8], R26 ;  /* 0x0006d81a01007387 */ /* 0x0001e80000100a00 */
[----:B0-----:R-:W3:Y:S04]  /*101e0*/  LDL.LU.64 R26, [R1+0x1df0] ;  /* 0x001df000011a7983 */ /* 0x001ee80000300a00 */
[----:B------:R-:W4:Y:S04]  /*101f0*/  LDL.LU.64 R24, [R1+0x1de8] ;  /* 0x001de80001187983 */ /* 0x000f280000300a00 */
[----:B------:R0:W-:Y:S04]  /*10200*/  STL.64 [R1+0x1cc0], R12 ;  /* 0x001cc00c01007387 */ /* 0x0001e80000100a00 */
[----:B0-----:R-:W2:Y:S01]  /*10210*/  LDL.64 R12, [R1+0xc0] ;  /* 0x0000c000010c7983 */ /* 0x001ea20000100a00 */
[C---:B----4-:R-:W-:Y:S11]  /*10220*/  HMMA.16816.F32 R8, R16.reuse, R24, R8 ;  /* 0x000000181008723c */ /* 0x050ff60000001808 */
[----:B------:R-:W-:Y:S11]  /*10230*/  @!UPT UIADD3 URZ, URZ, URZ, URZ ;  /* 0x0000003f3f3ff290 */ /* 0x000ff6000fffe03f */
[----:B------:R-:W-:Y:S01]  /*10240*/  @!UPT UIADD3 URZ, URZ, URZ, URZ ;  /* 0x0000003f3f3ff290 */ /* 0x000fe2000fffe03f */
[----:B------:R-:W-:Y:S04]  /*10250*/  STL.64 [R1+0x6c0], R8 ;  /* 0x0006c00801007387 */ /* 0x000fe80000100a00 */
[----:B------:R0:W-:Y:S04]  /*10260*/  STL.64 [R1+0x6c8], R10 ;  /* 0x0006c80a01007387 */ /* 0x0001e80000100a00 */
[----:B0-----:R-:W4:Y:S04]  /*10270*/  LDL.LU.64 R10, [R1+0x1de0] ;  /* 0x001de000010a7983 */ /* 0x001f280000300a00 */
[----:B------:R-:W2:Y:S04]  /*10280*/  LDL.LU.64 R8, [R1+0x1dd8] ;  /* 0x001dd80001087983 */ /* 0x000ea80000300a00 */
[----:B---3--:R-:W-:Y:S04]  /*10290*/  STL.64 [R1+0x1cb8], R26 ;  /* 0x001cb81a01007387 */ /* 0x008fe80000100a00 */
[----:B------:R0:W-:Y:S04]  /*102a0*/  STL.64 [R1+0x1cb0], R24 ;  /* 0x001cb01801007387 */ /* 0x0001e80000100a00 */
[----:B0-----:R-:W3:Y:S04]  /*102b0*/  LDL.LU.64 R24, [R1+0x3d0] ;  /* 0x0003d00001187983 */ /* 0x001ee80000300a00 */
[----:B------:R-:W3:Y:S01]  /*102c0*/  LDL.LU.64 R26, [R1+0x3d8] ;  /* 0x0003d800011a7983 */ /* 0x000ee20000300a00 */
[C---:B--2---:R-:W-:Y:S11]  /*102d0*/  HMMA.16816.F32 R4, R16.reuse, R8, R4 ;  /* 0x000000081004723c */ /* 0x044ff60000001804 */
[----:B------:R-:W-:Y:S11]  /*102e0*/  @!UPT UIADD3 URZ, URZ, URZ, URZ ;  /* 0x0000003f3f3ff290 */ /* 0x000ff6000fffe03f */
[----:B------:R-:W-:Y:S01]  /*102f0*/  @!UPT UIADD3 URZ, URZ, URZ, URZ ;  /* 0x0000003f3f3ff290 */ /* 0x000fe2000fffe03f */
[----:B------:R-:W-:Y:S04]  /*10300*/  STL.64 [R1+0x6b0], R4 ;  /* 0x0006b00401007387 */ /* 0x000fe80000100a00 */
[----:B------:R0:W-:Y:S04]  /*10310*/  STL.64 [R1+0x6b8], R6 ;  /* 0x0006b80601007387 */ /* 0x0001e80000100a00 */
[----:B0-----:R-:W2:Y:S04]  /*10320*/  LDL.LU.64 R6, [R1+0x1dd0] ;  /* 0x001dd00001067983 */ /* 0x001ea80000300a00 */
[----:B------:R-:W3:Y:S02]  /*10330*/  LDL.LU.64 R4, [R1+0x1dc8] ;  /* 0x001dc80001047983 */ /* 0x000ee40000300a00 */
[----:B---3--:R-:W-:Y:S02]  /*10340*/  HMMA.16816.F32 R16, R16, R4, R24 ;  /* 0x000000041010723c */ /* 0x008fe40000001818 */
[----:B------:R-:W3:Y:S04]  /*10350*/  LDL.LU.64 R24, [R1+0x3c0] ;  /* 0x0003c00001187983 */ /* 0x000ee80000300a00 */
[----:B------:R-:W3:Y:S11]  /*10360*/  LDL.LU.64 R26, [R1+0x3c8] ;  /* 0x0003c800011a7983 */ /* 0x000ef60000300a00 */
[----:B------:R-:W-:Y:S06]  /*10370*/  @!UPT UIADD3 URZ, URZ, URZ, URZ ;  /* 0x0000003f3f3ff290 */ /* 0x000fec000fffe03f */
[----:B------:R0:W-:Y:S04]  /*10380*/  STL.64 [R1+0x3d0], R16 ;  /* 0x0003d01001007387 */ /* 0x0001e80000100a00 */
[----:B------:R-:W-:Y:S01]  /*10390*/  STL.64 [R1+0x3d8], R18 ;  /* 0x0003d81201007387 */ /* 0x000fe20000100a00 */
[----:B0-----:R-:W-:Y:S02]  /*103a0*/  IMAD.MOV.U32 R16, RZ, RZ, R3 ;  /* 0x000000ffff107224 */ /* 0x001fe400078e0003 */
[----:B------:R-:W-:Y:S01]  /*103b0*/  IMAD.MOV.U32 R17, RZ, RZ, R2 ;  /* 0x000000ffff117224 */ /* 0x000fe200078e0002 */
[----:B------:R-:W3:Y:S04]  /*103c0*/  LDL.LU R3, [R1+0x1dc4] ;  /* 0x001dc40001037983 */ /* 0x000ee80000300800 */
[----:B------:R-:W3:Y:S04]  /*103d0*/  LDL.LU R2, [R1+0x1dc0] ;  /* 0x001dc00001027983 */ /* 0x000ee80000300800 */
[----:B------:R0:W-:Y:S02]  /*103e0*/  STL.64 [R1+0x1cc8], R16 ;  /* 0x001cc81001007387 */ /* 0x0001e40000100a00 */
[----:B0-----:R-:W-:-:S02]  /*103f0*/  IMAD.MOV.U32 R16, RZ, RZ, R28 ;  /* 0x000000ffff107224 */ /* 0x001fc400078e001c */
        /* <DEDUP_REMOVED lines=10> */
[----:B------:R-:W3:Y:S01]  /*104a0*/  LDL.LU R22, [R1+0x1dac] ;  /* 0x001dac0001167983 */ /* 0x000ee20000300800 */
[----:B------:R-:W-:-:S03]  /*104b0*/  IMAD.MOV.U32 R17, RZ, RZ, R23 ;  /* 0x000000ffff117224 */ /* 0x000fc600078e0017 */
[----:B------:R-:W3:Y:S04]  /*104c0*/  LDL.LU R23, [R1+0x1da8] ;  /* 0x001da80001177983 */ /* 0x000ee80000300800 */
[----:B------:R2:W-:Y:S02]  /*104d0*/  STL.64 [R1+0x1d10], R16 ;  /* 0x001d101001007387 */ /* 0x0005e40000100a00 */
[----:B--2---:R-:W-:Y:S02]  /*104e0*/  IMAD.MOV.U32 R16, RZ, RZ, R6 ;  /* 0x000000ffff107224 */ /* 0x004fe400078e0006 */
[----:B------:R-:W2:Y:S01]  /*104f0*/  LDL.LU R6, [R1+0x1da4] ;  /* 0x001da40001067983 */ /* 0x000ea20000300800 */
[----:B------:R-:W-:-:S03]  /*10500*/  IMAD.MOV.U32 R17, RZ, RZ, R7 ;  /* 0x000000ffff117224 */ /* 0x000fc600078e0007 */
[----:B------:R-:W2:Y:S04]  /*10510*/  LDL.LU R7, [R1+0x1da0] ;  /* 0x001da00001077983 */ /* 0x000ea80000300800 */
[----:B------:R4:W-:Y:S02]  /*10520*/  STL.64 [R1+0x1d28], R16 ;  /* 0x001d281001007387 */ /* 0x0009e40000100a00 */
[----:B----4-:R-:W-:Y:S02]  /*10530*/  IMAD.MOV.U32 R16, RZ, RZ, R11 ;  /* 0x000000ffff107224 */ /* 0x010fe400078e000b */
[----:B------:R-:W-:-:S05]  /*10540*/  IMAD.MOV.U32 R17, RZ, RZ, R10 ;  /* 0x000000ffff117224 */ /* 0x000fca00078e000a */
[----:B------:R3:W-:Y:S04]  /*10550*/  STL.64 [R1+0x1d40], R16 ;  /* 0x001d401001007387 */ /* 0x0007e80000100a00 */
[----:B------:R-:W-:Y:S01]  /*10560*/  STL.64 [R1+0x1ca8], R4 ;  /* 0x001ca80401007387 */ /* 0x000fe20000100a00 */
[----:B---3--:R-:W-:Y:S11]  /*10570*/  HMMA.16816.F32 R16, R20, R12, R24 ;  /* 0x0000000c1410723c */ /* 0x008ff60000001818 */
[----:B------:R-:W-:Y:S11]  /*10580*/  @!UPT UIADD3 URZ, URZ, URZ, URZ ;  /* 0x0000003f3f3ff290 */ /* 0x000ff6000fffe03f */
[----:B------:R-:W-:Y:S01]  /*10590*/  @!UPT UIADD3 URZ, URZ, URZ, URZ ;  /* 0x0000003f3f3ff290 */ /* 0x000fe2000fffe03f */
[----:B------:R0:W-:Y:S04]  /*105a0*/  STL.64 [R1+0x3c0], R16 ;  /* 0x0003c01001007387 */ /* 0x0001e80000100a00 */
[----:B------:R-:W-:Y:S01]  /*105b0*/  STL.64 [R1+0x3c8], R18 ;  /* 0x0003c81201007387 */ /* 0x000fe20000100a00 */
[----:B--2---:R-:W-:Y:S02]  /*105c0*/  IMAD.MOV.U32 R24, RZ, RZ, R7 ;  /* 0x000000ffff187224 */ /* 0x004fe400078e0007 */
[----:B0-----:R-:W-:Y:S02]  /*105d0*/  IMAD.MOV.U32 R16, RZ, RZ, R2 ;  /* 0x000000ffff107224 */ /* 0x001fe400078e0002 */
[----:B------:R-:W-:Y:S01]  /*105e0*/  IMAD.MOV.U32 R17, RZ, RZ, R3 ;  /* 0x000000ffff117224 */ /* 0x000fe200078e0003 */
[----:B------:R-:W2:Y:S01]  /*105f0*/  LDL.LU R2, [R1+0x1d9c] ;  /* 0x001d9c0001027983 */ /* 0x000ea20000300800 */
[----:B------:R-:W-:-:S03]  /*10600*/  IMAD.MOV.U32 R25, RZ, RZ, R6 ;  /* 0x000000ffff197224 */ /* 0x000fc600078e0006 */
[----:B------:R-:W3:Y:S04]  /*10610*/  LDL.LU R3, [R1+0x1d98] ;  /* 0x001d980001037983 */ /* 0x000ee80000300800 */
[----:B------:R0:W-:Y:S02]  /*10620*/  STL.64 [R1+0x1d58], R16 ;  /* 0x001d581001007387 */ /* 0x0001e40000100a00 */
[----:B0-----:R-:W-:Y:S02]  /*10630*/  IMAD.MOV.U32 R16, RZ, RZ, R29 ;  /* 0x000000ffff107224 */ /* 0x001fe400078e001d */
[----:B------:R-:W-:-:S05]  /*10640*/  IMAD.MOV.U32 R17, RZ, RZ, R28 ;  /* 0x000000ffff117224 */ /* 0x000fca00078e001c */
[----:B------:R-:W-:Y:S04]  /*10650*/  STL.64 [R1+0x1d70], R16 ;  /* 0x001d701001007387 */ /* 0x000fe80000100a00 */
[----:B------:R0:W-:Y:S04]  /*10660*/  STL.64 [R1+0x1d78], R24 ;  /* 0x001d781801007387 */ /* 0x0001e80000100a00 */
[----:B0-----:R-:W4:Y:S04]  /*10670*/  LDL.LU.64 R24, [R1+0x3a0] ;  /* 0x0003a00001187983 */ /* 0x001f280000300a00 */
[----:B------:R-:W2:Y:S04]  /*10680*/  LDL.LU.64 R26, [R1+0x3a8] ;  /* 0x0003a800011a7983 */ /* 0x000ea80000300a00 */
[----:B--2---:R-:W-:Y:S04]  /*10690*/  STL.64 [R1+0x1d88], R26 ;  /* 0x001d881a01007387 */ /* 0x004fe80000100a00 */
[----:B----4-:R-:W-:Y:S04]  /*106a0*/  STL.64 [R1+0x1d80], R24 ;  /* 0x001d801801007387 */ /* 0x010fe80000100a00 */
[----:B------:R-:W2:Y:S01]  /*106b0*/  LDL.64 R16, [R1+0xa0] ;  /* 0x0000a00001107983 */ /* 0x000ea20000100a00 */
[----:B------:R-:W-:-:S02]  /*106c0*/  IMAD.MOV.U32 R11, RZ, RZ, R12 ;  /* 0x000000ffff0b7224 */ /* 0x000fc400078e000c */
[----:B------:R-:W-:Y:S01]  /*106d0*/  IMAD.MOV.U32 R10, RZ, RZ, R13 ;  /* 0x000000ffff0a7224 */ /* 0x000fe200078e000d */
[----:B--2---:R0:W-:Y:S04]  /*106e0*/  STL.64 [R1+0x1d90], R16 ;  /* 0x001d901001007387 */ /* 0x0041e80000100a00 */
[----:B0-----:R-:W2:Y:S04]  /*106f0*/  LDL.LU.64 R16, [R1+0x3b0] ;  /* 0x0003b00001107983 */ /* 0x001ea80000300a00 */
[----:B------:R-:W2:Y:S04]  /*10700*/  LDL.LU.64 R18, [R1+0x3b8] ;  /* 0x0003b80001127983 */ /* 0x000ea80000300a00 */
[----:B------:R-:W4:Y:S04]  /*10710*/  LDL.LU.64 R4, [R1+0x390] ;  /* 0x0003900001047983 */ /* 0x000f280000300a00 */
[----:B------:R-:W4:Y:S04]  /*10720*/  LDL.LU.64 R6, [R1+0x398] ;  /* 0x0003980001067983 */ /* 0x000f280000300a00 */
[----:B------:R-:W-:Y:S04]  /*10730*/  STL.64 [R1+0x1cd8], R10 ;  /* 0x001cd80a01007387 */ /* 0x000fe80000100a00 */
[----:B------:R0:W-:Y:S04]  /*10740*/  STL.64 [R1+0x1cd0], R8 ;  /* 0x001cd00801007387 */ /* 0x0001e80000100a00 */
[----:B0-----:R-:W2:Y:S04]  /*10750*/  LDL.LU.64 R8, [R1+0x320] ;  /* 0x0003200001087983 */ /* 0x001ea80000300a00 */
[----:B------:R-:W2:Y:S04]  /*10760*/  LDL.LU.64 R10, [R1+0x328] ;  /* 0x00032800010a7983 */ /* 0x000ea80000300a00 */
[----:B--2---:R-:W-:Y:S04]  /*10770*/  STL.64 [R1+0x1cf0], R10 ;  /* 0x001cf00a01007387 */ /* 0x004fe80000100a00 */
        /* <DEDUP_REMOVED lines=14> */
[----:B------:R-:W2:Y:S01]  /*10860*/  LDL.LU.64 R10, [R1+0x368] ;  /* 0x00036800010a7983 */ /* 0x000ea20000300a00 */
[----:B---3--:R-:W-:-:S02]  /*10870*/  IMAD.MOV.U32 R24, RZ, RZ, R3 ;  /* 0x000000ffff187224 */ /* 0x008fc400078e0003 */
[----:B------:R-:W-:-:S07]  /*10880*/  IMAD.MOV.U32 R25, RZ, RZ, R2 ;  /* 0x000000ffff197224 */ /* 0x000fce00078e0002 */
[C---:B------:R-:W-:Y:S01]  /*10890*/  HMMA.16816.F32 R24, R20.reuse, R24, R16 ;  /* 0x000000181418723c */ /* 0x040fe20000001810 */
[----:B--2---:R-:W-:Y:S04]  /*108a0*/  STL.64 [R1+0x1d50], R10 ;  /* 0x001d500a01007387 */ /* 0x004fe80000100a00 */
[----:B------:R0:W-:Y:S04]  /*108b0*/  STL.64 [R1+0x1d48], R8 ;  /* 0x001d480801007387 */ /* 0x0001e80000100a00 */
[----:B0-----:R-:W2:Y:S04]  /*108c0*/  LDL.LU.64 R8, [R1+0x370] ;  /* 0x0003700001087983 */ /* 0x001ea80000300a00 */
[----:B------:R-:W3:Y:S04]  /*108d0*/  LDL.LU.64 R10, [R1+0x378] ;  /* 0x00037800010a7983 */ /* 0x000ee80000300a00 */
[----:B---3--:R-:W-:Y:S04]  /*108e0*/  STL.64 [R1+0x1d68], R10 ;  /* 0x001d680a01007387 */ /* 0x008fe80000100a00 */
[----:B--2---:R0:W-:Y:S04]  /*108f0*/  STL.64 [R1+0x1d60], R8 ;  /* 0x001d600801007387 */ /* 0x0041e80000100a00 */
[----:B0-----:R-:W2:Y:S04]  /*10900*/  LDL.LU.64 R8, [R1+0x380] ;  /* 0x0003800001087983 */ /* 0x001ea80000300a00 */
[----:B------:R-:W2:Y:S04]  /*10910*/  LDL.LU.64 R10, [R1+0x388] ;  /* 0x00038800010a7983 */ /* 0x000ea80000300a00 */
[----:B------:R-:W3:Y:S04]  /*10920*/  LDL.LU.64 R12, [R1+0x310] ;  /* 0x00031000010c7983 */ /* 0x000ee80000300a00 */
[----:B------:R-:W3:Y:S04]  /*10930*/  LDL.LU.64 R14, [R1+0x318] ;  /* 0x00031800010e7983 */ /* 0x000ee80000300a00 */
[----:B------:R-:W2:Y:S04]  /*10940*/  LDL.LU.64 R16, [R1+0x1d90] ;  /* 0x001d900001107983 */ /* 0x000ea80000300a00 */
[----:B------:R-:W-:Y:S04]  /*10950*/  STL.64 [R1+0x3b0], R24 ;  /* 0x0003b01801007387 */ /* 0x000fe80000100a00 */
[----:B------:R0:W-:Y:S04]  /*10960*/  STL.64 [R1+0x3b8], R26 ;  /* 0x0003b81a01007387 */ /* 0x0001e80000100a00 */
[----:B0-----:R-:W2:Y:S04]  /*10970*/  LDL.LU.64 R26, [R1+0x1d88] ;  /* 0x001d8800011a7983 */ /* 0x001ea80000300a00 */
[----:B------:R-:W2:Y:S02]  /*10980*/  LDL.LU.64 R24, [R1+0x1d80] ;  /* 0x001d800001187983 */ /* 0x000ea40000300a00 */
[----:B--2---:R-:W-:Y:S01]  /*10990*/  HMMA.16816.F32 R24, R20, R16, R24 ;  /* 0x000000101418723c */ /* 0x004fe20000001818 */
[----:B------:R-:W-:-:S02]  /*109a0*/  IMAD.MOV.U32 R3, RZ, RZ, R16 ;  /* 0x000000ffff037224 */ /* 0x000fc400078e0010 */
[----:B------:R-:W-:Y:S11]  /*109b0*/  IMAD.MOV.U32 R2, RZ, RZ, R17 ;  /* 0x000000ffff027224 */ /* 0x000ff600078e0011 */
[----:B------:R-:W-:Y:S09]  /*109c0*/  @!UPT UIADD3 URZ, URZ, URZ, URZ ;  /* 0x0000003f3f3ff290 */ /* 0x000ff2000fffe03f */
[----:B------:R0:W-:Y:S04]  /*109d0*/  STL.64 [R1+0x3a0], R24 ;  /* 0x0003a01801007387 */ /* 0x0001e80000100a00 */
[----:B------:R1:W-:Y:S04]  /*109e0*/  STL.64 [R1+0x3a8], R26 ;  /* 0x0003a81a01007387 */ /* 0x0003e80000100a00 */
[----:B0-----:R-:W4:Y:S04]  /*109f0*/  LDL.LU.64 R24, [R1+0x1d78] ;  /* 0x001d780001187983 */ /* 0x001f280000300a00 */
[----:B------:R-:W2:Y:S01]  /*10a00*/  LDL.LU.64 R16, [R1+0x1d70] ;  /* 0x001d700001107983 */ /* 0x000ea20000300a00 */
[C---:B----4-:R-:W-:Y:S03]  /*10a10*/  HMMA.16816.F32 R4, R20.reuse, R24, R4 ;  /* 0x000000181404723c */ /* 0x050fe60000001804 */
[----:B------:R-:W4:Y:S04]  /*10a20*/  LDL.LU.64 R24, [R1+0x300] ;  /* 0x0003000001187983 */ /* 0x000f280000300a00 */
[----:B-1----:R-:W4:Y:S01]  /*10a30*/  LDL.LU.64 R26, [R1+0x308] ;  /* 0x00030800011a7983 */ /* 0x002f220000300a00 */
[C---:B--2---:R-:W-:Y:S11]  /*10a40*/  HMMA.16816.F32 R16, R20.reuse, R16, R8 ;  /* 0x000000101410723c */ /* 0x044ff60000001808 */
[----:B------:R-:W-:Y:S04]  /*10a50*/  @!UPT UIADD3 URZ, URZ, URZ, URZ ;  /* 0x0000003f3f3ff290 */ /* 0x000fe8000fffe03f */
[----:B------:R0:W-:Y:S04]  /*10a60*/  STL.64 [R1+0x390], R4 ;  /* 0x0003900401007387 */ /* 0x0001e80000100a00 */
[----:B------:R1:W-:Y:S04]  /*10a70*/  STL.64 [R1+0x398], R6 ;  /* 0x0003980601007387 */ /* 0x0003e80000100a00 */
[----:B0-----:R-:W2:Y:S04]  /*10a80*/  LDL.LU.64 R4, [R1+0x2f0] ;  /* 0x0002f00001047983 */ /* 0x001ea80000300a00 */
[----:B-1----:R-:W2:Y:S04]  /*10a90*/  LDL.LU.64 R6, [R1+0x2f8] ;  /* 0x0002f80001067983 */ /* 0x002ea80000300a00 */
[----:B------:R-:W2:Y:S04]  /*10aa0*/  LDL.LU.64 R10, [R1+0x1d68] ;  /* 0x001d6800010a7983 */ /* 0x000ea80000300a00 */
[----:B------:R-:W2:Y:S04]  /*10ab0*/  LDL.LU.64 R8, [R1+0x1d60] ;  /* 0x001d600001087983 */ /* 0x000ea80000300a00 */
        /* <DEDUP_REMOVED lines=52> */
[----:B------:R-:W-:Y:S04]  /*10e00*/  STL [R1+0x1bdc], R17 ;  /* 0x001bdc1101007387 */ /* 0x000fe80000100800 */
[----:B------:R-:W-:Y:S04]  /*10e10*/  STL [R1+0x1bd8], R18 ;  /* 0x001bd81201007387 */ /* 0x000fe80000100800 */
[----:B------:R-:W-:Y:S01]  /*10e20*/  STL [R1+0x1bd4], R19 ;  /* 0x001bd41301007387 */ /* 0x000fe20000100800 */
[C---:B----4-:R-:W-:Y:S03]  /*10e30*/  HMMA.16816.F32 R12, R20.reuse, R12, R24 ;  /* 0x0000000c140c723c */ /* 0x050fe60000001818 */
[----:B------:R-:W3:Y:S04]  /*10e40*/  LDL.LU.64 R26, [R1+0x1cb8] ;  /* 0x001cb800011a7983 */ /* 0x000ee80000300a00 */
[----:B------:R-:W4:Y:S11]  /*10e50*/  LDL.LU.64 R24, [R1+0x1cb0] ;  /* 0x001cb00001187983 */ /* 0x000f360000300a00 */
[----:B------:R-:W-:Y:S05]  /*10e60*/  @!UPT UIADD3 URZ, URZ, URZ, URZ ;  /* 0x0000003f3f3ff290 */ /* 0x000fea000fffe03f */
[----:B------:R-:W-:Y:S04]  /*10e70*/  STL.64 [R1+0x300], R12 ;  /* 0x0003000c01007387 */ /* 0x000fe80000100a00 */
[----:B------:R4:W-:Y:S02]  /*10e80*/  STL.64 [R1+0x308], R14 ;  /* 0x0003080e01007387 */ /* 0x0009e40000100a00 */
[C---:B----4-:R-:W-:Y:S02]  /*10e90*/  HMMA.16816.F32 R12, R20.reuse, R24, R4 ;  /* 0x00000018140c723c */ /* 0x050fe40000001804 */
[----:B------:R-:W2:Y:S04]  /*10ea0*/  LDL.LU.64 R4, [R1+0x6a0] ;  /* 0x0006a00001047983 */ /* 0x000ea80000300a00 */
[----:B------:R-:W2:Y:S11]  /*10eb0*/  LDL.LU.64 R6, [R1+0x6a8] ;  /* 0x0006a80001067983 */ /* 0x000eb60000300a00 */
[----:B------:R-:W-:Y:S06]  /*10ec0*/  @!UPT UIADD3 URZ, URZ, URZ, URZ ;  /* 0x0000003f3f3ff290 */ /* 0x000fec000fffe03f */
[----:B------:R0:W-:Y:S04]  /*10ed0*/  STL.64 [R1+0x2f0], R12 ;  /* 0x0002f00c01007387 */ /* 0x0001e80000100a00 */
[----:B------:R1:W-:Y:S04]  /*10ee0*/  STL.64 [R1+0x2f8], R14 ;  /* 0x0002f80e01007387 */ /* 0x0003e80000100a00 */
[----:B0-----:R-:W4:Y:S04]  /*10ef0*/  LDL.LU.64 R12, [R1+0x2e0] ;  /* 0x0002e000010c7983 */ /* 0x001f280000300a00 */
[----:B-1----:R-:W4:Y:S04]  /*10f00*/  LDL.LU.64 R14, [R1+0x2e8] ;  /* 0x0002e800010e7983 */ /* 0x002f280000300a00 */
[----:B---3--:R-:W-:Y:S04]  /*10f10*/  STL.64 [R1+0x1c18], R26 ;  /* 0x001c181a01007387 */ /* 0x008fe80000100a00 */
[----:B------:R0:W-:Y:S04]  /*10f20*/  STL.64 [R1+0x1c10], R24 ;  /* 0x001c101801007387 */ /* 0x0001e80000100a00 */
[----:B0-----:R-:W3:Y:S04]  /*10f30*/  LDL.64 R24, [R1+0x70] ;  /* 0x0000700001187983 */ /* 0x001ee80000100a00 */
[----:B---3--:R0:W-:Y:S04]  /*10f40*/  STL.64 [R1+0x1c58], R24 ;  /* 0x001c581801007387 */ /* 0x0081e80000100a00 */
[----:B0-----:R-:W3:Y:S01]  /*10f50*/  LDL.64 R24, [R1+0x90] ;  /* 0x0000900001187983 */ /* 0x001ee20000100a00 */
[----:B--2---:R-:W-:Y:S03]  /*10f60*/  HMMA.16816.F32 R4, R20, R8, R4 ;  /* 0x000000081404723c */ /* 0x004fe60000001804 */
[----:B---3--:R0:W-:Y:S02]  /*10f70*/  STL.64 [R1+0x1c68], R24 ;  /* 0x001c681801007387 */ /* 0x0081e40000100a00 */
[----:B0-----:R-:W-:-:S02]  /*10f80*/  IMAD.MOV.U32 R24, RZ, RZ, R3 ;  /* 0x000000ffff187224 */ /* 0x001fc400078e0003 */
[----:B------:R-:W-:-:S05]  /*10f90*/  IMAD.MOV.U32 R25, RZ, RZ, R2 ;  /* 0x000000ffff197224 */ /* 0x000fca00078e0002 */
[----:B------:R0:W-:Y:S04]  /*10fa0*/  STL.64 [R1+0x1c80], R24 ;  /* 0x001c801801007387 */ /* 0x0001e80000100a00 */
[----:B0-----:R-:W2:Y:S04]  /*10fb0*/  LDL.LU.64 R24, [R1+0x2c0] ;  /* 0x0002c00001187983 */ /* 0x001ea80000300a00 */
[----:B------:R-:W3:Y:S01]  /*10fc0*/  LDL.LU.64 R26, [R1+0x2c8] ;  /* 0x0002c800011a7983 */ /* 0x000ee20000300a00 */
[----:B------:R-:W-:Y:S02]  /*10fd0*/  IMAD.MOV.U32 R16, RZ, RZ, R11 ;  /* 0x000000ffff107224 */ /* 0x000fe400078e000b */
[----:B------:R-:W-:Y:S01]  /*10fe0*/  IMAD.MOV.U32 R17, RZ, RZ, R10 ;  /* 0x000000ffff117224 */ /* 0x000fe200078e000a */
[----:B---3--:R-:W-:Y:S04]  /*10ff0*/  STL.64 [R1+0x1c90], R26 ;  /* 0x001c901a01007387 */ /* 0x008fe80000100a00 */
[----:B--2---:R0:W-:Y:S04]  /*11000*/  STL.64 [R1+0x1c88], R24 ;  /* 0x001c881801007387 */ /* 0x0041e80000100a00 */
[----:B0-----:R-:W2:Y:S04]  /*11010*/  LDL.LU.64 R24, [R1+0x2d0] ;  /* 0x0002d00001187983 */ /* 0x001ea80000300a00 */
[----:B------:R-:W2:Y:S04]  /*11020*/  LDL.LU.64 R26, [R1+0x2d8] ;  /* 0x0002d800011a7983 */ /* 0x000ea80000300a00 */
[----:B------:R0:W-:Y:S04]  /*11030*/  STL.64 [R1+0x6a0], R4 ;  /* 0x0006a00401007387 */ /* 0x0001e80000100a00 */
[----:B------:R-:W-:Y:S04]  /*11040*/  STL.64 [R1+0x6a8], R6 ;  /* 0x0006a80601007387 */ /* 0x000fe80000100a00 */
[----:B0-----:R-:W4:Y:S04]  /*11050*/  LDL.LU.64 R4, [R1+0x1ca8] ;  /* 0x001ca80001047983 */ /* 0x001f280000300a00 */
[----:B------:R0:W-:Y:S04]  /*11060*/  STL.64 [R1+0x1c60], R8 ;  /* 0x001c600801007387 */ /* 0x0001e80000100a00 */
[----:B0-----:R-:W3:Y:S04]  /*11070*/  LDL.LU.64 R8, [R1+0x2a0] ;  /* 0x0002a00001087983 */ /* 0x001ee80000300a00 */
[----:B------:R-:W2:Y:S01]  /*11080*/  LDL.LU.64 R10, [R1+0x2a8] ;  /* 0x0002a800010a7983 */ /* 0x000ea20000300a00 */
[----:B----4-:R-:W-:Y:S03]  /*11090*/  HMMA.16816.F32 R20, R20, R4, R12 ;  /* 0x000000041414723c */ /* 0x010fe6000000180c */
[----:B--2---:R-:W-:Y:S04]  /*110a0*/  STL.64 [R1+0x1c78], R10 ;  /* 0x001c780a01007387 */ /* 0x004fe80000100a00 */
[----:B---3--:R0:W-:Y:S04]  /*110b0*/  STL.64 [R1+0x1c70], R8 ;  /* 0x001c700801007387 */ /* 0x0081e80000100a00 */
[----:B0-----:R-:W2:Y:S04]  /*110c0*/  LDL.LU.64 R8, [R1+0x2b0] ;  /* 0x0002b00001087983 */ /* 0x001ea80000300a00 */
[----:B------:R-:W2:Y:S04]  /*110d0*/  LDL.LU.64 R10, [R1+0x2b8] ;  /* 0x0002b800010a7983 */ /* 0x000ea80000300a00 */
[----:B------:R-:W3:Y:S04]  /*110e0*/  LDL.LU.64 R14, [R1+0x1ca0] ;  /* 0x001ca000010e7983 */ /* 0x000ee80000300a00 */
[----:B------:R-:W3:Y:S04]  /*110f0*/  LDL.LU.64 R12, [R1+0x1c98] ;  /* 0x001c9800010c7983 */ /* 0x000ee80000300a00 */
[----:B------:R0:W-:Y:S04]  /*11100*/  STL.64 [R1+0x2e0], R20 ;  /* 0x0002e01401007387 */ /* 0x0001e80000100a00 */
[----:B------:R-:W-:Y:S04]  /*11110*/  STL.64 [R1+0x2e8], R22 ;  /* 0x0002e81601007387 */ /* 0x000fe80000100a00 */
[----:B0-----:R-:W4:Y:S04]  /*11120*/  LDL.64 R20, [R1+0xb0] ;  /* 0x0000b00001147983 */ /* 0x001f280000100a00 */
[----:B------:R0:W-:Y:S04]  /*11130*/  STL.64 [R1+0x1c50], R4 ;  /* 0x001c500401007387 */ /* 0x0001e80000100a00 */
[----:B0-----:R-:W2:Y:S01]  /*11140*/  LDL.64 R4, [R1+0x80] ;  /* 0x0000800001047983 */ /* 0x001ea20000100a00 */
[C---:B---3--:R-:W-:Y:S03]  /*11150*/  HMMA.16816.F32 R16, R12.reuse, R16, R24 ;  /* 0x000000100c10723c */ /* 0x048fe60000001818 */
[----:B------:R-:W4:Y:S04]  /*11160*/  LDL.LU.64 R26, [R1+0x1c90] ;  /* 0x001c9000011a7983 */ /* 0x000f280000300a00 */
[----:B------:R-:W4:Y:S11]  /*11170*/  LDL.LU.64 R24, [R1+0x1c88] ;  /* 0x001c880001187983 */ /* 0x000f360000300a00 */
[----:B------:R-:W-:Y:S05]  /*11180*/  @!UPT UIADD3 URZ, URZ, URZ, URZ ;  /* 0x0000003f3f3ff290 */ /* 0x000fea000fffe03f */
[----:B------:R0:W-:Y:S04]  /*11190*/  STL.64 [R1+0x2d0], R16 ;  /* 0x0002d01001007387 */ /* 0x0001e80000100a00 */
[----:B------:R-:W-:Y:S04]  /*111a0*/  STL.64 [R1+0x2d8], R18 ;  /* 0x0002d81201007387 */ /* 0x000fe80000100a00 */
[----:B0-----:R-:W3:Y:S01]  /*111b0*/  LDL.64 R16, [R1+0x60] ;  /* 0x0000600001107983 */ /* 0x001ee20000100a00 */
[----:B----4-:R-:W-:Y:S11]  /*111c0*/  HMMA.16816.F32 R24, R12, R20, R24 ;  /* 0x000000140c18723c */ /* 0x010ff60000001818 */
[----:B------:R-:W-:Y:S11]  /*111d0*/  @!UPT UIADD3 URZ, URZ, URZ, URZ ;  /* 0x0000003f3f3ff290 */ /* 0x000ff6000fffe03f */
[----:B------:R-:W-:Y:S01]  /*111e0*/  @!UPT UIADD3 URZ, URZ, URZ, URZ ;  /* 0x0000003f3f3ff290 */ /* 0x000fe2000fffe03f */
[----:B------:R0:W-:Y:S04]  /*111f0*/  STL.64 [R1+0x2c0], R24 ;  /* 0x0002c01801007387 */ /* 0x0001e80000100a00 */
[----:B------:R2:W-:Y:S04]  /*11200*/  STL.64 [R1+0x2c8], R26 ;  /* 0x0002c81a01007387 */ /* 0x0005e80000100a00 */
[----:B0-----:R-:W2:Y:S01]  /*11210*/  LDL.LU.64 R24, [R1+0x1c80] ;  /* 0x001c800001187983 */ /* 0x001ea20000300a00 */
[----:B------:R-:W-:Y:S02]  /*11220*/  IMAD.MOV.U32 R2, RZ, RZ, R21 ;  /* 0x000000ffff027224 */ /* 0x000fe400078e0015 */
[----:B------:R-:W-:-:S02]  /*11230*/  IMAD.MOV.U32 R3, RZ, RZ, R20 ;  /* 0x000000ffff037224 */ /* 0x000fc400078e0014 */
[----:B------:R-:W4:Y:S04]  /*11240*/  LDL.LU.64 R20, [R1+0x280] ;  /* 0x0002800001147983 */ /* 0x000f280000300a00 */
        /* <DEDUP_REMOVED lines=8> */
[----:B------:R-:W-:Y:S04]  /*112d0*/  STL.64 [R1+0x2b8], R26 ;  /* 0x0002b81a01007387 */ /* 0x000fe80000100a00 */
[----:B0-----:R-:W2:Y:S02]  /*112e0*/  LDL.LU.64 R24, [R1+0x1c68] ;  /* 0x001c680001187983 */ /* 0x001ea40000300a00 */
[----:B--2---:R-:W-:Y:S11]  /*112f0*/  HMMA.16816.F32 R8, R12, R24, R8 ;  /* 0x000000180c08723c */ /* 0x004ff60000001808 */
[----:B------:R-:W-:Y:S11]  /*11300*/  @!UPT UIADD3 URZ, URZ, URZ, URZ ;  /* 0x0000003f3f3ff290 */ /* 0x000ff6000fffe03f */
[----:B------:R-:W-:Y:S01]  /*11310*/  @!UPT UIADD3 URZ, URZ, URZ, URZ ;  /* 0x0000003f3f3ff290 */ /* 0x000fe2000fffe03f */
[----:B------:R0:W-:Y:S04]  /*11320*/  STL.64 [R1+0x2a0], R8 ;  /* 0x0002a00801007387 */ /* 0x0001e80000100a00 */
[----:B------:R1:W-:Y:S04]  /*11330*/  STL.64 [R1+0x2a8], R10 ;  /* 0x0002a80a01007387 */ /* 0x0003e80000100a00 */
[----:B0-----:R-:W2:Y:S01]  /*11340*/  LDL.LU.64 R8, [R1+0x1c60] ;  /* 0x001c600001087983 */ /* 0x001ea20000300a00 */
[----:B-1----:R-:W-:Y:S02]  /*11350*/  IMAD.MOV.U32 R10, RZ, RZ, R25 ;  /* 0x000000ffff0a7224 */ /* 0x002fe400078e0019 */
[----:B------:R-:W-:-:S02]  /*11360*/  IMAD.MOV.U32 R11, RZ, RZ, R24 ;  /* 0x000000ffff0b7224 */ /* 0x000fc400078e0018 */
[----:B------:R-:W4:Y:S04]  /*11370*/  LDL.LU.64 R24, [R1+0x1c58] ;  /* 0x001c580001187983 */ /* 0x000f280000300a00 */
[----:B------:R-:W-:Y:S04]  /*11380*/  STL [R1+0x1bcc], R10 ;  /* 0x001bcc0a01007387 */ /* 0x000fe80000100800 */
[----:B------:R-:W-:Y:S04]  /*11390*/  STL [R1+0x1bc8], R11 ;  /* 0x001bc80b01007387 */ /* 0x000fe80000100800 */
[----:B--2---:R0:W-:Y:S04]  /*113a0*/  STL.64 [R1+0x1c48], R8 ;  /* 0x001c480801007387 */ /* 0x0041e80000100a00 */
[----:B0-----:R-:W2:Y:S04]  /*113b0*/  LDL.LU.64 R8, [R1+0x290] ;  /* 0x0002900001087983 */ /* 0x001ea80000300a00 */
[----:B------:R-:W2:Y:S01]  /*113c0*/  LDL.LU.64 R10, [R1+0x298] ;  /* 0x00029800010a7983 */ /* 0x000ea20000300a00 */
[----:B------:R-:W-:-:S02]  /*113d0*/  IMAD.MOV.U32 R28, RZ, RZ, R5 ;  /* 0x000000ffff1c7224 */ /* 0x000fc400078e0005 */
[----:B------:R-:W-:Y:S01]  /*113e0*/  IMAD.MOV.U32 R29, RZ, RZ, R4 ;  /* 0x000000ffff1d7224 */ /* 0x000fe200078e0004 */
[C---:B--2---:R-:W-:Y:S11]  /*113f0*/  HMMA.16816.F32 R8, R12.reuse, R4, R8 ;  /* 0x000000040c08723c */ /* 0x044ff60000001808 */
[----:B------:R-:W-:Y:S11]  /*11400*/  @!UPT UIADD3 URZ, URZ, URZ, URZ ;  /* 0x0000003f3f3ff290 */ /* 0x000ff6000fffe03f */
[----:B------:R-:W-:Y:S01]  /*11410*/  @!UPT UIADD3 URZ, URZ, URZ, URZ ;  /* 0x0000003f3f3ff290 */ /* 0x000fe2000fffe03f */
[----:B------:R-:W-:Y:S04]  /*11420*/  STL.64 [R1+0x290], R8 ;  /* 0x0002900801007387 */ /* 0x000fe80000100a00 */
[----:B------:R4:W-:Y:S04]  /*11430*/  STL.64 [R1+0x298], R10 ;  /* 0x0002980a01007387 */ /* 0x0009e80000100a00 */
[----:B------:R-:W3:Y:S04]  /*11440*/  LDL.LU.64 R4, [R1+0x270] ;  /* 0x0002700001047983 */ /* 0x000ee80000300a00 */
[----:B------:R-:W3:Y:S01]  /*11450*/  LDL.LU.64 R6, [R1+0x278] ;  /* 0x0002780001067983 */ /* 0x000ee20000300a00 */
[----:B----4-:R-:W-:Y:S03]  /*11460*/  HMMA.16816.F32 R8, R12, R24, R20 ;  /* 0x000000180c08723c */ /* 0x010fe60000001814 */
[----:B------:R-:W-:Y:S04]  /*11470*/  STL [R1+0x1be4], R28 ;  /* 0x001be41c01007387 */ /* 0x000fe80000100800 */
[----:B------:R-:W-:Y:S11]  /*11480*/  STL [R1+0x1bd0], R29 ;  /* 0x001bd01d01007387 */ /* 0x000ff60000100800 */
[----:B------:R-:W-:Y:S05]  /*11490*/  @!UPT UIADD3 URZ, URZ, URZ, URZ ;  /* 0x0000003f3f3ff290 */ /* 0x000fea000fffe03f */
[----:B------:R0:W-:Y:S04]  /*114a0*/  STL.64 [R1+0x280], R8 ;  /* 0x0002800801007387 */ /* 0x0001e80000100a00 */
[----:B------:R1:W-:Y:S04]  /*114b0*/  STL.64 [R1+0x288], R10 ;  /* 0x0002880a01007387 */ /* 0x0003e80000100a00 */
[----:B0-----:R-:W2:Y:S04]  /*114c0*/  LDL.LU.64 R8, [R1+0x690] ;  /* 0x0006900001087983 */ /* 0x001ea80000300a00 */
[----:B-1----:R-:W2:Y:S04]  /*114d0*/  LDL.LU.64 R10, [R1+0x698] ;  /* 0x00069800010a7983 */ /* 0x002ea80000300a00 */
[----:B------:R-:W4:Y:S01]  /*114e0*/  LDL.64 R20, [R1+0x10] ;  /* 0x0000100001147983 */ /* 0x000f220000100a00 */
[----:B------:R-:W-:-:S02]  /*114f0*/  IMAD.MOV.U32 R2, RZ, RZ, R24 ;  /* 0x000000ffff027224 */ /* 0x000fc400078e0018 */
[----:B------:R-:W-:Y:S01]  /*11500*/  IMAD.MOV.U32 R3, RZ, RZ, R25 ;  /* 0x000000ffff037224 */ /* 0x000fe200078e0019 */
[----:B----4-:R0:W-:Y:S04]  /*11510*/  STL.64 [R1+0x1c38], R20 ;  /* 0x001c381401007387 */ /* 0x0101e80000100a00 */
[----:B------:R-:W4:Y:S01]  /*11520*/  LDL.64 R24, [R1] ;  /* 0x0000000001187983 */ /* 0x000f220000100a00 */
[----:B---3--:R-:W-:Y:S03]  /*11530*/  HMMA.16816.F32 R4, R12, R16, R4 ;  /* 0x000000100c04723c */ /* 0x008fe60000001804 */
[----:B0-----:R-:W2:Y:S04]  /*11540*/  LDL.64 R20, [R1+0x50] ;  /* 0x0000500001147983 */ /* 0x001ea80000100a00 */
[----:B----4-:R0:W-:Y:S04]  /*11550*/  STL.64 [R1+0x1c30], R24 ;  /* 0x001c301801007387 */ /* 0x0101e80000100a00 */
[----:B0-----:R-:W3:Y:S04]  /*11560*/  LDL.64 R24, [R1+0x40] ;  /* 0x0000400001187983 */ /* 0x001ee80000100a00 */
[----:B------:R-:W-:Y:S04]  /*11570*/  STL [R1+0x1bec], R3 ;  /* 0x001bec0301007387 */ /* 0x000fe80000100800 */
[----:B------:R-:W-:Y:S04]  /*11580*/  STL [R1+0x1be8], R2 ;  /* 0x001be80201007387 */ /* 0x000fe80000100800 */
[----:B------:R0:W-:Y:S04]  /*11590*/  STL.64 [R1+0x270], R4 ;  /* 0x0002700401007387 */ /* 0x0001e80000100a00 */
[----:B------:R1:W-:Y:S04]  /*115a0*/  STL.64 [R1+0x278], R6 ;  /* 0x0002780601007387 */ /* 0x0003e80000100a00 */
[----:B0-----:R-:W4:Y:S01]  /*115b0*/  LDL.LU.64 R4, [R1+0x1c50] ;  /* 0x001c500001047983 */ /* 0x001f220000300a00 */
[----:B-1----:R-:W-:-:S02]  /*115c0*/  IMAD.MOV.U32 R7, RZ, RZ, R16 ;  /* 0x000000ffff077224 */ /* 0x002fc400078e0010 */
[----:B------:R-:W-:Y:S02]  /*115d0*/  IMAD.MOV.U32 R6, RZ, RZ, R17 ;  /* 0x000000ffff067224 */ /* 0x000fe400078e0011 */
[----:B------:R-:W3:Y:S04]  /*115e0*/  LDL.LU.64 R16, [R1+0x680] ;  /* 0x0006800001107983 */ /* 0x000ee80000300a00 */
[----:B------:R-:W3:Y:S04]  /*115f0*/  LDL.LU.64 R18, [R1+0x688] ;  /* 0x0006880001127983 */ /* 0x000ee80000300a00 */
[----:B------:R-:W-:Y:S01]  /*11600*/  STL.64 [R1+0x1bf8], R6 ;  /* 0x001bf80601007387 */ /* 0x000fe20000100a00 */
[----:B--2---:R-:W-:Y:S03]  /*11610*/  HMMA.16816.F32 R8, R12, R20, R8 ;  /* 0x000000140c08723c */ /* 0x004fe60000001808 */
[----:B----4-:R0:W-:Y:S04]  /*11620*/  STL.64 [R1+0x1bf0], R4 ;  /* 0x001bf00401007387 */ /* 0x0101e80000100a00 */
[----:B0-----:R-:W2:Y:S04]  /*11630*/  LDL.64 R4, [R1+0x20] ;  /* 0x0000200001047983 */ /* 0x001ea80000100a00 */
[----:B--2---:R0:W-:Y:S04]  /*11640*/  STL.64 [R1+0x1c40], R4 ;  /* 0x001c400401007387 */ /* 0x0041e80000100a00 */
[----:B0-----:R-:W2:Y:S04]  /*11650*/  LDL.LU.64 R4, [R1+0x670] ;  /* 0x0006700001047983 */ /* 0x001ea80000300a00 */
[----:B------:R-:W2:Y:S04]  /*11660*/  LDL.LU.64 R6, [R1+0x678] ;  /* 0x0006780001067983 */ /* 0x000ea80000300a00 */
[----:B------:R0:W-:Y:S04]  /*11670*/  STL.64 [R1+0x690], R8 ;  /* 0x0006900801007387 */ /* 0x0001e80000100a00 */
[----:B------:R1:W-:Y:S04]  /*11680*/  STL.64 [R1+0x698], R10 ;  /* 0x0006980a01007387 */ /* 0x0003e80000100a00 */
[----:B0-----:R-:W4:Y:S01]  /*11690*/  LDL.LU.64 R8, [R1+0x1c48] ;  /* 0x001c480001087983 */ /* 0x001f220000300a00 */
[----:B-1----:R-:W-:-:S02]  /*116a0*/  IMAD.MOV.U32 R10, RZ, RZ, R20 ;  /* 0x000000ffff0a7224 */ /* 0x002fc400078e0014 */
[----:B------:R-:W-:Y:S02]  /*116b0*/  IMAD.MOV.U32 R11, RZ, RZ, R21 ;  /* 0x000000ffff0b7224 */ /* 0x000fe400078e0015 */
[----:B------:R-:W2:Y:S04]  /*116c0*/  LDL.LU.64 R20, [R1+0x660] ;  /* 0x0006600001147983 */ /* 0x000ea80000300a00 */
[----:B------:R-:W2:Y:S04]  /*116d0*/  LDL.LU.64 R22, [R1+0x668] ;  /* 0x0006680001167983 */ /* 0x000ea80000300a00 */
[----:B------:R-:W-:Y:S04]  /*116e0*/  STL.64 [R1+0x1c08], R10 ;  /* 0x001c080a01007387 */ /* 0x000fe80000100a00 */
[----:B----4-:R0:W-:Y:S04]  /*116f0*/  STL.64 [R1+0x1c00], R8 ;  /* 0x001c000801007387 */ /* 0x0101e80000100a00 */
[----:B0-----:R-:W2:Y:S01]  /*11700*/  LDL.64 R8, [R1+0x30] ;  /* 0x0000300001087983 */ /* 0x001ea20000100a00 */
[C---:B---3--:R-:W-:Y:S01]  /*11710*/  HMMA.16816.F32 R16, R12.reuse, R24, R16 ;  /* 0x000000180c10723c */ /* 0x048fe20000001810 */
[----:B------:R-:W-:Y:S11]  /*11720*/  IMAD.MOV.U32 R29, RZ, RZ, R25 ;  /* 0x000000ffff1d7224 */ /* 0x000ff600078e0019 */
[----:B------:R-:W-:Y:S11]  /*11730*/  @!UPT UIADD3 URZ, URZ, URZ, URZ ;  /* 0x0000003f3f3ff290 */ /* 0x000ff6000fffe03f */
[----:B------:R-:W-:Y:S04]  /*11740*/  STL.64 [R1+0x680], R16 ;  /* 0x0006801001007387 */ /* 0x000fe80000100a00 */
[----:B------:R0:W-:Y:S02]  /*11750*/  STL.64 [R1+0x688], R18 ;  /* 0x0006881201007387 */ /* 0x0001e40000100a00 */
[----:B0-----:R-:W-:Y:S02]  /*11760*/  IMAD.MOV.U32 R19, RZ, RZ, R24 ;  /* 0x000000ffff137224 */ /* 0x001fe400078e0018 */
[----:B------:R-:W3:Y:S04]  /*11770*/  LDL.LU.64 R24, [R1+0x650] ;  /* 0x0006500001187983 */ /* 0x000ee80000300a00 */
[----:B------:R-:W3:Y:S01]  /*11780*/  LDL.LU.64 R26, [R1+0x658] ;  /* 0x00065800011a7983 */ /* 0x000ee20000300a00 */
[----:B--2---:R-:W-:Y:S01]  /*11790*/  HMMA.16816.F32 R4, R12, R8, R4 ;  /* 0x000000080c04723c */ /* 0x004fe20000001804 */
[----:B------:R-:W-:-:S02]  /*117a0*/  IMAD.MOV.U32 R17, RZ, RZ, R8 ;  /* 0x000000ffff117224 */ /* 0x000fc400078e0008 */
[----:B------:R-:W-:Y:S11]  /*117b0*/  IMAD.MOV.U32 R18, RZ, RZ, R9 ;  /* 0x000000ffff127224 */ /* 0x000ff600078e0009 */
[----:B------:R-:W-:Y:S09]  /*117c0*/  @!UPT UIADD3 URZ, URZ, URZ, URZ ;  /* 0x0000003f3f3ff290 */ /* 0x000ff2000fffe03f */
[----:B------:R0:W-:Y:S04]  /*117d0*/  STL.64 [R1+0x670], R4 ;  /* 0x0006700401007387 */ /* 0x0001e80000100a00 */
[----:B------:R-:W-:Y:S04]  /*117e0*/  STL.64 [R1+0x678], R6 ;  /* 0x0006780601007387 */ /* 0x000fe80000100a00 */
[----:B0-----:R-:W2:Y:S04]  /*117f0*/  LDL.LU.64 R4, [R1+0x1c40] ;  /* 0x001c400001047983 */ /* 0x001ea80000300a00 */
[----:B------:R-:W4:Y:S04]  /*11800*/  LDL.LU.64 R8, [R1+0x630] ;  /* 0x0006300001087983 */ /* 0x000f280000300a00 */
[----:B------:R-:W3:Y:S01]  /*11810*/  LDL.LU.64 R10, [R1+0x638] ;  /* 0x00063800010a7983 */ /* 0x000ee20000300a00 */
[----:B--2---:R-:W-:Y:S03]  /*11820*/  HMMA.16816.F32 R20, R12, R4, R20 ;  /* 0x000000040c14723c */ /* 0x004fe60000001814 */
[----:B---3--:R-:W-:Y:S04]  /*11830*/  STL.64 [R1+0x1c28], R10 ;  /* 0x001c280a01007387 */ /* 0x008fe80000100a00 */
[----:B----4-:R0:W-:Y:S04]  /*11840*/  STL.64 [R1+0x1c20], R8 ;  /* 0x001c200801007387 */ /* 0x0101e80000100a00 */
[----:B0-----:R-:W2:Y:S04]  /*11850*/  LDL.LU.64 R8, [R1+0x640] ;  /* 0x0006400001087983 */ /* 0x001ea80000300a00 */
[----:B------:R-:W2:Y:S08]  /*11860*/  LDL.LU.64 R10, [R1+0x648] ;  /* 0x00064800010a7983 */ /* 0x000eb00000300a00 */
[----:B------:R0:W-:Y:S04]  /*11870*/  STL.64 [R1+0x660], R20 ;  /* 0x0006601401007387 */ /* 0x0001e80000100a00 */
[----:B------:R-:W-:Y:S04]  /*11880*/  STL.64 [R1+0x668], R22 ;  /* 0x0006681601007387 */ /* 0x000fe80000100a00 */
[----:B0-----:R-:W3:Y:S01]  /*11890*/  LDL.LU.64 R20, [R1+0x1c38] ;  /* 0x001c380001147983 */ /* 0x001ee20000300a00 */
[----:B------:R-:W-:-:S02]  /*118a0*/  IMAD.MOV.U32 R28, RZ, RZ, R4 ;  /* 0x000000ffff1c7224 */ /* 0x000fc400078e0004 */
[----:B------:R-:W-:Y:S02]  /*118b0*/  IMAD.MOV.U32 R16, RZ, RZ, R5 ;  /* 0x000000ffff107224 */ /* 0x000fe400078e0005 */
[----:B------:R-:W4:Y:S04]  /*118c0*/  LDL.LU.64 R4, [R1+0x620] ;  /* 0x0006200001047983 */ /* 0x000f280000300a00 */
[----:B------:R-:W4:Y:S01]  /*118d0*/  LDL.LU.64 R6, [R1+0x628] ;  /* 0x0006280001067983 */ /* 0x000f220000300a00 */
[----:B---3--:R-:W-:Y:S11]  /*118e0*/  HMMA.16816.F32 R24, R12, R20, R24 ;  /* 0x000000140c18723c */ /* 0x008ff60000001818 */
[----:B------:R-:W-:Y:S11]  /*118f0*/  @!UPT UIADD3 URZ, URZ, URZ, URZ ;  /* 0x0000003f3f3ff290 */ /* 0x000ff6000fffe03f */
[----:B------:R-:W-:Y:S01]  /*11900*/  @!UPT UIADD3 URZ, URZ, URZ, URZ ;  /* 0x0000003f3f3ff290 */ /* 0x000fe2000fffe03f */
[----:B------:R0:W-:Y:S04]  /*11910*/  STL.64 [R1+0x650], R24 ;  /* 0x0006501801007387 */ /* 0x0001e80000100a00 */
[----:B------:R-:W-:Y:S04]  /*11920*/  STL.64 [R1+0x658], R26 ;  /* 0x0006581a01007387 */ /* 0x000fe80000100a00 */
[----:B0-----:R-:W2:Y:S01]  /*11930*/  LDL.LU.64 R24, [R1+0x1c30] ;  /* 0x001c300001187983 */ /* 0x001ea20000300a00 */
[----:B------:R-:W-:Y:S02]  /*11940*/  IMAD.MOV.U32 R3, RZ, RZ, R20 ;  /* 0x000000ffff037224 */ /* 0x000fe400078e0014 */
[----:B------:R-:W-:-:S02]  /*11950*/  IMAD.MOV.U32 R2, RZ, RZ, R21 ;  /* 0x000000ffff027224 */ /* 0x000fc400078e0015 */
[----:B------:R-:W0:Y:S04]  /*11960*/  LDSM.16.MT88.4 R20, [R0+0x300] ;  /* 0x000300000014783b */ /* 0x000e280000004200 */
[----:B0-----:R-:W-:Y:S04]  /*11970*/  STL.64 [R1+0x1ac8], R22 ;  /* 0x001ac81601007387 */ /* 0x001fe80000100a00 */
[----:B------:R0:W-:Y:S04]  /*11980*/  STL.64 [R1+0x1ac0], R20 ;  /* 0x001ac01401007387 */ /* 0x0001e80000100a00 */
[----:B0-----:R-:W3:Y:S01]  /*11990*/  LDL.64 R20, [R1+0xc0] ;  /* 0x0000c00001147983 */ /* 0x001ee20000100a00 */
[----:B--2---:R-:W-:Y:S01]  /*119a0*/  HMMA.16816.F32 R8, R12, R24, R8 ;  /* 0x000000180c08723c */ /* 0x004fe20000001808 */
[----:B------:R-:W-:-:S02]  /*119b0*/  IMAD.MOV.U32 R23, RZ, RZ, R24 ;  /* 0x000000ffff177224 */ /* 0x000fc400078e0018 */
[----:B------:R-:W-:Y:S11]  /*119c0*/  IMAD.MOV.U32 R22, RZ, RZ, R25 ;  /* 0x000000ffff167224 */ /* 0x000ff600078e0019 */
[----:B------:R-:W-:Y:S09]  /*119d0*/  @!UPT UIADD3 URZ, URZ, URZ, URZ ;  /* 0x0000003f3f3ff290 */ /* 0x000ff2000fffe03f */
[----:B------:R-:W-:Y:S04]  /*119e0*/  STL.64 [R1+0x640], R8 ;  /* 0x0006400801007387 */ /* 0x000fe80000100a00 */
[----:B------:R0:W-:Y:S04]  /*119f0*/  STL.64 [R1+0x648], R10 ;  /* 0x0006480a01007387 */ /* 0x0001e80000100a00 */
[----:B0-----:R-:W2:Y:S04]  /*11a00*/  LDL.LU.64 R10, [R1+0x1c28] ;  /* 0x001c2800010a7983 */ /* 0x001ea80000300a00 */
[----:B------:R-:W2:Y:S04]  /*11a10*/  LDL.LU.64 R8, [R1+0x1c20] ;  /* 0x001c200001087983 */ /* 0x000ea80000300a00 */
[----:B------:R-:W2:Y:S04]  /*11a20*/  LDL.LU.64 R26, [R1+0x1c18] ;  /* 0x001c1800011a7983 */ /* 0x000ea80000300a00 */
[----:B------:R-:W2:Y:S02]  /*11a30*/  LDL.LU.64 R24, [R1+0x1c10] ;  /* 0x001c100001187983 */ /* 0x000ea40000300a00 */
[----:B--2---:R-:W-:Y:S11]  /*11a40*/  HMMA.16816.F32 R8, R12, R24, R8 ;  /* 0x000000180c08723c */ /* 0x004ff60000001808 */
[----:B------:R-:W-:Y:S11]  /*11a50*/  @!UPT UIADD3 URZ, URZ, URZ, URZ ;  /* 0x0000003f3f3ff290 */ /* 0x000ff6000fffe03f */
[----:B------:R-:W-:Y:S01]  /*11a60*/  @!UPT UIADD3 URZ, URZ, URZ, URZ ;  /* 0x0000003f3f3ff290 */ /* 0x000fe2000fffe03f */
[----:B------:R-:W-:Y:S04]  /*11a70*/  STL.64 [R1+0x630], R8 ;  /* 0x0006300801007387 */ /* 0x000fe80000100a00 */
[----:B------:R0:W-:Y:S04]  /*11a80*/  STL.64 [R1+0x638], R10 ;  /* 0x0006380a01007387 */ /* 0x0001e80000100a00 */
[----:B0-----:R-:W2:Y:S04]  /*11a90*/  LDL.LU.64 R10, [R1+0x1c08] ;  /* 0x001c0800010a7983 */ /* 0x001ea80000300a00 */
[----:B------:R-:W4:Y:S04]  /*11aa0*/  LDL.LU.64 R8, [R1+0x1c00] ;  /* 0x001c000001087983 */ /* 0x000f280000300a00 */
[----:B------:R-:W-:Y:S04]  /*11ab0*/  STL.64 [R1+0x1ad8], R26 ;  /* 0x001ad81a01007387 */ /* 0x000fe80000100a00 */
[----:B------:R0:W-:Y:S02]  /*11ac0*/  STL.64 [R1+0x1ad0], R24 ;  /* 0x001ad01801007387 */ /* 0x0001e40000100a00 */
[----:B0-----:R-:W-:-:S02]  /*11ad0*/  IMAD.MOV.U32 R24, RZ, RZ, R23 ;  /* 0x000000ffff187224 */ /* 0x001fc400078e0017 */
[----:B------:R-:W-:-:S05]  /*11ae0*/  IMAD.MOV.U32 R25, RZ, RZ, R22 ;  /* 0x000000ffff197224 */ /* 0x000fca00078e0016 */
[----:B------:R0:W-:Y:S04]  /*11af0*/  STL.64 [R1+0x1ae8], R24 ;  /* 0x001ae81801007387 */ /* 0x0001e80000100a00 */
[----:B0-----:R-:W2:Y:S04]  /*11b00*/  LDL.LU.64 R24, [R1+0x260] ;  /* 0x0002600001187983 */ /* 0x001ea80000300a00 */
[----:B------:R-:W2:Y:S01]  /*11b10*/  LDL.LU.64 R26, [R1+0x268] ;  /* 0x00026800011a7983 */ /* 0x000ea20000300a00 */
[C---:B----4-:R-:W-:Y:S11]  /*11b20*/  HMMA.16816.F32 R4, R12.reuse, R8, R4 ;  /* 0x000000080c04723c */ /* 0x050ff60000001804 */
[----:B------:R-:W-:Y:S11]  /*11b30*/  @!UPT UIADD3 URZ, URZ, URZ, URZ ;  /* 0x0000003f3f3ff290 */ /* 0x000ff6000fffe03f */
[----:B------:R-:W-:Y:S01]  /*11b40*/  @!UPT UIADD3 URZ, URZ, URZ, URZ ;  /* 0x0000003f3f3ff290 */ /* 0x000fe2000fffe03f */
[----:B------:R-:W-:Y:S04]  /*11b50*/  STL.64 [R1+0x620], R4 ;  /* 0x0006200401007387 */ /* 0x000fe80000100a00 */
[----:B------:R0:W-:Y:S04]  /*11b60*/  STL.64 [R1+0x628], R6 ;  /* 0x0006280601007387 */ /* 0x0001e80000100a00 */
[----:B0-----:R-:W4:Y:S04]  /*11b70*/  LDL.LU.64 R6, [R1+0x1bf8] ;  /* 0x001bf80001067983 */ /* 0x001f280000300a00 */
[----:B------:R-:W2:Y:S04]  /*11b80*/  LDL.LU.64 R4, [R1+0x1bf0] ;  /* 0x001bf00001047983 */ /* 0x000ea80000300a00 */
[----:B------:R-:W-:Y:S01]  /*11b90*/  STL.64 [R1+0x1ae0], R8 ;  /* 0x001ae00801007387 */ /* 0x000fe20000100a00 */
[----:B--2---:R-:W-:Y:S03]  /*11ba0*/  HMMA.16816.F32 R12, R12, R4, R24 ;  /* 0x000000040c0c723c */ /* 0x004fe60000001818 */
[----:B------:R-:W2:Y:S04]  /*11bb0*/  LDL.LU.64 R24, [R1+0x610] ;  /* 0x0006100001187983 */ /* 0x000ea80000300a00 */
[----:B------:R-:W2:Y:S11]  /*11bc0*/  LDL.LU.64 R26, [R1+0x618] ;  /* 0x00061800011a7983 */ /* 0x000eb60000300a00 */
[----:B------:R-:W-:Y:S05]  /*11bd0*/  @!UPT UIADD3 URZ, URZ, URZ, URZ ;  /* 0x0000003f3f3ff290 */ /* 0x000fea000fffe03f */
[----:B------:R0:W-:Y:S04]  /*11be0*/  STL.64 [R1+0x260], R12 ;  /* 0x0002600c01007387 */ /* 0x0001e80000100a00 */
[----:B------:R-:W-:Y:S01]  /*11bf0*/  STL.64 [R1+0x268], R14 ;  /* 0x0002680e01007387 */ /* 0x000fe20000100a00 */
[----:B0-----:R-:W-:Y:S02]  /*11c00*/  IMAD.MOV.U32 R12, RZ, RZ, R3 ;  /* 0x000000ffff0c7224 */ /* 0x001fe400078e0003 */
[----:B------:R-:W-:Y:S01]  /*11c10*/  IMAD.MOV.U32 R13, RZ, RZ, R2 ;  /* 0x000000ffff0d7224 */ /* 0x000fe200078e0002 */
[----:B------:R-:W2:Y:S04]  /*11c20*/  LDL.LU R3, [R1+0x1bec] ;  /* 0x001bec0001037983 */ /* 0x000ea80000300800 */
[----:B------:R-:W2:Y:S04]  /*11c30*/  LDL.LU R2, [R1+0x1be8] ;  /* 0x001be80001027983 */ /* 0x000ea80000300800 */
[----:B------:R0:W-:Y:S02]  /*11c40*/  STL.64 [R1+0x1af0], R12 ;  /* 0x001af00c01007387 */ /* 0x0001e40000100a00 */
[----:B0-----:R-:W-:-:S02]  /*11c50*/  IMAD.MOV.U32 R12, RZ, RZ, R28 ;  /* 0x000000ffff0c7224 */ /* 0x001fc400078e001c */
        /* <DEDUP_REMOVED lines=10> */
[----:B------:R-:W2:Y:S01]  /*11d00*/  LDL.LU R19, [R1+0x1bd4] ;  /* 0x001bd40001137983 */ /* 0x000ea20000300800 */
[----:B------:R-:W-:-:S03]  /*11d10*/  IMAD.MOV.U32 R13, RZ, RZ, R29 ;  /* 0x000000ffff0d7224 */ /* 0x000fc600078e001d */
[----:B------:R-:W2:Y:S04]  /*11d20*/  LDL.LU R29, [R1+0x1bd0] ;  /* 0x001bd000011d7983 */ /* 0x000ea80000300800 */
[----:B------:R0:W-:Y:S02]  /*11d30*/  STL.64 [R1+0x1b38], R12 ;  /* 0x001b380c01007387 */ /* 0x0001e40000100a00 */
[----:B0-----:R-:W-:Y:S02]  /*11d40*/  IMAD.MOV.U32 R12, RZ, RZ, R10 ;  /* 0x000000ffff0c7224 */ /* 0x001fe400078e000a */
[----:B------:R-:W2:Y:S01]  /*11d50*/  LDL.LU R10, [R1+0x1bcc] ;  /* 0x001bcc00010a7983 */ /* 0x000ea20000300800 */
[----:B------:R-:W-:-:S03]  /*11d60*/  IMAD.MOV.U32 R13, RZ, RZ, R11 ;  /* 0x000000ffff0d7224 */ /* 0x000fc600078e000b */
[----:B------:R-:W2:Y:S04]  /*11d70*/  LDL.LU R11, [R1+0x1bc8] ;  /* 0x001bc800010b7983 */ /* 0x000ea80000300800 */
[----:B------:R4:W-:Y:S02]  /*11d80*/  STL.64 [R1+0x1b50], R12 ;  /* 0x001b500c01007387 */ /* 0x0009e40000100a00 */
[----:B----4-:R-:W-:Y:S02]  /*11d90*/  IMAD.MOV.U32 R12, RZ, RZ, R7 ;  /* 0x000000ffff0c7224 */ /* 0x010fe400078e0007 */
[----:B------:R-:W-:-:S05]  /*11da0*/  IMAD.MOV.U32 R13, RZ, RZ, R6 ;  /* 0x000000ffff0d7224 */ /* 0x000fca00078e0006 */
[----:B------:R2:W-:Y:S01]  /*11db0*/  STL.64 [R1+0x1b68], R12 ;  /* 0x001b680c01007387 */ /* 0x0005e20000100a00 */
[----:B---3--:R-:W-:Y:S02]  /*11dc0*/  IMAD.MOV.U32 R7, RZ, RZ, R20 ;  /* 0x000000ffff077224 */ /* 0x008fe400078e0014 */
[----:B------:R-:W-:Y:S01]  /*11dd0*/  IMAD.MOV.U32 R6, RZ, RZ, R21 ;  /* 0x000000ffff067224 */ /* 0x000fe200078e0015 */
[----:B--2---:R-:W-:Y:S11]  /*11de0*/  HMMA.16816.F32 R12, R16, R20, R24 ;  /* 0x00000014100c723c */ /* 0x004ff60000001818 */
[----:B------:R-:W-:Y:S11]  /*11df0*/  @!UPT UIADD3 URZ, URZ, URZ, URZ ;  /* 0x0000003f3f3ff290 */ /* 0x000ff6000fffe03f */
[----:B------:R-:W-:Y:S01]  /*11e00*/  @!UPT UIADD3 URZ, URZ, URZ, URZ ;  /* 0x0000003f3f3ff290 */ /* 0x000fe2000fffe03f */
[----:B------:R0:W-:Y:S04]  /*11e10*/  STL.64 [R1+0x610], R12 ;  /* 0x0006100c01007387 */ /* 0x0001e80000100a00 */
[----:B------:R-:W-:Y:S01]  /*11e20*/  STL.64 [R1+0x618], R14 ;  /* 0x0006180e01007387 */ /* 0x000fe20000100a00 */
[----:B------:R-:W-:Y:S02]  /*11e30*/  IMAD.MOV.U32 R20, RZ, RZ, R11 ;  /* 0x000000ffff147224 */ /* 0x000fe400078e000b */
        /* <DEDUP_REMOVED lines=14> */
[----:B------:R-:W2:Y:S04]  /*11f20*/  LDL.64 R12, [R1+0xa0] ;  /* 0x0000a000010c7983 */ /* 0x000ea80000100a00 */
        /* <DEDUP_REMOVED lines=53> */
[----:B------:R-:W4:Y:S01]  /*12280*/  LDL.LU.64 R10, [R1+0x558] ;  /* 0x00055800010a7983 */ /* 0x000f220000300a00 */
        /* <DEDUP_REMOVED lines=63> */
[----:B0-----:R-:W2:Y:S04]  /*12680*/  LDL.LU.64 R12, [R1+0x250] ;  /* 0x00025000010c7983 */ /* 0x001ea80000300a00 */
[----:B-1----:R-:W2:Y:S01]  /*12690*/  LDL.LU.64 R14, [R1+0x258] ;  /* 0x00025800010e7983 */ /* 0x002ea20000300a00 */
[C---:B----4-:R-:W-:Y:S03]  /*126a0*/  HMMA.16816.F32 R24, R16.reuse, R24, R8 ;  /* 0x000000181018723c */ /* 0x050fe60000001808 */
[----:B------:R-:W3:Y:S11]  /*126b0*/  LDL.LU.64 R8, [R1+0x1ae0] ;  /* 0x001ae00001087983 */ /* 0x000ef60000300a00 */
[----:B------:R-:W-:Y:S09]  /*126c0*/  @!UPT UIADD3 URZ, URZ, URZ, URZ ;  /* 0x0000003f3f3ff290 */ /* 0x000ff2000fffe03f */
[----:B------:R-:W-:Y:S04]  /*126d0*/  STL.64 [R1+0x550], R24 ;  /* 0x0005501801007387 */ /* 0x000fe80000100a00 */
[----:B------:R0:W-:Y:S04]  /*126e0*/  STL.64 [R1+0x558], R26 ;  /* 0x0005581a01007387 */ /* 0x0001e80000100a00 */
[----:B0-----:R-:W4:Y:S04]  /*126f0*/  LDL.LU.64 R26, [R1+0x1ad8] ;  /* 0x001ad800011a7983 */ /* 0x001f280000300a00 */
[----:B------:R-:W2:Y:S02]  /*12700*/  LDL.LU.64 R24, [R1+0x1ad0] ;  /* 0x001ad00001187983 */ /* 0x000ea40000300a00 */
[C---:B--2---:R-:W-:Y:S11]  /*12710*/  HMMA.16816.F32 R20, R16.reuse, R24, R20 ;  /* 0x000000181014723c */ /* 0x044ff60000001814 */
[----:B------:R-:W-:Y:S11]  /*12720*/  @!UPT UIADD3 URZ, URZ, URZ, URZ ;  /* 0x0000003f3f3ff290 */ /* 0x000ff6000fffe03f */
[----:B------:R-:W-:Y:S01]  /*12730*/  @!UPT UIADD3 URZ, URZ, URZ, URZ ;  /* 0x0000003f3f3ff290 */ /* 0x000fe2000fffe03f */
[----:B------:R-:W-:Y:S04]  /*12740*/  STL.64 [R1+0x540], R20 ;  /* 0x0005401401007387 */ /* 0x000fe80000100a00 */
[----:B------:R0:W-:Y:S04]  /*12750*/  STL.64 [R1+0x548], R22 ;  /* 0x0005481601007387 */ /* 0x0001e80000100a00 */
[----:B0-----:R-:W2:Y:S04]  /*12760*/  LDL.LU.64 R22, [R1+0x1ac8] ;  /* 0x001ac80001167983 */ /* 0x001ea80000300a00 */
[----:B------:R-:W2:Y:S04]  /*12770*/  LDL.LU.64 R20, [R1+0x1ac0] ;  /* 0x001ac00001147983 */ /* 0x000ea80000300a00 */
[----:B----4-:R-:W-:Y:S04]  /*12780*/  STL.64 [R1+0x1a00], R26 ;  /* 0x001a001a01007387 */ /* 0x010fe80000100a00 */
[----:B------:R0:W-:Y:S04]  /*12790*/  STL.64 [R1+0x19f8], R24 ;  /* 0x0019f81801007387 */ /* 0x0001e80000100a00 */
[----:B0-----:R-:W4:Y:S04]  /*127a0*/  LDL.LU.64 R24, [R1+0x90] ;  /* 0x0000900001187983 */ /* 0x001f280000300a00 */
[----:B----4-:R0:W-:Y:S04]  /*127b0*/  STL.64 [R1+0x1a80], R24 ;  /* 0x001a801801007387 */ /* 0x0101e80000100a00 */
[----:B0-----:R-:W4:Y:S04]  /*127c0*/  LDL.LU.64 R24, [R1+0x530] ;  /* 0x0005300001187983 */ /* 0x001f280000300a00 */
[----:B------:R-:W4:Y:S04]  /*127d0*/  LDL.LU.64 R26, [R1+0x538] ;  /* 0x00053800011a7983 */ /* 0x000f280000300a00 */
[----:B---3--:R-:W-:Y:S04]  /*127e0*/  STL [R1+0x19e4], R9 ;  /* 0x0019e40901007387 */ /* 0x008fe80000100800 */
[----:B------:R-:W-:Y:S01]  /*127f0*/  STL [R1+0x1a38], R8 ;  /* 0x001a380801007387 */ /* 0x000fe20000100800 */
[C---:B----4-:R-:W-:Y:S11]  /*12800*/  HMMA.16816.F32 R24, R16.reuse, R8, R24 ;  /* 0x000000081018723c */ /* 0x050ff60000001818 */
[----:B------:R-:W-:Y:S11]  /*12810*/  @!UPT UIADD3 URZ, URZ, URZ, URZ ;  /* 0x0000003f3f3ff290 */ /* 0x000ff6000fffe03f */
[----:B------:R-:W-:Y:S01]  /*12820*/  @!UPT UIADD3 URZ, URZ, URZ, URZ ;  /* 0x0000003f3f3ff290 */ /* 0x000fe2000fffe03f */
[----:B------:R0:W-:Y:S04]  /*12830*/  STL.64 [R1+0x530], R24 ;  /* 0x0005301801007387 */ /* 0x0001e80000100a00 */
[----:B------:R1:W-:Y:S04]  /*12840*/  STL.64 [R1+0x538], R26 ;  /* 0x0005381a01007387 */ /* 0x0003e80000100a00 */
[----:B0-----:R-:W3:Y:S04]  /*12850*/  LDL.LU.64 R24, [R1+0x220] ;  /* 0x0002200001187983 */ /* 0x001ee80000300a00 */
[----:B-1----:R-:W4:Y:S01]  /*12860*/  LDL.LU.64 R26, [R1+0x228] ;  /* 0x00022800011a7983 */ /* 0x002f220000300a00 */
[----:B------:R-:W-:Y:S11]  /*12870*/  HMMA.16816.F32 R8, R16, R4, R12 ;  /* 0x000000041008723c */ /* 0x000ff6000000180c */
[----:B------:R-:W-:Y:S11]  /*12880*/  @!UPT UIADD3 URZ, URZ, URZ, URZ ;  /* 0x0000003f3f3ff290 */ /* 0x000ff6000fffe03f */
[----:B------:R-:W-:Y:S01]  /*12890*/  @!UPT UIADD3 URZ, URZ, URZ, URZ ;  /* 0x0000003f3f3ff290 */ /* 0x000fe2000fffe03f */
[----:B------:R-:W-:Y:S04]  /*128a0*/  STL.64 [R1+0x250], R8 ;  /* 0x0002500801007387 */ /* 0x000fe80000100a00 */
[----:B------:R-:W-:Y:S04]  /*128b0*/  STL.64 [R1+0x258], R10 ;  /* 0x0002580a01007387 */ /* 0x000fe80000100a00 */
[----:B----4-:R-:W-:Y:S04]  /*128c0*/  STL.64 [R1+0x1a90], R26 ;  /* 0x001a901a01007387 */ /* 0x010fe80000100a00 */
[----:B---3--:R0:W-:Y:S04]  /*128d0*/  STL.64 [R1+0x1a88], R24 ;  /* 0x001a881801007387 */ /* 0x0081e80000100a00 */
[----:B0-----:R-:W3:Y:S04]  /*128e0*/  LDL.LU.64 R24, [R1+0xb0] ;  /* 0x0000b00001187983 */ /* 0x001ee80000300a00 */
[----:B---3--:R-:W-:Y:S04]  /*128f0*/  STL.64 [R1+0x1aa8], R24 ;  /* 0x001aa81801007387 */ /* 0x008fe80000100a00 */
[----:B------:R-:W3:Y:S04]  /*12900*/  LDL.LU.64 R16, [R1+0x210] ;  /* 0x0002100001107983 */ /* 0x000ee80000300a00 */
[----:B------:R-:W4:Y:S04]  /*12910*/  LDL.LU.64 R18, [R1+0x218] ;  /* 0x0002180001127983 */ /* 0x000f280000300a00 */
[----:B----4-:R-:W-:Y:S04]  /*12920*/  STL.64 [R1+0x1aa0], R18 ;  /* 0x001aa01201007387 */ /* 0x010fe80000100a00 */
[----:B---3--:R0:W-:Y:S04]  /*12930*/  STL.64 [R1+0x1a98], R16 ;  /* 0x001a981001007387 */ /* 0x0081e80000100a00 */
[----:B0-----:R-:W3:Y:S04]  /*12940*/  LDL.LU.64 R16, [R1+0x230] ;  /* 0x0002300001107983 */ /* 0x001ee80000300a00 */
[----:B------:R-:W4:Y:S04]  /*12950*/  LDL.LU.64 R18, [R1+0x238] ;  /* 0x0002380001127983 */ /* 0x000f280000300a00 */
[----:B----4-:R-:W-:Y:S04]  /*12960*/  STL.64 [R1+0x1ab8], R18 ;  /* 0x001ab81201007387 */ /* 0x010fe80000100a00 */
[----:B---3--:R0:W-:Y:S04]  /*12970*/  STL.64 [R1+0x1ab0], R16 ;  /* 0x001ab01001007387 */ /* 0x0081e80000100a00 */
[----:B0-----:R-:W2:Y:S04]  /*12980*/  LDL.LU.64 R16, [R1+0x240] ;  /* 0x0002400001107983 */ /* 0x001ea80000300a00 */
[----:B------:R-:W2:Y:S04]  /*12990*/  LDL.LU.64 R18, [R1+0x248] ;  /* 0x0002480001127983 */ /* 0x000ea80000300a00 */
[----:B------:R-:W3:Y:S04]  /*129a0*/  LDL.LU.64 R12, [R1+0x80] ;  /* 0x00008000010c7983 */ /* 0x000ee80000300a00 */
[----:B------:R-:W4:Y:S01]  /*129b0*/  LDL.LU.64 R8, [R1+0x50] ;  /* 0x0000500001087983 */ /* 0x000f220000300a00 */
[----:B------:R-:W-:-:S02]  /*129c0*/  IMAD.MOV.U32 R24, RZ, RZ, R7 ;  /* 0x000000ffff187224 */ /* 0x000fc400078e0007 */
[----:B------:R-:W-:Y:S01]  /*129d0*/  IMAD.MOV.U32 R25, RZ, RZ, R6 ;  /* 0x000000ffff197224 */ /* 0x000fe200078e0006 */
[----:B----4-:R0:W-:Y:S04]  /*129e0*/  STL.64 [R1+0x1a50], R8 ;  /* 0x001a500801007387 */ /* 0x0101e80000100a00 */
[----:B0-----:R-:W4:Y:S02]  /*129f0*/  LDL.LU.64 R8, [R1+0x60] ;  /* 0x0000600001087983 */ /* 0x001f240000300a00 */
[C---:B--2---:R-:W-:Y:S02]  /*12a00*/  HMMA.16816.F32 R24, R20.reuse, R24, R16 ;  /* 0x000000181418723c */ /* 0x044fe40000001810 */
[----:B----4-:R0:W-:Y:S04]  /*12a10*/  STL.64 [R1+0x1a68], R8 ;  /* 0x001a680801007387 */ /* 0x0101e80000100a00 */
[----:B0-----:R-:W2:Y:S04]  /*12a20*/  LDL.LU.64 R8, [R1+0x70] ;  /* 0x0000700001087983 */ /* 0x001ea80000300a00 */
[----:B------:R-:W-:Y:S04]  /*12a30*/  STL [R1+0x19e0], R4 ;  /* 0x0019e00401007387 */ /* 0x000fe80000100800 */
[----:B------:R-:W-:Y:S04]  /*12a40*/  STL [R1+0x19d4], R5 ;  /* 0x0019d40501007387 */ /* 0x000fe80000100800 */
[----:B------:R-:W4:Y:S04]  /*12a50*/  LDL.LU.64 R18, [R1+0x1ab8] ;  /* 0x001ab80001127983 */ /* 0x000f280000300a00 */
[----:B------:R-:W4:Y:S04]  /*12a60*/  LDL.LU.64 R16, [R1+0x1ab0] ;  /* 0x001ab00001107983 */ /* 0x000f280000300a00 */
[----:B------:R0:W-:Y:S04]  /*12a70*/  STL.64 [R1+0x240], R24 ;  /* 0x0002401801007387 */ /* 0x0001e80000100a00 */
[----:B------:R-:W-:Y:S04]  /*12a80*/  STL.64 [R1+0x248], R26 ;  /* 0x0002481a01007387 */ /* 0x000fe80000100a00 */
[----:B0-----:R-:W4:Y:S02]  /*12a90*/  LDL.LU.64 R24, [R1+0x1aa8] ;  /* 0x001aa80001187983 */ /* 0x001f240000300a00 */
[----:B----4-:R-:W-:Y:S01]  /*12aa0*/  HMMA.16816.F32 R16, R20, R24, R16 ;  /* 0x000000181410723c */ /* 0x010fe20000001810 */
[----:B------:R-:W-:-:S02]  /*12ab0*/  IMAD.MOV.U32 R29, RZ, RZ, R24 ;  /* 0x000000ffff1d7224 */ /* 0x000fc400078e0018 */
[----:B------:R-:W-:Y:S11]  /*12ac0*/  IMAD.MOV.U32 R28, RZ, RZ, R25 ;  /* 0x000000ffff1c7224 */ /* 0x000ff600078e0019 */
[----:B------:R-:W-:Y:S09]  /*12ad0*/  @!UPT UIADD3 URZ, URZ, URZ, URZ ;  /* 0x0000003f3f3ff290 */ /* 0x000ff2000fffe03f */
[----:B------:R-:W-:Y:S04]  /*12ae0*/  STL.64 [R1+0x230], R16 ;  /* 0x0002301001007387 */ /* 0x000fe80000100a00 */
[----:B------:R0:W-:Y:S04]  /*12af0*/  STL.64 [R1+0x238], R18 ;  /* 0x0002381201007387 */ /* 0x0001e80000100a00 */
[----:B0-----:R-:W4:Y:S04]  /*12b00*/  LDL.LU.64 R18, [R1+0x1aa0] ;  /* 0x001aa00001127983 */ /* 0x001f280000300a00 */
[----:B------:R-:W4:Y:S04]  /*12b10*/  LDL.LU.64 R16, [R1+0x1a98] ;  /* 0x001a980001107983 */ /* 0x000f280000300a00 */
[----:B------:R-:W2:Y:S04]  /*12b20*/  LDL.LU.64 R26, [R1+0x1a90] ;  /* 0x001a9000011a7983 */ /* 0x000ea80000300a00 */
[----:B------:R-:W2:Y:S01]  /*12b30*/  LDL.LU.64 R24, [R1+0x1a88] ;  /* 0x001a880001187983 */ /* 0x000ea20000300a00 */
[----:B------:R-:W-:-:S02]  /*12b40*/  IMAD.MOV.U32 R4, RZ, RZ, R3 ;  /* 0x000000ffff047224 */ /* 0x000fc400078e0003 */
[----:B------:R-:W-:Y:S01]  /*12b50*/  IMAD.MOV.U32 R5, RZ, RZ, R2 ;  /* 0x000000ffff057224 */ /* 0x000fe200078e0002 */
[----:B------:R-:W-:Y:S04]  /*12b60*/  STL [R1+0x19cc], R28 ;  /* 0x0019cc1c01007387 */ /* 0x000fe80000100800 */
[----:B------:R-:W-:Y:S02]  /*12b70*/  STL [R1+0x19c8], R29 ;  /* 0x0019c81d01007387 */ /* 0x000fe40000100800 */
[C---:B--2---:R-:W-:Y:S02]  /*12b80*/  HMMA.16816.F32 R4, R20.reuse, R4, R24 ;  /* 0x000000041404723c */ /* 0x044fe40000001818 */
[----:B------:R-:W4:Y:S11]  /*12b90*/  LDL.LU.64 R24, [R1+0x1a80] ;  /* 0x001a800001187983 */ /* 0x000f360000300a00 */
[----:B------:R-:W-:Y:S10]  /*12ba0*/  @!UPT UIADD3 URZ, URZ, URZ, URZ ;  /* 0x0000003f3f3ff290 */ /* 0x000ff4000fffe03f */
[----:B------:R-:W-:Y:S04]  /*12bb0*/  STL.64 [R1+0x220], R4 ;  /* 0x0002200401007387 */ /* 0x000fe80000100a00 */
[----:B------:R4:W-:Y:S02]  /*12bc0*/  STL.64 [R1+0x228], R6 ;  /* 0x0002280601007387 */ /* 0x0009e40000100a00 */
[----:B----4-:R-:W-:Y:S11]  /*12bd0*/  HMMA.16816.F32 R4, R20, R24, R16 ;  /* 0x000000181404723c */ /* 0x010ff60000001810 */
[----:B------:R-:W-:Y:S11]  /*12be0*/  @!UPT UIADD3 URZ, URZ, URZ, URZ ;  /* 0x0000003f3f3ff290 */ /* 0x000ff6000fffe03f */
[----:B------:R-:W-:Y:S01]  /*12bf0*/  @!UPT UIADD3 URZ, URZ, URZ, URZ ;  /* 0x0000003f3f3ff290 */ /* 0x000fe2000fffe03f */
[----:B------:R0:W-:Y:S04]  /*12c00*/  STL.64 [R1+0x210], R4 ;  /* 0x0002100401007387 */ /* 0x0001e80000100a00 */
[----:B------:R1:W-:Y:S04]  /*12c10*/  STL.64 [R1+0x218], R6 ;  /* 0x0002180601007387 */ /* 0x0003e80000100a00 */
[----:B0-----:R-:W3:Y:S04]  /*12c20*/  LDL.LU.64 R4, [R1+0x200] ;  /* 0x0002000001047983 */ /* 0x001ee80000300a00 */
[----:B-1----:R-:W3:Y:S04]  /*12c30*/  LDL.LU.64 R6, [R1+0x208] ;  /* 0x0002080001067983 */ /* 0x002ee80000300a00 */
[----:B------:R-:W2:Y:S01]  /*12c40*/  LDL.LU.64 R16, [R1+0x30] ;  /* 0x0000300001107983 */ /* 0x000ea20000300a00 */
[----:B------:R-:W-:-:S02]  /*12c50*/  IMAD.MOV.U32 R3, RZ, RZ, R24 ;  /* 0x000000ffff037224 */ /* 0x000fc400078e0018 */
[----:B------:R-:W-:Y:S01]  /*12c60*/  IMAD.MOV.U32 R2, RZ, RZ, R25 ;  /* 0x000000ffff027224 */ /* 0x000fe200078e0019 */
[----:B--2---:R-:W-:Y:S04]  /*12c70*/  STL.64 [R1+0x1a40], R16 ;  /* 0x001a401001007387 */ /* 0x004fe80000100a00 */
[----:B------:R-:W2:Y:S04]  /*12c80*/  LDL.LU.64 R24, [R1] ;  /* 0x0000000001187983 */ /* 0x000ea80000300a00 */
[----:B--2---:R0:W-:Y:S04]  /*12c90*/  STL.64 [R1+0x1a18], R24 ;  /* 0x001a181801007387 */ /* 0x0041e80000100a00 */
[----:B0-----:R-:W2:Y:S04]  /*12ca0*/  LDL.LU.64 R24, [R1+0x10] ;  /* 0x0000100001187983 */ /* 0x001ea80000300a00 */
[----:B--2---:R0:W-:Y:S04]  /*12cb0*/  STL.64 [R1+0x1a20], R24 ;  /* 0x001a201801007387 */ /* 0x0041e80000100a00 */
[----:B0-----:R-:W2:Y:S04]  /*12cc0*/  LDL.LU.64 R24, [R1+0x20] ;  /* 0x0000200001187983 */ /* 0x001ea80000300a00 */
[----:B--2---:R0:W-:Y:S04]  /*12cd0*/  STL.64 [R1+0x1a48], R24 ;  /* 0x001a481801007387 */ /* 0x0041e80000100a00 */
[----:B0-----:R-:W2:Y:S04]  /*12ce0*/  LDL.LU.64 R24, [R1+0x1d0] ;  /* 0x0001d00001187983 */ /* 0x001ea80000300a00 */
[----:B------:R-:W4:Y:S04]  /*12cf0*/  LDL.LU.64 R26, [R1+0x1d8] ;  /* 0x0001d800011a7983 */ /* 0x000f280000300a00 */
[----:B----4-:R-:W-:Y:S04]  /*12d00*/  STL.64 [R1+0x1a60], R26 ;  /* 0x001a601a01007387 */ /* 0x010fe80000100a00 */
[----:B--2---:R0:W-:Y:S04]  /*12d10*/  STL.64 [R1+0x1a58], R24 ;  /* 0x001a581801007387 */ /* 0x0041e80000100a00 */
[----:B0-----:R-:W2:Y:S04]  /*12d20*/  LDL.LU.64 R24, [R1+0x1e0] ;  /* 0x0001e00001187983 */ /* 0x001ea80000300a00 */
[----:B------:R-:W4:Y:S01]  /*12d30*/  LDL.LU.64 R26, [R1+0x1e8] ;  /* 0x0001e800011a7983 */ /* 0x000f220000300a00 */
[----:B---3--:R-:W-:Y:S03]  /*12d40*/  HMMA.16816.F32 R16, R20, R12, R4 ;  /* 0x0000000c1410723c */ /* 0x008fe60000001804 */
[----:B----4-:R-:W-:Y:S04]  /*12d50*/  STL.64 [R1+0x1a78], R26 ;  /* 0x001a781a01007387 */ /* 0x010fe80000100a00 */
[----:B--2---:R0:W-:Y:S04]  /*12d60*/  STL.64 [R1+0x1a70], R24 ;  /* 0x001a701801007387 */ /* 0x0041e80000100a00 */
[----:B0-----:R-:W2:Y:S04]  /*12d70*/  LDL.LU.64 R24, [R1+0x1f0] ;  /* 0x0001f00001187983 */ /* 0x001ea80000300a00 */
[----:B------:R-:W2:Y:S04]  /*12d80*/  LDL.LU.64 R26, [R1+0x1f8] ;  /* 0x0001f800011a7983 */ /* 0x000ea80000300a00 */
[----:B------:R-:W-:Y:S04]  /*12d90*/  STL [R1+0x19d0], R3 ;  /* 0x0019d00301007387 */ /* 0x000fe80000100800 */
[----:B------:R0:W-:Y:S04]  /*12da0*/  STL.64 [R1+0x200], R16 ;  /* 0x0002001001007387 */ /* 0x0001e80000100a00 */
[----:B------:R1:W-:Y:S01]  /*12db0*/  STL.64 [R1+0x208], R18 ;  /* 0x0002081201007387 */ /* 0x0003e20000100a00 */
[----:B------:R-:W-:-:S02]  /*12dc0*/  IMAD.MOV.U32 R7, RZ, RZ, R12 ;  /* 0x000000ffff077224 */ /* 0x000fc400078e000c */
[----:B------:R-:W-:Y:S01]  /*12dd0*/  IMAD.MOV.U32 R15, RZ, RZ, R13 ;  /* 0x000000ffff0f7224 */ /* 0x000fe200078e000d */
[----:B0-----:R-:W3:Y:S04]  /*12de0*/  LDL.LU.64 R16, [R1+0x1c0] ;  /* 0x0001c00001107983 */ /* 0x001ee80000300a00 */
[----:B-1----:R-:W3:Y:S01]  /*12df0*/  LDL.LU.64 R18, [R1+0x1c8] ;  /* 0x0001c80001127983 */ /* 0x002ee20000300a00 */
[----:B------:R-:W-:Y:S02]  /*12e00*/  IMAD.MOV.U32 R12, RZ, RZ, R8 ;  /* 0x000000ffff0c7224 */ /* 0x000fe400078e0008 */
[----:B------:R-:W-:Y:S01]  /*12e10*/  IMAD.MOV.U32 R13, RZ, RZ, R9 ;  /* 0x000000ffff0d7224 */ /* 0x000fe200078e0009 */
[C---:B--2---:R-:W-:Y:S11]  /*12e20*/  HMMA.16816.F32 R24, R20.reuse, R8, R24 ;  /* 0x000000081418723c */ /* 0x044ff60000001818 */
[----:B------:R-:W-:Y:S11]  /*12e30*/  @!UPT UIADD3 URZ, URZ, URZ, URZ ;  /* 0x0000003f3f3ff290 */ /* 0x000ff6000fffe03f */
[----:B------:R-:W-:Y:S01]  /*12e40*/  @!UPT UIADD3 URZ, URZ, URZ, URZ ;  /* 0x0000003f3f3ff290 */ /* 0x000fe2000fffe03f */
[----:B------:R-:W-:Y:S04]  /*12e50*/  STL.64 [R1+0x1f0], R24 ;  /* 0x0001f01801007387 */ /* 0x000fe80000100a00 */
[----:B------:R0:W-:Y:S04]  /*12e60*/  STL.64 [R1+0x1f8], R26 ;  /* 0x0001f81a01007387 */ /* 0x0001e80000100a00 */
[----:B0-----:R-:W2:Y:S04]  /*12e70*/  LDL.LU.64 R26, [R1+0x1a78] ;  /* 0x001a7800011a7983 */ /* 0x001ea80000300a00 */
[----:B------:R-:W2:Y:S04]  /*12e80*/  LDL.LU.64 R24, [R1+0x1a70] ;  /* 0x001a700001187983 */ /* 0x000ea80000300a00 */
[----:B------:R-:W2:Y:S02]  /*12e90*/  LDL.LU.64 R8, [R1+0x1a68] ;  /* 0x001a680001087983 */ /* 0x000ea40000300a00 */
        /* <DEDUP_REMOVED lines=17> */
[----:B------:R-:W4:Y:S04]  /*12fb0*/  LDL.LU.64 R10, [R1+0x1b8] ;  /* 0x0001b800010a7983 */ /* 0x000f280000300a00 */
[----:B------:R-:W-:Y:S04]  /*12fc0*/  STL.64 [R1+0x19f0], R14 ;  /* 0x0019f00e01007387 */ /* 0x000fe80000100a00 */
[----:B------:R0:W-:Y:S04]  /*12fd0*/  STL.64 [R1+0x19e8], R12 ;  /* 0x0019e80c01007387 */ /* 0x0001e80000100a00 */
[----:B0-----:R-:W3:Y:S02]  /*12fe0*/  LDL.LU.64 R12, [R1+0x40] ;  /* 0x00004000010c7983 */ /* 0x001ee40000300a00 */
[----:B---3--:R-:W-:Y:S01]  /*12ff0*/  HMMA.16816.F32 R16, R20, R12, R16 ;  /* 0x0000000c1410723c */ /* 0x008fe20000001810 */
[----:B------:R-:W-:-:S02]  /*13000*/  IMAD.MOV.U32 R5, RZ, RZ, R12 ;  /* 0x000000ffff057224 */ /* 0x000fc400078e000c */
[----:B------:R-:W-:Y:S11]  /*13010*/  IMAD.MOV.U32 R3, RZ, RZ, R13 ;  /* 0x000000ffff037224 */ /* 0x000ff600078e000d */
[----:B------:R-:W-:Y:S09]  /*13020*/  @!UPT UIADD3 URZ, URZ, URZ, URZ ;  /* 0x0000003f3f3ff290 */ /* 0x000ff2000fffe03f */
[----:B------:R0:W-:Y:S01]  /*13030*/  STL.64 [R1+0x1c0], R16 ;  /* 0x0001c01001007387 */ /* 0x0001e20000100a00 */
[----:B------:R-:W-:Y:S03]  /*13040*/  STL.64 [R1+0x1c8], R18 ;  /* 0x0001c81201007387 */ /* 0x000fe60000100a00 */
[----:B0-----:R-:W4:Y:S01]  /*13050*/  LDL.LU.64 R16, [R1+0x1a40] ;  /* 0x001a400001107983 */ /* 0x001f220000300a00 */
[----:B------:R-:W-:Y:S02]  /*13060*/  STL.64 [R1+0x1a30], R6 ;  /* 0x001a300601007387 */ /* 0x000fe40000100a00 */
[----:B------:R0:W-:Y:S02]  /*13070*/  STL [R1+0x1a28], R5 ;  /* 0x001a280501007387 */ /* 0x0001e40000100800 */
[----:B0-----:R-:W2:Y:S01]  /*13080*/  LDL.LU.64 R4, [R1+0x1a0] ;  /* 0x0001a00001047983 */ /* 0x001ea20000300a00 */
[----:B------:R-:W2:Y:S02]  /*13090*/  LDL.LU.64 R6, [R1+0x1a8] ;  /* 0x0001a80001067983 */ /* 0x000ea40000300a00 */
[----:B------:R-:W3:Y:S02]  /*130a0*/  LDL.LU.64 R12, [R1+0x170] ;  /* 0x00017000010c7983 */ /* 0x000ee40000300a00 */
[----:B------:R-:W2:Y:S01]  /*130b0*/  LDL.LU.64 R14, [R1+0x178] ;  /* 0x00017800010e7983 */ /* 0x000ea20000300a00 */
[C---:B----4-:R-:W-:Y:S01]  /*130c0*/  HMMA.16816.F32 R8, R20.reuse, R16, R8 ;  /* 0x000000101408723c */ /* 0x050fe20000001808 */
[----:B--2---:R-:W-:Y:S01]  /*130d0*/  STL.64 [R1+0x1a10], R14 ;  /* 0x001a100e01007387 */ /* 0x004fe20000100a00 */
[----:B---3--:R0:W-:Y:S03]  /*130e0*/  STL.64 [R1+0x1a08], R12 ;  /* 0x001a080c01007387 */ /* 0x0081e60000100a00 */
[----:B0-----:R-:W2:Y:S01]  /*130f0*/  LDL.LU.64 R12, [R1+0x180] ;  /* 0x00018000010c7983 */ /* 0x001ea20000300a00 */
[----:B------:R-:W2:Y:S11]  /*13100*/  LDL.LU.64 R14, [R1+0x188] ;  /* 0x00018800010e7983 */ /* 0x000eb60000300a00 */
[----:B------:R-:W-:Y:S06]  /*13110*/  @!UPT UIADD3 URZ, URZ, URZ, URZ ;  /* 0x0000003f3f3ff290 */ /* 0x000fec000fffe03f */
[----:B------:R0:W-:Y:S02]  /*13120*/  STL.64 [R1+0x1b0], R8 ;  /* 0x0001b00801007387 */ /* 0x0001e40000100a00 */
[----:B------:R1:W-:Y:S01]  /*13130*/  STL.64 [R1+0x1b8], R10 ;  /* 0x0001b80a01007387 */ /* 0x0003e20000100a00 */
[----:B------:R-:W-:Y:S01]  /*13140*/  HMMA.16816.F32 R4, R20, R24, R4 ;  /* 0x000000181404723c */ /* 0x000fe20000001804 */
[----:B0-----:R-:W3:Y:S01]  /*13150*/  LDL.LU R8, [R1+0x1a38] ;  /* 0x001a380001087983 */ /* 0x001ee20000300800 */
[----:B-1----:R-:W-:Y:S02]  /*13160*/  IMAD.MOV.U32 R11, RZ, RZ, R16 ;  /* 0x000000ffff0b7224 */ /* 0x002fe400078e0010 */
[----:B------:R-:W-:Y:S02]  /*13170*/  IMAD.MOV.U32 R10, RZ, RZ, R17 ;  /* 0x000000ffff0a7224 */ /* 0x000fe400078e0011 */
[----:B------:R-:W0:Y:S01]  /*13180*/  LDSM.16.MT88.4 R16, [R0+0x4000] ;  /* 0x004000000010783b */ /* 0x000e220000004200 */
[----:B------:R-:W-:-:S03]  /*13190*/  IMAD.MOV.U32 R9, RZ, RZ, R24 ;  /* 0x000000ffff097224 */ /* 0x000fc600078e0018 */
[----:B0-----:R-:W-:Y:S01]  /*131a0*/  STL.64 [R1+0x18c8], R18 ;  /* 0x0018c81201007387 */ /* 0x001fe20000100a00 */
[----:B------:R0:W-:Y:S03]  /*131b0*/  STL.64 [R1+0x18c0], R16 ;  /* 0x0018c01001007387 */ /* 0x0001e60000100a00 */
[----:B0-----:R-:W4:Y:S01]  /*131c0*/  LDL.LU.64 R16, [R1+0x190] ;  /* 0x0001900001107983 */ /* 0x001f220000300a00 */
[----:B------:R-:W4:Y:S08]  /*131d0*/  LDL.LU.64 R18, [R1+0x198] ;  /* 0x0001980001127983 */ /* 0x000f300000300a00 */
[----:B------:R0:W-:Y:S02]  /*131e0*/  STL.64 [R1+0x1a0], R4 ;  /* 0x0001a00401007387 */ /* 0x0001e40000100a00 */
[----:B------:R1:W-:Y:S02]  /*131f0*/  STL.64 [R1+0x1a8], R6 ;  /* 0x0001a80601007387 */ /* 0x0003e40000100a00 */
[----:B0-----:R-:W-:Y:S01]  /*13200*/  IMAD.MOV.U32 R4, RZ, RZ, R25 ;  /* 0x000000ffff047224 */ /* 0x001fe200078e0019 */
[----:B-1----:R-:W2:Y:S01]  /*13210*/  LDL.LU.64 R6, [R1+0x1a30] ;  /* 0x001a300001067983 */ /* 0x002ea20000300a00 */
[----:B------:R-:W2:Y:S02]  /*13220*/  LDL.LU R5, [R1+0x1a28] ;  /* 0x001a280001057983 */ /* 0x000ea40000300800 */
[----:B------:R-:W4:Y:S02]  /*13230*/  LDL.LU.64 R24, [R1+0x1a20] ;  /* 0x001a200001187983 */ /* 0x000f240000300a00 */
[C---:B----4-:R-:W-:Y:S11]  /*13240*/  HMMA.16816.F32 R16, R20.reuse, R24, R16 ;  /* 0x000000181410723c */ /* 0x050ff60000001810 */
[----:B------:R-:W-:Y:S11]  /*13250*/  @!UPT UIADD3 URZ, URZ, URZ, URZ ;  /* 0x0000003f3f3ff290 */ /* 0x000ff6000fffe03f */
[----:B------:R-:W-:Y:S01]  /*13260*/  @!UPT UIADD3 URZ, URZ, URZ, URZ ;  /* 0x0000003f3f3ff290 */ /* 0x000fe2000fffe03f */
[----:B------:R0:W-:Y:S01]  /*13270*/  STL.64 [R1+0x190], R16 ;  /* 0x0001901001007387 */ /* 0x0001e20000100a00 */
[----:B------:R1:W-:Y:S02]  /*13280*/  STL.64 [R1+0x198], R18 ;  /* 0x0001981201007387 */ /* 0x0003e40000100a00 */
[----:B0-----:R-:W-:Y:S02]  /*13290*/  IMAD.MOV.U32 R17, RZ, RZ, R24 ;  /* 0x000000ffff117224 */ /* 0x001fe400078e0018 */
[----:B------:R-:W-:Y:S02]  /*132a0*/  IMAD.MOV.U32 R16, RZ, RZ, R25 ;  /* 0x000000ffff107224 */ /* 0x000fe400078e0019 */
[----:B------:R-:W2:Y:S02]  /*132b0*/  LDL.LU.64 R24, [R1+0x1a18] ;  /* 0x001a180001187983 */ /* 0x000ea40000300a00 */
[----:B--2---:R-:W-:Y:S01]  /*132c0*/  HMMA.16816.F32 R12, R20, R24, R12 ;  /* 0x00000018140c723c */ /* 0x004fe2000000180c */
[----:B-1----:R-:W-:-:S02]  /*132d0*/  IMAD.MOV.U32 R19, RZ, RZ, R24 ;  /* 0x000000ffff137224 */ /* 0x002fc400078e0018 */
[----:B------:R-:W-:Y:S11]  /*132e0*/  IMAD.MOV.U32 R18, RZ, RZ, R25 ;  /* 0x000000ffff127224 */ /* 0x000ff600078e0019 */
[----:B------:R-:W-:Y:S09]  /*132f0*/  @!UPT UIADD3 URZ, URZ, URZ, URZ ;  /* 0x0000003f3f3ff290 */ /* 0x000ff2000fffe03f */
[----:B------:R-:W-:Y:S01]  /*13300*/  STL.64 [R1+0x180], R12 ;  /* 0x0001800c01007387 */ /* 0x000fe20000100a00 */
[----:B------:R0:W-:Y:S03]  /*13310*/  STL.64 [R1+0x188], R14 ;  /* 0x0001880e01007387 */ /* 0x0001e60000100a00 */
[----:B0-----:R-:W2:Y:S01]  /*13320*/  LDL.LU.64 R14, [R1+0x1a10] ;  /* 0x001a1000010e7983 */ /* 0x001ea20000300a00 */
[----:B------:R-:W2:Y:S02]  /*13330*/  LDL.LU.64 R12, [R1+0x1a08] ;  /* 0x001a0800010c7983 */ /* 0x000ea40000300a00 */
[----:B------:R-:W4:Y:S02]  /*13340*/  LDL.LU.64 R26, [R1+0x1a00] ;  /* 0x001a0000011a7983 */ /* 0x000f240000300a00 */
[----:B------:R-:W2:Y:S02]  /*13350*/  LDL.LU.64 R24, [R1+0x19f8] ;  /* 0x0019f80001187983 */ /* 0x000ea40000300a00 */
[----:B--2---:R-:W-:Y:S11]  /*13360*/  HMMA.16816.F32 R12, R20, R24, R12 ;  /* 0x00000018140c723c */ /* 0x004ff6000000180c */
[----:B------:R-:W-:Y:S11]  /*13370*/  @!UPT UIADD3 URZ, URZ, URZ, URZ ;  /* 0x0000003f3f3ff290 */ /* 0x000ff6000fffe03f */
[----:B------:R-:W-:Y:S01]  /*13380*/  @!UPT UIADD3 URZ, URZ, URZ, URZ ;  /* 0x0000003f3f3ff290 */ /* 0x000fe2000fffe03f */
[----:B------:R-:W-:Y:S01]  /*13390*/  STL.64 [R1+0x170], R12 ;  /* 0x0001700c01007387 */ /* 0x000fe20000100a00 */
[----:B------:R0:W-:Y:S03]  /*133a0*/  STL.64 [R1+0x178], R14 ;  /* 0x0001780e01007387 */ /* 0x0001e60000100a00 */
[----:B0-----:R-:W2:Y:S01]  /*133b0*/  LDL.LU.64 R14, [R1+0x19f0] ;  /* 0x0019f000010e7983 */ /* 0x001ea20000300a00 */
[----:B------:R-:W2:Y:S02]  /*133c0*/  LDL.LU.64 R12, [R1+0x19e8] ;  /* 0x0019e800010c7983 */ /* 0x000ea40000300a00 */
[----:B----4-:R-:W-:Y:S02]  /*133d0*/  STL.64 [R1+0x18d8], R26 ;  /* 0x0018d81a01007387 */ /* 0x010fe40000100a00 */
[----:B------:R0:W-:Y:S02]  /*133e0*/  STL.64 [R1+0x18d0], R24 ;  /* 0x0018d01801007387 */ /* 0x0001e40000100a00 */
[----:B0-----:R-:W-:-:S02]  /*133f0*/  IMAD.MOV.U32 R24, RZ, RZ, R19 ;  /* 0x000000ffff187224 */ /* 0x001fc400078e0013 */
[----:B------:R-:W-:-:S05]  /*13400*/  IMAD.MOV.U32 R25, RZ, RZ, R18 ;  /* 0x000000ffff197224 */ /* 0x000fca00078e0012 */
[----:B------:R0:W-:Y:S02]  /*13410*/  STL.64 [R1+0x18f0], R24 ;  /* 0x0018f01801007387 */ /* 0x0001e40000100a00 */
[----:B0-----:R-:W-:Y:S02]  /*13420*/  IMAD.MOV.U32 R24, RZ, RZ, R17 ;  /* 0x000000ffff187224 */ /* 0x001fe400078e0011 */
[----:B------:R-:W-:Y:S02]  /*13430*/  IMAD.MOV.U32 R25, RZ, RZ, R16 ;  /* 0x000000ffff197224 */ /* 0x000fe400078e0010 */
[----:B------:R-:W4:Y:S01]  /*13440*/  LDL.LU.64 R16, [R1+0x150] ;  /* 0x0001500001107983 */ /* 0x000f220000300a00 */
[----:B------:R-:W4:Y:S02]  /*13450*/  LDL.LU.64 R18, [R1+0x158] ;  /* 0x0001580001127983 */ /* 0x000f240000300a00 */
[----:B------:R0:W-:Y:S02]  /*13460*/  STL.64 [R1+0x1908], R24 ;  /* 0x0019081801007387 */ /* 0x0001e40000100a00 */
[----:B0-----:R-:W-:-:S02]  /*13470*/  IMAD.MOV.U32 R24, RZ, RZ, R9 ;  /* 0x000000ffff187224 */ /* 0x001fc400078e0009 */
[----:B------:R-:W-:Y:S01]  /*13480*/  IMAD.MOV.U32 R25, RZ, RZ, R4 ;  /* 0x000000ffff197224 */ /* 0x000fe200078e0004 */
[----:B------:R-:W3:Y:S01]  /*13490*/  LDL.LU R9, [R1+0x19e4] ;  /* 0x0019e40001097983 */ /* 0x000ee20000300800 */
[----:B------:R-:W4:Y:S03]  /*134a0*/  LDL.LU R4, [R1+0x19e0] ;  /* 0x0019e00001047983 */ /* 0x000f260000300800 */
[----:B------:R0:W-:Y:S02]  /*134b0*/  STL.64 [R1+0x1920], R24 ;  /* 0x0019201801007387 */ /* 0x0001e40000100a00 */
[----:B0-----:R-:W-:Y:S02]  /*134c0*/  IMAD.MOV.U32 R24, RZ, RZ, R11 ;  /* 0x000000ffff187224 */ /* 0x001fe400078e000b */
[----:B------:R-:W-:Y:S01]  /*134d0*/  IMAD.MOV.U32 R25, RZ, RZ, R10 ;  /* 0x000000ffff197224 */ /* 0x000fe200078e000a */
[----:B------:R-:W2:Y:S01]  /*134e0*/  LDL.LU R11, [R1+0x19dc] ;  /* 0x0019dc00010b7983 */ /* 0x000ea20000300800 */
[----:B------:R-:W2:Y:S03]  /*134f0*/  LDL.LU R10, [R1+0x19d8] ;  /* 0x0019d800010a7983 */ /* 0x000ea60000300800 */
[----:B------:R0:W-:Y:S04]  /*13500*/  STL.64 [R1+0x1938], R24 ;  /* 0x0019381801007387 */ /* 0x0001e80000100a00 */
[----:B0-----:R-:W3:Y:S01]  /*13510*/  LDL.LU.64 R24, [R1+0x160] ;  /* 0x0001600001187983 */ /* 0x001ee20000300a00 */
[----:B------:R-:W3:Y:S02]  /*13520*/  LDL.LU.64 R26, [R1+0x168] ;  /* 0x00016800011a7983 */ /* 0x000ee40000300a00 */
[----:B---3--:R-:W-:Y:S11]  /*13530*/  HMMA.16816.F32 R24, R20, R8, R24 ;  /* 0x000000081418723c */ /* 0x008ff60000001818 */
[----:B------:R-:W-:Y:S11]  /*13540*/  @!UPT UIADD3 URZ, URZ, URZ, URZ ;  /* 0x0000003f3f3ff290 */ /* 0x000ff6000fffe03f */
[----:B------:R-:W-:Y:S01]  /*13550*/  @!UPT UIADD3 URZ, URZ, URZ, URZ ;  /* 0x0000003f3f3ff290 */ /* 0x000fe2000fffe03f */
[----:B------:R0:W-:Y:S01]  /*13560*/  STL.64 [R1+0x160], R24 ;  /* 0x0001601801007387 */ /* 0x0001e20000100a00 */
[----:B------:R-:W-:Y:S02]  /*13570*/  STL.64 [R1+0x168], R26 ;  /* 0x0001681a01007387 */ /* 0x000fe40000100a00 */
[----:B0-----:R-:W-:Y:S02]  /*13580*/  IMAD.MOV.U32 R24, RZ, RZ, R5 ;  /* 0x000000ffff187224 */ /* 0x001fe400078e0005 */
[----:B------:R-:W4:Y:S01]  /*13590*/  LDL.LU R5, [R1+0x19d4] ;  /* 0x0019d40001057983 */ /* 0x000f220000300800 */
[----:B------:R-:W-:Y:S02]  /*135a0*/  IMAD.MOV.U32 R25, RZ, RZ, R3 ;  /* 0x000000ffff197224 */ /* 0x000fe400078e0003 */
[----:B------:R-:W3:Y:S03]  /*135b0*/  LDL.LU R3, [R1+0x19d0] ;  /* 0x0019d00001037983 */ /* 0x000ee60000300800 */
[----:B------:R-:W-:Y:S01]  /*135c0*/  STL.64 [R1+0x1950], R24 ;  /* 0x0019501801007387 */ /* 0x000fe20000100a00 */
[----:B--2---:R-:W-:Y:S02]  /*135d0*/  STL.64 [R1+0x18e8], R10 ;  /* 0x0018e80a01007387 */ /* 0x004fe40000100a00 */
[----:B------:R0:W-:Y:S02]  /*135e0*/  STL.64 [R1+0x18e0], R8 ;  /* 0x0018e00801007387 */ /* 0x0001e40000100a00 */
[----:B0-----:R-:W2:Y:S01]  /*135f0*/  LDL.LU R8, [R1+0xa0] ;  /* 0x0000a00001087983 */ /* 0x001ea20000300800 */
[----:B------:R-:W2:Y:S02]  /*13600*/  LDL.LU R9, [R1+0xa4] ;  /* 0x0000a40001097983 */ /* 0x000ea40000300800 */
[----:B------:R-:W-:-:S02]  /*13610*/  IMAD.MOV.U32 R24, RZ, RZ, R14 ;  /* 0x000000ffff187224 */ /* 0x000fc400078e000e */
[----:B------:R-:W-:Y:S01]  /*13620*/  IMAD.MOV.U32 R25, RZ, RZ, R6 ;  /* 0x000000ffff197224 */ /* 0x000fe200078e0006 */
[----:B----4-:R-:W-:Y:S01]  /*13630*/  HMMA.16816.F32 R16, R20, R4, R16 ;  /* 0x000000041410723c */ /* 0x010fe20000001810 */
[----:B--2---:R0:W-:Y:S04]  /*13640*/  STL.64 [R1+0x19a8], R8 ;  /* 0x0019a80801007387 */ /* 0x0041e80000100a00 */
[----:B0-----:R-:W2:Y:S01]  /*13650*/  LDL.LU.64 R8, [R1+0x140] ;  /* 0x0001400001087983 */ /* 0x001ea20000300a00 */
[----:B------:R-:W2:Y:S11]  /*13660*/  LDL.LU.64 R10, [R1+0x148] ;  /* 0x00014800010a7983 */ /* 0x000eb60000300a00 */
[----:B------:R-:W-:Y:S06]  /*13670*/  @!UPT UIADD3 URZ, URZ, URZ, URZ ;  /* 0x0000003f3f3ff290 */ /* 0x000fec000fffe03f */
[----:B------:R0:W-:Y:S02]  /*13680*/  STL.64 [R1+0x150], R16 ;  /* 0x0001501001007387 */ /* 0x0001e40000100a00 */
[----:B------:R-:W-:Y:S02]  /*13690*/  STL.64 [R1+0x158], R18 ;  /* 0x0001581201007387 */ /* 0x000fe40000100a00 */
[----:B0-----:R-:W-:Y:S02]  /*136a0*/  IMAD.MOV.U32 R16, RZ, RZ, R28 ;  /* 0x000000ffff107224 */ /* 0x001fe400078e001c */
[----:B------:R-:W-:Y:S01]  /*136b0*/  IMAD.MOV.U32 R17, RZ, RZ, R29 ;  /* 0x000000ffff117224 */ /* 0x000fe200078e001d */
[----:B------:R-:W4:Y:S01]  /*136c0*/  LDL.LU R28, [R1+0x19cc] ;  /* 0x0019cc00011c7983 */ /* 0x000f220000300800 */
[----:B------:R-:W2:Y:S02]  /*136d0*/  LDL.LU R29, [R1+0x19c8] ;  /* 0x0019c800011d7983 */ /* 0x000ea40000300800 */
[----:B------:R-:W2:Y:S02]  /*136e0*/  LDL.LU.64 R20, [R1+0x120] ;  /* 0x0001200001147983 */ /* 0x000ea40000300a00 */
[----:B------:R-:W2:Y:S01]  /*136f0*/  LDL.LU.64 R22, [R1+0x128] ;  /* 0x0001280001167983 */ /* 0x000ea20000300a00 */
[----:B------:R0:W-:Y:S02]  /*13700*/  STL.64 [R1+0x1968], R16 ;  /* 0x0019681001007387 */ /* 0x0001e40000100a00 */
[----:B0-----:R-:W-:-:S02]  /*13710*/  IMAD.MOV.U32 R16, RZ, RZ, R12 ;  /* 0x000000ffff107224 */ /* 0x001fc400078e000c */
[----:B------:R-:W-:Y:S01]  /*13720*/  IMAD.MOV.U32 R17, RZ, RZ, R13 ;  /* 0x000000ffff117224 */ /* 0x000fe200078e000d */
[----:B------:R-:W2:Y:S01]  /*13730*/  LDL.LU R12, [R1+0x19c4] ;  /* 0x0019c400010c7983 */ /* 0x000ea20000300800 */
[----:B------:R-:W2:Y:S03]  /*13740*/  LDL.LU R13, [R1+0x19c0] ;  /* 0x0019c000010d7983 */ /* 0x000ea60000300800 */
[----:B------:R0:W-:Y:S01]  /*13750*/  STL.64 [R1+0x1978], R16 ;  /* 0x0019781001007387 */ /* 0x0001e20000100a00 */
[----:B------:R-:W2:Y:S02]  /*13760*/  LDL.LU R14, [R1+0x19bc] ;  /* 0x0019bc00010e7983 */ /* 0x000ea40000300800 */
[----:B------:R-:W2:Y:S02]  /*13770*/  LDL.LU R6, [R1+0x19b8] ;  /* 0x0019b80001067983 */ /* 0x000ea40000300800 */
[----:B0-----:R-:W-:-:S02]  /*13780*/  IMAD.MOV.U32 R16, RZ, RZ, R7 ;  /* 0x000000ffff107224 */ /* 0x001fc400078e0007 */
[----:B------:R-:W2:Y:S01]  /*13790*/  LDL.LU R7, [R1+0x19b4] ;  /* 0x0019b40001077983 */ /* 0x000ea20000300800 */
[----:B------:R-:W-:Y:S02]  /*137a0*/  IMAD.MOV.U32 R17, RZ, RZ, R15 ;  /* 0x000000ffff117224 */ /* 0x000fe400078e000f */
[----:B------:R-:W3:Y:S03]  /*137b0*/  LDL.LU R15, [R1+0x19b0] ;  /* 0x0019b000010f7983 */ /* 0x000ee60000300800 */
[----:B------:R0:W-:Y:S04]  /*137c0*/  STL.64 [R1+0x1990], R16 ;  /* 0x0019901001007387 */ /* 0x0001e80000100a00 */
[----:B0-----:R-:W3:Y:S01]  /*137d0*/  LDL.LU R16, [R1+0xc0] ;  /* 0x0000c00001107983 */ /* 0x001ee20000300800 */
[----:B------:R-:W3:Y:S02]  /*137e0*/  LDL.LU R17, [R1+0xc4] ;  /* 0x0000c40001117983 */ /* 0x000ee40000300800 */
[----:B------:R-:W-:Y:S01]  /*137f0*/  STL.64 [R1+0x1970], R24 ;  /* 0x0019701801007387 */ /* 0x000fe20000100a00 */
[----:B--2---:R-:W-:Y:S01]  /*13800*/  STL.64 [R1+0x1900], R6 ;  /* 0x0019000601007387 */ /* 0x004fe20000100a00 */
[----:B------:R0:W-:Y:S03]  /*13810*/  STL.64 [R1+0x18f8], R4 ;  /* 0x0018f80401007387 */ /* 0x0001e60000100a00 */
[----:B0-----:R-:W2:Y:S01]  /*13820*/  LDL.LU.64 R4, [R1+0x130] ;  /* 0x0001300001047983 */ /* 0x001ea20000300a00 */
[----:B------:R-:W2:Y:S02]  /*13830*/  LDL.LU.64 R6, [R1+0x138] ;  /* 0x0001380001067983 */ /* 0x000ea40000300a00 */
[----:B------:R-:W-:-:S02]  /*13840*/  IMAD.MOV.U32 R24, RZ, RZ, R29 ;  /* 0x000000ffff187224 */ /* 0x000fc400078e001d */
[----:B----4-:R-:W-:Y:S01]  /*13850*/  IMAD.MOV.U32 R25, RZ, RZ, R28 ;  /* 0x000000ffff197224 */ /* 0x010fe200078e001c */
[C---:B---3--:R-:W-:Y:S01]  /*13860*/  HMMA.16816.F32 R16, R12.reuse, R16, R8 ;  /* 0x000000100c10723c */ /* 0x048fe20000001808 */
[----:B------:R-:W3:Y:S11]  /*13870*/  LDL.LU.64 R8, [R1+0x19a8] ;  /* 0x0019a80001087983 */ /* 0x000ef60000300a00 */
[----:B------:R-:W-:Y:S11]  /*13880*/  @!UPT UIADD3 URZ, URZ, URZ, URZ ;  /* 0x0000003f3f3ff290 */ /* 0x000ff6000fffe03f */
[----:B------:R-:W-:Y:S01]  /*13890*/  STL.64 [R1+0x140], R16 ;  /* 0x0001401001007387 */ /* 0x000fe20000100a00 */
[----:B------:R-:W-:Y:S01]  /*138a0*/  STL.64 [R1+0x148], R18 ;  /* 0x0001481201007387 */ /* 0x000fe20000100a00 */
[C---:B--2---:R-:W-:Y:S11]  /*138b0*/  HMMA.16816.F32 R24, R12.reuse, R24, R4 ;  /* 0x000000180c18723c */ /* 0x044ff60000001804 */
[----:B------:R-:W-:Y:S11]  /*138c0*/  @!UPT UIADD3 URZ, URZ, URZ, URZ ;  /* 0x0000003f3f3ff290 */ /* 0x000ff6000fffe03f */
[----:B------:R-:W-:Y:S01]  /*138d0*/  @!UPT UIADD3 URZ, URZ, URZ, URZ ;  /* 0x0000003f3f3ff290 */ /* 0x000fe2000fffe03f */
[----:B------:R0:W-:Y:S01]  /*138e0*/  STL.64 [R1+0x130], R24 ;  /* 0x0001301801007387 */ /* 0x0001e20000100a00 */
[----:B------:R1:W-:Y:S03]  /*138f0*/  STL.64 [R1+0x138], R26 ;  /* 0x0001381a01007387 */ /* 0x0003e60000100a00 */
[----:B0-----:R-:W2:Y:S01]  /*13900*/  LDL.LU.64 R24, [R1+0xe0] ;  /* 0x0000e00001187983 */ /* 0x001ea20000300a00 */
[----:B-1----:R-:W4:Y:S01]  /*13910*/  LDL.LU.64 R26, [R1+0xe8] ;  /* 0x0000e800011a7983 */ /* 0x002f220000300a00 */
[----:B---3--:R-:W-:Y:S11]  /*13920*/  HMMA.16816.F32 R4, R12, R8, R20 ;  /* 0x000000080c04723c */ /* 0x008ff60000001814 */
[----:B------:R-:W-:Y:S11]  /*13930*/  @!UPT UIADD3 URZ, URZ, URZ, URZ ;  /* 0x0000003f3f3ff290 */ /* 0x000ff6000fffe03f */
[----:B------:R-:W-:Y:S01]  /*13940*/  @!UPT UIADD3 URZ, URZ, URZ, URZ ;  /* 0x0000003f3f3ff290 */ /* 0x000fe2000fffe03f */
[----:B------:R-:W-:Y:S01]  /*13950*/  STL.64 [R1+0x120], R4 ;  /* 0x0001200401007387 */ /* 0x000fe20000100a00 */
[----:B------:R-:W-:Y:S03]  /*13960*/  STL.64 [R1+0x128], R6 ;  /* 0x0001280601007387 */ /* 0x000fe60000100a00 */
[----:B----4-:R-:W-:Y:S01]  /*13970*/  STL.64 [R1+0x1988], R26 ;  /* 0x0019881a01007387 */ /* 0x010fe20000100a00 */
[----:B--2---:R0:W-:Y:S03]  /*13980*/  STL.64 [R1+0x1980], R24 ;  /* 0x0019801801007387 */ /* 0x0041e60000100a00 */
[----:B0-----:R-:W2:Y:S01]  /*13990*/  LDL.LU.64 R24, [R1+0xf0] ;  /* 0x0000f00001187983 */ /* 0x001ea20000300a00 */
[----:B------:R-:W3:Y:S03]  /*139a0*/  LDL.LU.64 R26, [R1+0xf8] ;  /* 0x0000f800011a7983 */ /* 0x000ee60000300a00 */
[----:B---3--:R-:W-:Y:S01]  /*139b0*/  STL.64 [R1+0x19a0], R26 ;  /* 0x0019a01a01007387 */ /* 0x008fe20000100a00 */
[----:B--2---:R0:W-:Y:S03]  /*139c0*/  STL.64 [R1+0x1998], R24 ;  /* 0x0019981801007387 */ /* 0x0041e60000100a00 */
[----:B0-----:R-:W2:Y:S01]  /*139d0*/  LDL.LU.64 R24, [R1+0x100] ;  /* 0x0001000001187983 */ /* 0x001ea20000300a00 */
[----:B------:R-:W2:Y:S02]  /*139e0*/  LDL.LU.64 R26, [R1+0x108] ;  /* 0x00010800011a7983 */ /* 0x000ea40000300a00 */
[----:B------:R-:W3:Y:S02]  /*139f0*/  LDL.LU.64 R20, [R1+0x520] ;  /* 0x0005200001147983 */ /* 0x000ee40000300a00 */
[----:B------:R-:W3:Y:S01]  /*13a00*/  LDL.LU.64 R22, [R1+0x528] ;  /* 0x0005280001167983 */ /* 0x000ee20000300a00 */
[----:B------:R-:W4:Y:S01]  /*13a10*/  LDL.LU.64 R4, [R1+0x8b0] ;  /* 0x0008b00001047983 */ /* 0x000f220000300a00 */
[----:B------:R-:W2:Y:S03]  /*13a20*/  LDL.LU.64 R6, [R1+0x8b8] ;  /* 0x0008b80001067983 */ /* 0x000ea60000300a00 */
[----:B--2---:R-:W-:Y:S01]  /*13a30*/  STL.64 [R1+0x1918], R6 ;  /* 0x0019180601007387 */ /* 0x004fe20000100a00 */
[----:B----4-:R0:W-:Y:S03]  /*13a40*/  STL.64 [R1+0x1910], R4 ;  /* 0x0019100401007387 */ /* 0x0101e60000100a00 */
[----:B0-----:R-:W2:Y:S01]  /*13a50*/  LDL.LU.64 R4, [R1+0x8a0] ;  /* 0x0008a00001047983 */ /* 0x001ea20000300a00 */
[----:B------:R-:W4:Y:S03]  /*13a60*/  LDL.LU.64 R6, [R1+0x8a8] ;  /* 0x0008a80001067983 */ /* 0x000f260000300a00 */
[----:B----4-:R-:W-:Y:S01]  /*13a70*/  STL.64 [R1+0x1930], R6 ;  /* 0x0019300601007387 */ /* 0x010fe20000100a00 */
[----:B--2---:R0:W-:Y:S03]  /*13a80*/  STL.64 [R1+0x1928], R4 ;  /* 0x0019280401007387 */ /* 0x0041e60000100a00 */
[----:B0-----:R-:W2:Y:S01]  /*13a90*/  LDL.LU.64 R4, [R1+0x880] ;  /* 0x0008800001047983 */ /* 0x001ea20000300a00 */
[----:B------:R-:W4:Y:S02]  /*13aa0*/  LDL.LU.64 R6, [R1+0x888] ;  /* 0x0008880001067983 */ /* 0x000f240000300a00 */
[----:B------:R-:W-:-:S02]  /*13ab0*/  IMAD.MOV.U32 R16, RZ, RZ, R3 ;  /* 0x000000ffff107224 */ /* 0x000fc400078e0003 */
[----:B------:R-:W-:-:S07]  /*13ac0*/  IMAD.MOV.U32 R17, RZ, RZ, R2 ;  /* 0x000000ffff117224 */ /* 0x000fce00078e0002 */
[C---:B------:R-:W-:Y:S01]  /*13ad0*/  HMMA.16816.F32 R16, R12.reuse, R16, R24 ;  /* 0x000000100c10723c */ /* 0x040fe20000001818 */
[----:B----4-:R-:W-:Y:S01]  /*13ae0*/  STL.64 [R1+0x1948], R6 ;  /* 0x0019480601007387 */ /* 0x010fe20000100a00 */
[----:B--2---:R0:W-:Y:S03]  /*13af0*/  STL.64 [R1+0x1940], R4 ;  /* 0x0019400401007387 */ /* 0x0041e60000100a00 */
[----:B0-----:R-:W2:Y:S01]  /*13b00*/  LDL.LU.64 R4, [R1+0x870] ;  /* 0x0008700001047983 */ /* 0x001ea20000300a00 */
[----:B------:R-:W4:Y:S03]  /*13b10*/  LDL.LU.64 R6, [R1+0x878] ;  /* 0x0008780001067983 */ /* 0x000f260000300a00 */
[----:B----4-:R-:W-:Y:S01]  /*13b20*/  STL.64 [R1+0x1960], R6 ;  /* 0x0019600601007387 */ /* 0x010fe20000100a00 */
[----:B--2---:R0:W-:Y:S03]  /*13b30*/  STL.64 [R1+0x1958], R4 ;  /* 0x0019580401007387 */ /* 0x0041e60000100a00 */
[----:B0-----:R-:W2:Y:S01]  /*13b40*/  LDL.LU.64 R4, [R1+0x860] ;  /* 0x0008600001047983 */ /* 0x001ea20000300a00 */
[----:B------:R-:W2:Y:S02]  /*13b50*/  LDL.LU.64 R6, [R1+0x868] ;  /* 0x0008680001067983 */ /* 0x000ea40000300a00 */
[----:B------:R-:W4:Y:S02]  /*13b60*/  LDL.LU.64 R8, [R1+0x8c0] ;  /* 0x0008c00001087983 */ /* 0x000f240000300a00 */
[----:B------:R-:W4:Y:S01]  /*13b70*/  LDL.LU.64 R10, [R1+0x8c8] ;  /* 0x0008c800010a7983 */ /* 0x000f220000300a00 */
[----:B------:R-:W2:Y:S01]  /*13b80*/  LDL.LU.64 R26, [R1+0x19a0] ;  /* 0x0019a000011a7983 */ /* 0x000ea20000300a00 */
[----:B------:R-:W2:Y:S03]  /*13b90*/  LDL.LU.64 R24, [R1+0x1998] ;  /* 0x0019980001187983 */ /* 0x000ea60000300a00 */
[----:B------:R0:W-:Y:S02]  /*13ba0*/  STL.64 [R1+0x100], R16 ;  /* 0x0001001001007387 */ /* 0x0001e40000100a00 */
[----:B------:R2:W-:Y:S01]  /*13bb0*/  STL.64 [R1+0x108], R18 ;  /* 0x0001081201007387 */ /* 0x0005e20000100a00 */
[----:B0-----:R-:W2:Y:S02]  /*13bc0*/  LDL.LU.64 R16, [R1+0x1990] ;  /* 0x0019900001107983 */ /* 0x001ea40000300a00 */
[C---:B--2---:R-:W-:Y:S02]  /*13bd0*/  HMMA.16816.F32 R16, R12.reuse, R16, R24 ;  /* 0x000000100c10723c */ /* 0x044fe40000001818 */
[----:B------:R-:W2:Y:S01]  /*13be0*/  LDL.LU.64 R26, [R1+0x1988] ;  /* 0x00198800011a7983 */ /* 0x000ea20000300a00 */
[----:B------:R-:W2:Y:S11]  /*13bf0*/  LDL.LU.64 R24, [R1+0x1980] ;  /* 0x0019800001187983 */ /* 0x000eb60000300a00 */
[----:B------:R-:W-:Y:S09]  /*13c00*/  @!UPT UIADD3 URZ, URZ, URZ, URZ ;  /* 0x0000003f3f3ff290 */ /* 0x000ff2000fffe03f */
[----:B------:R0:W-:Y:S01]  /*13c10*/  STL.64 [R1+0xf0], R16 ;  /* 0x0000f01001007387 */ /* 0x0001e20000100a00 */
[----:B------:R2:W-:Y:S03]  /*13c20*/  STL.64 [R1+0xf8], R18 ;  /* 0x0000f81201007387 */ /* 0x0005e60000100a00 */
[----:B0-----:R-:W2:Y:S02]  /*13c30*/  LDL.LU.64 R16, [R1+0x1978] ;  /* 0x0019780001107983 */ /* 0x001ea40000300a00 */
[C---:B--2---:R-:W-:Y:S02]  /*13c40*/  HMMA.16816.F32 R16, R12.reuse, R16, R24 ;  /* 0x000000100c10723c */ /* 0x044fe40000001818 */
[----:B------:R-:W2:Y:S11]  /*13c50*/  LDL.LU.64 R24, [R1+0x1970] ;  /* 0x0019700001187983 */ /* 0x000eb60000300a00 */
[----:B------:R-:W-:Y:S10]  /*13c60*/  @!UPT UIADD3 URZ, URZ, URZ, URZ ;  /* 0x0000003f3f3ff290 */ /* 0x000ff4000fffe03f */
[----:B------:R0:W-:Y:S01]  /*13c70*/  STL.64 [R1+0xe0], R16 ;  /* 0x0000e01001007387 */ /* 0x0001e20000100a00 */
[----:B------:R3:W-:Y:S03]  /*13c80*/  STL.64 [R1+0xe8], R18 ;  /* 0x0000e81201007387 */ /* 0x0007e60000100a00 */
[----:B0-----:R-:W3:Y:S01]  /*13c90*/  LDL.LU.64 R16, [R1+0x1968] ;  /* 0x0019680001107983 */ /* 0x001ee20000300a00 */
[C---:B--2---:R-:W-:Y:S08]  /*13ca0*/  HMMA.16816.F32 R24, R12.reuse, R24, R4 ;  /* 0x000000180c18723c */ /* 0x044ff00000001804 */
[C---:B---3--:R-:W-:Y:S01]  /*13cb0*/  HMMA.16816.F32 R16, R12.reuse, R16, R20 ;  /* 0x000000100c10723c */ /* 0x048fe20000001814 */
[----:B------:R-:W0:Y:S11]  /*13cc0*/  LDSM.16.MT88.4 R20, [R0+0x4080] ;  /* 0x004080000014783b */ /* 0x000e360000004200 */
[----:B------:R-:W-:Y:S11]  /*13cd0*/  @!UPT UIADD3 URZ, URZ, URZ, URZ ;  /* 0x0000003f3f3ff290 */ /* 0x000ff6000fffe03f */
[----:B------:R1:W-:Y:S01]  /*13ce0*/  STL.64 [R1+0x520], R16 ;  /* 0x0005201001007387 */ /* 0x0003e20000100a00 */
[----:B------:R2:W-:Y:S03]  /*13cf0*/  STL.64 [R1+0x528], R18 ;  /* 0x0005281201007387 */ /* 0x0005e60000100a00 */
[----:B-1----:R-:W3:Y:S01]  /*13d00*/  LDL.LU.64 R16, [R1+0x110] ;  /* 0x0001100001107983 */ /* 0x002ee20000300a00 */
[----:B--2---:R-:W3:Y:S03]  /*13d10*/  LDL.LU.64 R18, [R1+0x118] ;  /* 0x0001180001127983 */ /* 0x004ee60000300a00 */
[----:B0-----:R-:W-:Y:S01]  /*13d20*/  STL.64 [R1+0x17c0], R22 ;  /* 0x0017c01601007387 */ /* 0x001fe20000100a00 */
[----:B------:R0:W-:Y:S03]  /*13d30*/  STL.64 [R1+0x17b8], R20 ;  /* 0x0017b81401007387 */ /* 0x0001e60000100a00 */
[----:B0-----:R-:W2:Y:S01]  /*13d40*/  LDL.LU.64 R20, [R1+0x8d0] ;  /* 0x0008d00001147983 */ /* 0x001ea20000300a00 */
[----:B------:R-:W2:Y:S02]  /*13d50*/  LDL.LU.64 R22, [R1+0x8d8] ;  /* 0x0008d80001167983 */ /* 0x000ea40000300a00 */
[----:B------:R-:W2:Y:S02]  /*13d60*/  LDL.LU.64 R6, [R1+0x1960] ;  /* 0x0019600001067983 */ /* 0x000ea40000300a00 */
[----:B------:R-:W2:Y:S01]  /*13d70*/  LDL.LU.64 R4, [R1+0x1958] ;  /* 0x0019580001047983 */ /* 0x000ea20000300a00 */
[----:B------:R0:W-:Y:S01]  /*13d80*/  STL.64 [R1+0x860], R24 ;  /* 0x0008601801007387 */ /* 0x0001e20000100a00 */
[----:B------:R2:W-:Y:S03]  /*13d90*/  STL.64 [R1+0x868], R26 ;  /* 0x0008681a01007387 */ /* 0x0005e60000100a00 */
        /* <DEDUP_REMOVED lines=28> */
[----:B0-----:R-:W4:Y:S02]  /*13f60*/  LDL.LU.64 R24, [R1+0x18f0] ;  /* 0x0018f00001187983 */ /* 0x001f240000300a00 */
[C---:B----4-:R-:W-:Y:S02]  /*13f70*/  HMMA.16816.F32 R24, R12.reuse, R24, R8 ;  /* 0x000000180c18723c */ /* 0x050fe40000001808 */
[----:B------:R-:W4:Y:S01]  /*13f80*/  LDL.LU.64 R10, [R1+0x18e8] ;  /* 0x0018e800010a7983 */ /* 0x000f220000300a00 */
[----:B------:R-:W3:Y:S11]  /*13f90*/  LDL.LU.64 R8, [R1+0x18e0] ;  /* 0x0018e00001087983 */ /* 0x000ef60000300a00 */
[----:B------:R-:W-:Y:S09]  /*13fa0*/  @!UPT UIADD3 URZ, URZ, URZ, URZ ;  /* 0x0000003f3f3ff290 */ /* 0x000ff2000fffe03f */
[----:B------:R-:W-:Y:S01]  /*13fb0*/  STL.64 [R1+0x8c0], R24 ;  /* 0x0008c01801007387 */ /* 0x000fe20000100a00 */
[----:B------:R0:W-:Y:S03]  /*13fc0*/  STL.64 [R1+0x8c8], R26 ;  /* 0x0008c81a01007387 */ /* 0x0001e60000100a00 */
[----:B0-----:R-:W2:Y:S01]  /*13fd0*/  LDL.LU.64 R26, [R1+0x18d8] ;  /* 0x0018d800011a7983 */ /* 0x001ea20000300a00 */
[----:B------:R-:W2:Y:S01]  /*13fe0*/  LDL.LU.64 R24, [R1+0x18d0] ;  /* 0x0018d00001187983 */ /* 0x000ea20000300a00 */
[C---:B---3--:R-:W-:Y:S08]  /*13ff0*/  HMMA.16816.F32 R16, R12.reuse, R8, R16 ;  /* 0x000000080c10723c */ /* 0x048ff00000001810 */
[----:B--2---:R-:W-:Y:S11]  /*14000*/  HMMA.16816.F32 R20, R12, R24, R20 ;  /* 0x000000180c14723c */ /* 0x004ff60000001814 */
[----:B------:R-:W-:Y:S11]  /*14010*/  @!UPT UIADD3 URZ, URZ, URZ, URZ ;  /* 0x0000003f3f3ff290 */ /* 0x000ff6000fffe03f */
[----:B------:R-:W-:Y:S02]  /*14020*/  @!UPT UIADD3 URZ, URZ, URZ, URZ ;  /* 0x0000003f3f3ff290 */ /* 0x000fe4000fffe03f */
[----:B------:R-:W-:Y:S02]  /*14030*/  IMAD.MOV.U32 R25, RZ, RZ, R23 ;  /* 0x000000ffff197224 */ /* 0x000fe400078e0017 */
[----:B------:R-:W-:Y:S02]  /*14040*/  IMAD.MOV.U32 R29, RZ, RZ, R22 ;  /* 0x000000ffff1d7224 */ /* 0x000fe400078e0016 */
[----:B------:R-:W-:Y:S02]  /*14050*/  IMAD.MOV.U32 R0, RZ, RZ, R21 ;  /* 0x000000ffff007224 */ /* 0x000fe400078e0015 */
[----:B------:R-:W-:Y:S01]  /*14060*/  IMAD.MOV.U32 R3, RZ, RZ, R20 ;  /* 0x000000ffff037224 */ /* 0x000fe200078e0014 */
[----:B------:R-:W-:Y:S01]  /*14070*/  STL [R1+0xff4], R25 ;  /* 0x000ff41901007387 */ /* 0x000fe20000100800 */
[----:B------:R-:W-:Y:S02]  /*14080*/  STL [R1+0xff0], R29 ;  /* 0x000ff01d01007387 */ /* 0x000fe40000100800 */
[----:B------:R-:W-:Y:S02]  /*14090*/  STL [R1+0xfec], R0 ;  /* 0x000fec0001007387 */ /* 0x000fe40000100800 */
[----:B------:R-:W-:Y:S01]  /*140a0*/  STL [R1+0xfe8], R3 ;  /* 0x000fe80301007387 */ /* 0x000fe20000100800 */
[----:B------:R-:W-:Y:S01]  /*140b0*/  STL.64 [R1+0x110], R16 ;  /* 0x0001101001007387 */ /* 0x000fe20000100a00 */
[----:B----4-:R0:W-:Y:S02]  /*140c0*/  STL.64 [R1+0x1860], R10 ;  /* 0x0018600a01007387 */ /* 0x0101e40000100a00 */
[----:B------:R-:W2:Y:S02]  /*140d0*/  LDL.LU R8, [R1+0x4d0] ;  /* 0x0004d00001087983 */ /* 0x000ea40000300800 */
[----:B------:R-:W2:Y:S01]  /*140e0*/  LDL.LU R9, [R1+0x4d4] ;  /* 0x0004d40001097983 */ /* 0x000ea20000300800 */
[----:B0-----:R-:W3:Y:S01]  /*140f0*/  LDL.LU R10, [R1+0x4d8] ;  /* 0x0004d800010a7983 */ /* 0x001ee20000300800 */
[----:B------:R-:W3:Y:S02]  /*14100*/  LDL.LU R11, [R1+0x4dc] ;  /* 0x0004dc00010b7983 */ /* 0x000ee40000300800 */
[----:B------:R-:W-:-:S02]  /*14110*/  IMAD.MOV.U32 R28, RZ, RZ, R18 ;  /* 0x000000ffff1c7224 */ /* 0x000fc400078e0012 */
[----:B------:R-:W-:Y:S01]  /*14120*/  IMAD.MOV.U32 R2, RZ, RZ, R19 ;  /* 0x000000ffff027224 */ /* 0x000fe200078e0013 */
[----:B------:R-:W4:Y:S01]  /*14130*/  LDL.LU.64 R16, [R1+0xd0] ;  /* 0x0000d00001107983 */ /* 0x000f220000300a00 */
[----:B------:R-:W4:Y:S03]  /*14140*/  LDL.LU.64 R18, [R1+0xd8] ;  /* 0x0000d80001127983 */ /* 0x000f260000300a00 */
[----:B---3--:R0:W-:Y:S01]  /*14150*/  STL.64 [R1+0x1870], R10 ;  /* 0x0018700a01007387 */ /* 0x0081e20000100a00 */
[----:B--2---:R-:W-:Y:S03]  /*14160*/  STL.64 [R1+0x1868], R8 ;  /* 0x0018680801007387 */ /* 0x004fe60000100a00 */
[----:B0-----:R-:W2:Y:S04]  /*14170*/  LDL.64 R10, [R1+0x98] ;  /* 0x00009800010a7983 */ /* 0x001ea80000100a00 */
[----:B--2---:R0:W-:Y:S04]  /*14180*/  STL.64 [R1+0x1880], R10 ;  /* 0x0018800a01007387 */ /* 0x0041e80000100a00 */
[----:B0-----:R-:W2:Y:S04]  /*14190*/  LDL.64 R10, [R1+0xa8] ;  /* 0x0000a800010a7983 */ /* 0x001ea80000100a00 */
[----:B--2---:R0:W-:Y:S04]  /*141a0*/  STL.64 [R1+0x1888], R10 ;  /* 0x0018880a01007387 */ /* 0x0041e80000100a00 */
[----:B0-----:R-:W2:Y:S04]  /*141b0*/  LDL.64 R10, [R1+0xb8] ;  /* 0x0000b800010a7983 */ /* 0x001ea80000100a00 */
[----:B--2---:R0:W-:Y:S01]  /*141c0*/  STL.64 [R1+0x18a0], R10 ;  /* 0x0018a00a01007387 */ /* 0x0041e20000100a00 */
[----:B------:R-:W2:Y:S03]  /*141d0*/  LDL.64 R22, [R1+0x78] ;  /* 0x0000780001167983 */ /* 0x000ea60000100a00 */
[----:B0-----:R-:W3:Y:S04]  /*141e0*/  LDL R10, [R1+0xc8] ;  /* 0x0000c800010a7983 */ /* 0x001ee80000100800 */
[----:B------:R-:W3:Y:S04]  /*141f0*/  LDL R11, [R1+0xcc] ;  /* 0x0000cc00010b7983 */ /* 0x000ee80000100800 */
[----:B--2---:R0:W-:Y:S01]  /*14200*/  STL.64 [R1+0x1878], R22 ;  /* 0x0018781601007387 */ /* 0x0041e20000100a00 */
[----:B------:R-:W2:Y:S02]  /*14210*/  LDL.LU R20, [R1+0x4e0] ;  /* 0x0004e00001147983 */ /* 0x000ea40000300800 */
[----:B------:R-:W2:Y:S01]  /*14220*/  LDL.LU R21, [R1+0x4e4] ;  /* 0x0004e40001157983 */ /* 0x000ea20000300800 */
[----:B0-----:R-:W2:Y:S01]  /*14230*/  LDL.LU R22, [R1+0x4e8] ;  /* 0x0004e80001167983 */ /* 0x001ea20000300800 */
[----:B------:R-:W2:Y:S03]  /*14240*/  LDL.LU R23, [R1+0x4ec] ;  /* 0x0004ec0001177983 */ /* 0x000ea60000300800 */
[----:B--2---:R-:W-:Y:S01]  /*14250*/  STL.64 [R1+0x1898], R22 ;  /* 0x0018981601007387 */ /* 0x004fe20000100a00 */
[----:B------:R0:W-:Y:S03]  /*14260*/  STL.64 [R1+0x1890], R20 ;  /* 0x0018901401007387 */ /* 0x0001e60000100a00 */
[----:B0-----:R-:W2:Y:S01]  /*14270*/  LDL.LU R20, [R1+0x500] ;  /* 0x0005000001147983 */ /* 0x001ea20000300800 */
[----:B------:R-:W2:Y:S02]  /*14280*/  LDL.LU R21, [R1+0x504] ;  /* 0x0005040001157983 */ /* 0x000ea40000300800 */
[----:B------:R-:W2:Y:S02]  /*14290*/  LDL.LU R22, [R1+0x508] ;  /* 0x0005080001167983 */ /* 0x000ea40000300800 */
[----:B------:R-:W2:Y:S01]  /*142a0*/  LDL.LU R23, [R1+0x50c] ;  /* 0x00050c0001177983 */ /* 0x000ea20000300800 */
[----:B----4-:R-:W-:Y:S01]  /*142b0*/  HMMA.16816.F32 R12, R12, R4, R16 ;  /* 0x000000040c0c723c */ /* 0x010fe20000001810 */
[----:B--2---:R-:W-:Y:S01]  /*142c0*/  STL.64 [R1+0x18b0], R22 ;  /* 0x0018b01601007387 */ /* 0x004fe20000100a00 */
[----:B------:R0:W-:Y:S03]  /*142d0*/  STL.64 [R1+0x18a8], R20 ;  /* 0x0018a81401007387 */ /* 0x0001e60000100a00 */
[----:B0-----:R-:W3:Y:S01]  /*142e0*/  LDL.LU R20, [R1+0x510] ;  /* 0x0005100001147983 */ /* 0x001ee20000300800 */
[----:B------:R-:W3:Y:S02]  /*142f0*/  LDL.LU R21, [R1+0x514] ;  /* 0x0005140001157983 */ /* 0x000ee40000300800 */
[----:B------:R-:W3:Y:S02]  /*14300*/  LDL.LU R22, [R1+0x518] ;  /* 0x0005180001167983 */ /* 0x000ee40000300800 */
[----:B------:R-:W3:Y:S01]  /*14310*/  LDL.LU R23, [R1+0x51c] ;  /* 0x00051c0001177983 */ /* 0x000ee20000300800 */
[----:B------:R-:W-:Y:S01]  /*14320*/  STL [R1+0x1054], R2 ;  /* 0x0010540201007387 */ /* 0x000fe20000100800 */
[----:B------:R-:W-:Y:S02]  /*14330*/  STL [R1+0x1050], R28 ;  /* 0x0010501c01007387 */ /* 0x000fe40000100800 */
[----:B------:R-:W3:Y:S02]  /*14340*/  LDL.LU.64 R18, [R1+0x18c8] ;  /* 0x0018c80001127983 */ /* 0x000ee40000300a00 */
[----:B------:R-:W3:Y:S08]  /*14350*/  LDL.LU.64 R16, [R1+0x18c0] ;  /* 0x0018c00001107983 */ /* 0x000ef00000300a00 */
[----:B------:R-:W-:-:S02]  /*14360*/  IMAD.MOV.U32 R25, RZ, RZ, R12 ;  /* 0x000000ffff197224 */ /* 0x000fc400078e000c */
[----:B------:R-:W-:Y:S02]  /*14370*/  IMAD.MOV.U32 R29, RZ, RZ, R13 ;  /* 0x000000ffff1d7224 */ /* 0x000fe400078e000d */
[----:B------:R-:W-:Y:S01]  /*14380*/  IMAD.MOV.U32 R0, RZ, RZ, R14 ;  /* 0x000000ffff007224 */ /* 0x000fe200078e000e */
[----:B------:R-:W2:Y:S01]  /*14390*/  LDL.LU R12, [R1+0x4c0] ;  /* 0x0004c000010c7983 */ /* 0x000ea20000300800 */
[----:B------:R-:W-:Y:S02]  /*143a0*/  IMAD.MOV.U32 R3, RZ, RZ, R15 ;  /* 0x000000ffff037224 */ /* 0x000fe400078e000f */
[----:B------:R-:W2:Y:S02]  /*143b0*/  LDL.LU R13, [R1+0x4c4] ;  /* 0x0004c400010d7983 */ /* 0x000ea40000300800 */
[----:B------:R-:W-:Y:S02]  /*143c0*/  IMAD.MOV.U32 R14, RZ, RZ, R26 ;  /* 0x000000ffff0e7224 */ /* 0x000fe400078e001a */
[----:B------:R-:W-:Y:S01]  /*143d0*/  IMAD.MOV.U32 R15, RZ, RZ, R27 ;  /* 0x000000ffff0f7224 */ /* 0x000fe200078e001b */
[----:B------:R-:W4:Y:S01]  /*143e0*/  LDL.LU R26, [R1+0x18bc] ;  /* 0x0018bc00011a7983 */ /* 0x000f220000300800 */
[----:B------:R-:W4:Y:S02]  /*143f0*/  LDL.LU R27, [R1+0x18b8] ;  /* 0x0018b800011b7983 */ /* 0x000f240000300800 */
[----:B------:R0:W-:Y:S02]  /*14400*/  STL.64 [R1+0x17e8], R6 ;  /* 0x0017e80601007387 */ /* 0x0001e40000100a00 */
[----:B0-----:R-:W2:Y:S01]  /*14410*/  LDL.64 R6, [R1+0x88] ;  /* 0x0000880001067983 */ /* 0x001ea20000100a00 */
[----:B------:R-:W-:Y:S02]  /*14420*/  STL [R1+0x1064], R3 ;  /* 0x0010640301007387 */ /* 0x000fe40000100800 */
[----:B------:R-:W-:Y:S02]  /*14430*/  STL [R1+0x1060], R0 ;  /* 0x0010600001007387 */ /* 0x000fe40000100800 */
[----:B------:R-:W-:Y:S01]  /*14440*/  STL [R1+0x105c], R29 ;  /* 0x00105c1d01007387 */ /* 0x000fe20000100800 */
[----:B------:R-:W-:Y:S01]  /*14450*/  STL [R1+0x1058], R25 ;  /* 0x0010581901007387 */ /* 0x000fe20000100800 */
[C---:B---3--:R-:W-:Y:S03]  /*14460*/  HMMA.16816.F32 R8, R16.reuse, R10, R20 ;  /* 0x0000000a1008723c */ /* 0x048fe60000001814 */
[----:B------:R-:W3:Y:S01]  /*14470*/  LDL.LU.64 R22, [R1+0x18b0] ;  /* 0x0018b00001167983 */ /* 0x000ee20000300a00 */
[----:B------:R-:W3:Y:S11]  /*14480*/  LDL.LU.64 R20, [R1+0x18a8] ;  /* 0x0018a80001147983 */ /* 0x000ef60000300a00 */
[----:B------:R-:W-:Y:S08]  /*14490*/  @!UPT UIADD3 URZ, URZ, URZ, URZ ;  /* 0x0000003f3f3ff290 */ /* 0x000ff0000fffe03f */
[----:B------:R-:W-:Y:S01]  /*144a0*/  STL.64 [R1+0x510], R8 ;  /* 0x0005100801007387 */ /* 0x000fe20000100a00 */
[----:B------:R0:W-:Y:S03]  /*144b0*/  STL.64 [R1+0x518], R10 ;  /* 0x0005180a01007387 */ /* 0x0001e60000100a00 */
[----:B0-----:R-:W3:Y:S02]  /*144c0*/  LDL.LU.64 R10, [R1+0x18a0] ;  /* 0x0018a000010a7983 */ /* 0x001ee40000300a00 */
[C---:B---3--:R-:W-:Y:S01]  /*144d0*/  HMMA.16816.F32 R20, R16.reuse, R10, R20 ;  /* 0x0000000a1014723c */ /* 0x048fe20000001814 */
[----:B------:R-:W-:Y:S02]  /*144e0*/  IMAD.MOV.U32 R25, RZ, RZ, R10 ;  /* 0x000000ffff197224 */ /* 0x000fe400078e000a */
[----:B------:R-:W-:Y:S11]  /*144f0*/  IMAD.MOV.U32 R24, RZ, RZ, R11 ;  /* 0x000000ffff187224 */ /* 0x000ff600078e000b */
[----:B------:R-:W-:Y:S09]  /*14500*/  @!UPT UIADD3 URZ, URZ, URZ, URZ ;  /* 0x0000003f3f3ff290 */ /* 0x000ff2000fffe03f */
[----:B------:R-:W-:Y:S01]  /*14510*/  STL.64 [R1+0x500], R20 ;  /* 0x0005001401007387 */ /* 0x000fe20000100a00 */
[----:B------:R0:W-:Y:S03]  /*14520*/  STL.64 [R1+0x508], R22 ;  /* 0x0005081601007387 */ /* 0x0001e60000100a00 */
[----:B0-----:R-:W3:Y:S01]  /*14530*/  LDL.LU.64 R22, [R1+0x1898] ;  /* 0x0018980001167983 */ /* 0x001ee20000300a00 */
[----:B------:R-:W3:Y:S02]  /*14540*/  LDL.LU.64 R20, [R1+0x1890] ;  /* 0x0018900001147983 */ /* 0x000ee40000300a00 */
[----:B------:R-:W2:Y:S02]  /*14550*/  LDL.LU.64 R10, [R1+0x1888] ;  /* 0x00188800010a7983 */ /* 0x000ea40000300a00 */
[----:B----4-:R-:W-:Y:S01]  /*14560*/  STL.64 [R1+0x17e0], R26 ;  /* 0x0017e01a01007387 */ /* 0x010fe20000100a00 */
[----:B------:R0:W-:Y:S04]  /*14570*/  STL.64 [R1+0x17d8], R24 ;  /* 0x0017d81801007387 */ /* 0x0001e80000100a00 */
[----:B0-----:R-:W2:Y:S01]  /*14580*/  LDL.LU R24, [R1+0x4f0] ;  /* 0x0004f00001187983 */ /* 0x001ea20000300800 */
[----:B------:R-:W2:Y:S02]  /*14590*/  LDL.LU R25, [R1+0x4f4] ;  /* 0x0004f40001197983 */ /* 0x000ea40000300800 */
[----:B------:R-:W2:Y:S02]  /*145a0*/  LDL.LU R26, [R1+0x4f8] ;  /* 0x0004f800011a7983 */ /* 0x000ea40000300800 */
[----:B------:R-:W2:Y:S02]  /*145b0*/  LDL.LU R27, [R1+0x4fc] ;  /* 0x0004fc00011b7983 */ /* 0x000ea40000300800 */
[----:B--2---:R-:W-:Y:S11]  /*145c0*/  HMMA.16816.F32 R24, R16, R10, R24 ;  /* 0x0000000a1018723c */ /* 0x004ff60000001818 */
[----:B------:R-:W-:Y:S11]  /*145d0*/  @!UPT UIADD3 URZ, URZ, URZ, URZ ;  /* 0x0000003f3f3ff290 */ /* 0x000ff6000fffe03f */
[----:B------:R-:W-:Y:S01]  /*145e0*/  @!UPT UIADD3 URZ, URZ, URZ, URZ ;  /* 0x0000003f3f3ff290 */ /* 0x000fe2000fffe03f */
[----:B------:R0:W-:Y:S01]  /*145f0*/  STL.64 [R1+0x4f0], R24 ;  /* 0x0004f01801007387 */ /* 0x0001e20000100a00 */
[----:B------:R-:W-:Y:S02]  /*14600*/  STL.64 [R1+0x4f8], R26 ;  /* 0x0004f81a01007387 */ /* 0x000fe40000100a00 */
[----:B0-----:R-:W-:Y:S02]  /*14610*/  IMAD.MOV.U32 R25, RZ, RZ, R10 ;  /* 0x000000ffff197224 */ /* 0x001fe400078e000a */
[----:B------:R-:W-:Y:S02]  /*14620*/  IMAD.MOV.U32 R24, RZ, RZ, R11 ;  /* 0x000000ffff187224 */ /* 0x000fe400078e000b */
[----:B------:R-:W3:Y:S04]  /*14630*/  LDL.LU.64 R10, [R1+0x1880] ;  /* 0x00188000010a7983 */ /* 0x000ee80000300a00 */
[----:B------:R-:W0:Y:S02]  /*14640*/  S2R R2, SR_TID.X ;  /* 0x0000000000027919 */ /* 0x000e240000002100 */
[C---:B0-----:R-:W-:Y:S01]  /*14650*/  IMAD.SHL.U32 R28, R2.reuse, 0x2, RZ ;  /* 0x00000002021c7824 */ /* 0x041fe200078e00ff */
[C---:B------:R-:W-:Y:S01]  /*14660*/  LOP3.LUT R8, R2.reuse, 0x7, RZ, 0xc0, !PT ;  /* 0x0000000702087812 */ /* 0x040fe200078ec0ff */
[----:B------:R-:W-:-:S03]  /*14670*/  IMAD.SHL.U32 R9, R2, 0x200, RZ ;  /* 0x0000020002097824 */ /* 0x000fc600078e00ff */
[----:B------:R-:W-:Y:S01]  /*14680*/  LOP3.LUT R29, R28, 0x10, RZ, 0xc0, !PT ;  /* 0x000000101c1d7812 */ /* 0x000fe200078ec0ff */
[----:B------:R-:W-:-:S03]  /*14690*/  IMAD R8, R8, 0x410, RZ ;  /* 0x0000041008087824 */ /* 0x000fc600078e02ff */
[----:B------:R-:W-:Y:S02]  /*146a0*/  LOP3.LUT R29, R29, 0x60, R2, 0xf8, !PT ;  /* 0x000000601d1d7812 */ /* 0x000fe400078ef802 */
[----:B------:R-:W-:Y:S02]  /*146b0*/  LOP3.LUT R9, R9, 0x2000, RZ, 0xc0, !PT ;  /* 0x0000200009097812 */ /* 0x000fe400078ec0ff */
[----:B------:R-:W-:-:S05]  /*146c0*/  LOP3.LUT R29, R8, R29, RZ, 0x3c, !PT ;  /* 0x0000001d081d7212 */ /* 0x000fca00078e3cff */
[----:B------:R-:W-:Y:S01]  /*146d0*/  IMAD.IADD R29, R9, 0x1, R29 ;  /* 0x00000001091d7824 */ /* 0x000fe200078e021d */
[C---:B---3--:R-:W-:Y:S01]  /*146e0*/  HMMA.16816.F32 R20, R16.reuse, R10, R20 ;  /* 0x0000000a1014723c */ /* 0x048fe20000001814 */
[----:B------:R-:W-:Y:S02]  /*146f0*/  IMAD.MOV.U32 R2, RZ, RZ, R10 ;  /* 0x000000ffff027224 */ /* 0x000fe400078e000a */
[----:B------:R-:W-:Y:S11]  /*14700*/  IMAD.MOV.U32 R0, RZ, RZ, R11 ;  /* 0x000000ffff007224 */ /* 0x000ff600078e000b */
[----:B------:R-:W-:Y:S09]  /*14710*/  @!UPT UIADD3 URZ, URZ, URZ, URZ ;  /* 0x0000003f3f3ff290 */ /* 0x000ff2000fffe03f */
[----:B------:R-:W-:Y:S01]  /*14720*/  STL.64 [R1+0x4e0], R20 ;  /* 0x0004e01401007387 */ /* 0x000fe20000100a00 */
[----:B------:R0:W-:Y:S03]  /*14730*/  STL.64 [R1+0x4e8], R22 ;  /* 0x0004e81601007387 */ /* 0x0001e60000100a00 */
[----:B0-----:R-:W2:Y:S01]  /*14740*/  LDL.LU.64 R22, [R1+0x1878] ;  /* 0x0018780001167983 */ /* 0x001ea20000300a00 */
[----:B------:R-:W3:Y:S02]  /*14750*/  LDL.LU.64 R10, [R1+0x1870] ;  /* 0x00187000010a7983 */ /* 0x000ee40000300a00 */
[----:B------:R-:W3:Y:S02]  /*14760*/  LDL.LU.64 R8, [R1+0x1868] ;  /* 0x0018680001087983 */ /* 0x000ee40000300a00 */
[----:B------:R-:W-:Y:S02]  /*14770*/  IMAD.MOV.U32 R28, RZ, RZ, R6 ;  /* 0x000000ffff1c7224 */ /* 0x000fe400078e0006 */
[----:B------:R-:W-:Y:S01]  /*14780*/  IMAD.MOV.U32 R3, RZ, RZ, R7 ;  /* 0x000000ffff037224 */ /* 0x000fe200078e0007 */
[C---:B---3--:R-:W-:Y:S11]  /*14790*/  HMMA.16816.F32 R8, R16.reuse, R6, R8 ;  /* 0x000000061008723c */ /* 0x048ff60000001808 */
[----:B------:R-:W-:Y:S11]  /*147a0*/  @!UPT UIADD3 URZ, URZ, URZ, URZ ;  /* 0x0000003f3f3ff290 */ /* 0x000ff6000fffe03f */
[----:B------:R-:W-:Y:S01]  /*147b0*/  @!UPT UIADD3 URZ, URZ, URZ, URZ ;  /* 0x0000003f3f3ff290 */ /* 0x000fe2000fffe03f */
[----:B------:R-:W-:Y:S01]  /*147c0*/  STL.64 [R1+0x4d0], R8 ;  /* 0x0004d00801007387 */ /* 0x000fe20000100a00 */
[----:B------:R0:W-:Y:S03]  /*147d0*/  STL.64 [R1+0x4d8], R10 ;  /* 0x0004d80a01007387 */ /* 0x0001e60000100a00 */
[----:B0-----:R-:W3:Y:S01]  /*147e0*/  LDL.LU.64 R10, [R1+0x1860] ;  /* 0x00186000010a7983 */ /* 0x001ee20000300a00 */
[C---:B--2---:R-:W-:Y:S01]  /*147f0*/  HMMA.16816.F32 R4, R16.reuse, R22, R12 ;  /* 0x000000161004723c */ /* 0x044fe2000000180c */
[----:B------:R-:W-:Y:S02]  /*14800*/  IMAD.MOV.U32 R9, RZ, RZ, R22 ;  /* 0x000000ffff097224 */ /* 0x000fe400078e0016 */
[----:B------:R-:W-:Y:S01]  /*14810*/  IMAD.MOV.U32 R8, RZ, RZ, R23 ;  /* 0x000000ffff087224 */ /* 0x000fe200078e0017 */
[----:B------:R-:W0:Y:S11]  /*14820*/  LDSM.16.MT88.4 R12, [R29+0x4100] ;  /* 0x004100001d0c783b */ /* 0x000e360000004200 */
[----:B------:R-:W-:Y:S08]  /*14830*/  @!UPT UIADD3 URZ, URZ, URZ, URZ ;  /* 0x0000003f3f3ff290 */ /* 0x000ff0000fffe03f */
[----:B------:R1:W-:Y:S01]  /*14840*/  STL.64 [R1+0x4c0], R4 ;  /* 0x0004c00401007387 */ /* 0x0003e20000100a00 */
[----:B------:R2:W-:Y:S02]  /*14850*/  STL.64 [R1+0x4c8], R6 ;  /* 0x0004c80601007387 */ /* 0x0005e40000100a00 */
[----:B------:R-:W4:Y:S02]  /*14860*/  LDL R22, [R1+0x68] ;  /* 0x0000680001167983 */ /* 0x000f240000100800 */
[----:B------:R-:W4:Y:S01]  /*14870*/  LDL R23, [R1+0x6c] ;  /* 0x00006c0001177983 */ /* 0x000f220000100800 */
[----:B-1----:R-:W4:Y:S01]  /*14880*/  LDL.LU R4, [R1+0x850] ;  /* 0x0008500001047983 */ /* 0x002f220000300800 */
[----:B------:R-:W4:Y:S02]  /*14890*/  LDL.LU R5, [R1+0x854] ;  /* 0x0008540001057983 */ /* 0x000f240000300800 */
[----:B--2---:R-:W4:Y:S02]  /*148a0*/  LDL.LU R6, [R1+0x858] ;  /* 0x0008580001067983 */ /* 0x004f240000300800 */
[----:B------:R-:W4:Y:S01]  /*148b0*/  LDL.LU R7, [R1+0x85c] ;  /* 0x00085c0001077983 */ /* 0x000f220000300800 */
[----:B---3--:R-:W-:Y:S01]  /*148c0*/  STL.64 [R1+0x1800], R10 ;  /* 0x0018000a01007387 */ /* 0x008fe20000100a00 */
[----:B------:R1:W-:Y:S03]  /*148d0*/  STL.64 [R1+0x17f8], R8 ;  /* 0x0017f80801007387 */ /* 0x0003e60000100a00 */
[----:B-1----:R-:W2:Y:S01]  /*148e0*/  LDL.LU R8, [R1+0x800] ;  /* 0x0008000001087983 */ /* 0x002ea20000300800 */
[----:B------:R-:W2:Y:S02]  /*148f0*/  LDL.LU R9, [R1+0x804] ;  /* 0x0008040001097983 */ /* 0x000ea40000300800 */
[----:B------:R-:W3:Y:S02]  /*14900*/  LDL.LU R10, [R1+0x808] ;  /* 0x00080800010a7983 */ /* 0x000ee40000300800 */
[----:B------:R-:W3:Y:S02]  /*14910*/  LDL.LU R11, [R1+0x80c] ;  /* 0x00080c00010b7983 */ /* 0x000ee40000300800 */
[----:B---3--:R1:W-:Y:S01]  /*14920*/  STL.64 [R1+0x1810], R10 ;  /* 0x0018100a01007387 */ /* 0x0083e20000100a00 */
[----:B--2---:R2:W-:Y:S03]  /*14930*/  STL.64 [R1+0x1808], R8 ;  /* 0x0018080801007387 */ /* 0x0045e60000100a00 */
[----:B-1----:R-:W3:Y:S04]  /*14940*/  LDL.64 R10, [R1+0x28] ;  /* 0x00002800010a7983 */ /* 0x002ee80000100a00 */
[----:B---3--:R1:W-:Y:S01]  /*14950*/  STL.64 [R1+0x1828], R10 ;  /* 0x0018280a01007387 */ /* 0x0083e20000100a00 */
[----:B--2---:R-:W2:Y:S02]  /*14960*/  LDL.LU R8, [R1+0x820] ;  /* 0x0008200001087983 */ /* 0x004ea40000300800 */
[----:B------:R-:W2:Y:S01]  /*14970*/  LDL.LU R9, [R1+0x824] ;  /* 0x0008240001097983 */ /* 0x000ea20000300800 */
[----:B-1----:R-:W3:Y:S01]  /*14980*/  LDL.LU R10, [R1+0x828] ;  /* 0x00082800010a7983 */ /* 0x002ee20000300800 */
[----:B------:R-:W3:Y:S03]  /*14990*/  LDL.LU R11, [R1+0x82c] ;  /* 0x00082c00010b7983 */ /* 0x000ee60000300800 */
[----:B---3--:R1:W-:Y:S01]  /*149a0*/  STL.64 [R1+0x1838], R10 ;  /* 0x0018380a01007387 */ /* 0x0083e20000100a00 */
[----:B--2---:R-:W-:Y:S03]  /*149b0*/  STL.64 [R1+0x1830], R8 ;  /* 0x0018300801007387 */ /* 0x004fe60000100a00 */
[----:B-1----:R-:W2:Y:S04]  /*149c0*/  LDL R10, [R1+0x48] ;  /* 0x00004800010a7983 */ /* 0x002ea80000100800 */
[----:B------:R-:W2:Y:S01]  /*149d0*/  LDL R11, [R1+0x4c] ;  /* 0x00004c00010b7983 */ /* 0x000ea20000100800 */
[C---:B----4-:R-:W-:Y:S03]  /*149e0*/  HMMA.16816.F32 R20, R16.reuse, R22, R4 ;  /* 0x000000161014723c */ /* 0x050fe60000001804 */
[----:B--2---:R1:W-:Y:S04]  /*149f0*/  STL.64 [R1+0x1850], R10 ;  /* 0x0018500a01007387 */ /* 0x0043e80000100a00 */
[----:B-1----:R-:W2:Y:S01]  /*14a00*/  LDL.64 R10, [R1+0x58] ;  /* 0x00005800010a7983 */ /* 0x002ea20000100a00 */
[----:B0-----:R0:W-:Y:S02]  /*14a10*/  STL.64 [R1+0x16a8], R14 ;  /* 0x0016a80e01007387 */ /* 0x0011e40000100a00 */
[----:B------:R1:W-:Y:S01]  /*14a20*/  STL.64 [R1+0x16a0], R12 ;  /* 0x0016a00c01007387 */ /* 0x0003e20000100a00 */
[----:B0-----:R-:W3:Y:S04]  /*14a30*/  LDL R14, [R1+0x38] ;  /* 0x00003800010e7983 */ /* 0x001ee80000100800 */
[----:B------:R-:W3:Y:S04]  /*14a40*/  LDL R15, [R1+0x3c] ;  /* 0x00003c00010f7983 */ /* 0x000ee80000100800 */
[----:B---3--:R0:W-:Y:S01]  /*14a50*/  STL.64 [R1+0x1858], R14 ;  /* 0x0018580e01007387 */ /* 0x0081e20000100a00 */
[----:B-1----:R-:W2:Y:S02]  /*14a60*/  LDL.LU R12, [R1+0x840] ;  /* 0x00084000010c7983 */ /* 0x002ea40000300800 */
[----:B------:R-:W2:Y:S01]  /*14a70*/  LDL.LU R13, [R1+0x844] ;  /* 0x00084400010d7983 */ /* 0x000ea20000300800 */
[----:B0-----:R-:W2:Y:S01]  /*14a80*/  LDL.LU R14, [R1+0x848] ;  /* 0x00084800010e7983 */ /* 0x001ea20000300800 */
[----:B------:R-:W2:Y:S02]  /*14a90*/  LDL.LU R15, [R1+0x84c] ;  /* 0x00084c00010f7983 */ /* 0x000ea40000300800 */
[----:B------:R-:W3:Y:S02]  /*14aa0*/  LDL.LU R4, [R1+0x7f0] ;  /* 0x0007f00001047983 */ /* 0x000ee40000300800 */
[----:B------:R-:W-:Y:S01]  /*14ab0*/  STL.64 [R1+0x850], R20 ;  /* 0x0008501401007387 */ /* 0x000fe20000100a00 */
[----:B------:R-:W-:Y:S01]  /*14ac0*/  STL.64 [R1+0x858], R22 ;  /* 0x0008581601007387 */ /* 0x000fe20000100a00 */
[----:B------:R-:W3:Y:S02]  /*14ad0*/  LDL.LU R5, [R1+0x7f4] ;  /* 0x0007f40001057983 */ /* 0x000ee40000300800 */
[----:B------:R-:W4:Y:S02]  /*14ae0*/  LDL.LU R6, [R1+0x7f8] ;  /* 0x0007f80001067983 */ /* 0x000f240000300800 */
[----:B------:R-:W4:Y:S02]  /*14af0*/  LDL.LU R7, [R1+0x7fc] ;  /* 0x0007fc0001077983 */ /* 0x000f240000300800 */
[----:B----4-:R-:W-:Y:S01]  /*14b00*/  STL.64 [R1+0x1820], R6 ;  /* 0x0018200601007387 */ /* 0x010fe20000100a00 */
[----:B---3--:R0:W-:Y:S03]  /*14b10*/  STL.64 [R1+0x1818], R4 ;  /* 0x0018180401007387 */ /* 0x0081e60000100a00 */
[----:B0-----:R-:W3:Y:S01]  /*14b20*/  LDL.LU R4, [R1+0x810] ;  /* 0x0008100001047983 */ /* 0x001ee20000300800 */
[----:B------:R-:W3:Y:S02]  /*14b30*/  LDL.LU R5, [R1+0x814] ;  /* 0x0008140001057983 */ /* 0x000ee40000300800 */
[----:B------:R-:W4:Y:S02]  /*14b40*/  LDL.LU R6, [R1+0x818] ;  /* 0x0008180001067983 */ /* 0x000f240000300800 */
[----:B------:R-:W4:Y:S01]  /*14b50*/  LDL.LU R7, [R1+0x81c] ;  /* 0x00081c0001077983 */ /* 0x000f220000300800 */
[----:B--2---:R-:W-:Y:S01]  /*14b60*/  HMMA.16816.F32 R12, R16, R10, R12 ;  /* 0x0000000a100c723c */ /* 0x004fe2000000180c */
[----:B----4-:R-:W-:Y:S01]  /*14b70*/  STL.64 [R1+0x1848], R6 ;  /* 0x0018480601007387 */ /* 0x010fe20000100a00 */
[----:B---3--:R0:W-:Y:S03]  /*14b80*/  STL.64 [R1+0x1840], R4 ;  /* 0x0018400401007387 */ /* 0x0081e60000100a00 */
[----:B0-----:R-:W2:Y:S01]  /*14b90*/  LDL.LU R4, [R1+0x830] ;  /* 0x0008300001047983 */ /* 0x001ea20000300800 */
[----:B------:R-:W2:Y:S02]  /*14ba0*/  LDL.LU R5, [R1+0x834] ;  /* 0x0008340001057983 */ /* 0x000ea40000300800 */
[----:B------:R-:W2:Y:S02]  /*14bb0*/  LDL.LU R6, [R1+0x838] ;  /* 0x0008380001067983 */ /* 0x000ea40000300800 */
[----:B------:R-:W2:Y:S01]  /*14bc0*/  LDL.LU R7, [R1+0x83c] ;  /* 0x00083c0001077983 */ /* 0x000ea20000300800 */
[----:B------:R-:W3:Y:S01]  /*14bd0*/  LDL.64 R26, [R1+0x8] ;  /* 0x00000800011a7983 */ /* 0x000ee20000100a00 */
[----:B------:R-:W4:Y:S02]  /*14be0*/  LDL.LU R20, [R1+0x7d0] ;  /* 0x0007d00001147983 */ /* 0x000f240000300800 */
[----:B------:R-:W4:Y:S02]  /*14bf0*/  LDL.LU R21, [R1+0x7d4] ;  /* 0x0007d40001157983 */ /* 0x000f240000300800 */
[----:B------:R-:W4:Y:S01]  /*14c00*/  LDL.LU R22, [R1+0x7d8] ;  /* 0x0007d80001167983 */ /* 0x000f220000300800 */
[----:B------:R-:W4:Y:S06]  /*14c10*/  LDL.LU R23, [R1+0x7dc] ;  /* 0x0007dc0001177983 */ /* 0x000f2c0000300800 */
[----:B------:R0:W-:Y:S02]  /*14c20*/  STL.64 [R1+0x840], R12 ;  /* 0x0008400c01007387 */ /* 0x0001e40000100a00 */
[----:B------:R1:W-:Y:S02]  /*14c30*/  STL.64 [R1+0x848], R14 ;  /* 0x0008480e01007387 */ /* 0x0003e40000100a00 */
[----:B0-----:R-:W-:Y:S01]  /*14c40*/  IMAD.MOV.U32 R13, RZ, RZ, R10 ;  /* 0x000000ffff0d7224 */ /* 0x001fe200078e000a */
[----:B-1----:R-:W2:Y:S01]  /*14c50*/  LDL.LU.64 R14, [R1+0x1858] ;  /* 0x00185800010e7983 */ /* 0x002ea20000300a00 */
[----:B------:R-:W-:-:S02]  /*14c60*/  IMAD.MOV.U32 R12, RZ, RZ, R11 ;  /* 0x000000ffff0c7224 */ /* 0x000fc400078e000b */
[----:B------:R-:W2:Y:S02]  /*14c70*/  LDL.LU.64 R10, [R1+0x1850] ;  /* 0x00185000010a7983 */ /* 0x000ea40000300a00 */
[C---:B--2---:R-:W-:Y:S01]  /*14c80*/  HMMA.16816.F32 R8, R16.reuse, R10, R4 ;  /* 0x0000000a1008723c */ /* 0x044fe20000001804 */
[----:B------:R-:W2:Y:S01]  /*14c90*/  LDL.LU.64 R6, [R1+0x1848] ;  /* 0x0018480001067983 */ /* 0x000ea20000300a00 */
[----:B------:R-:W2:Y:S11]  /*14ca0*/  LDL.LU.64 R4, [R1+0x1840] ;  /* 0x0018400001047983 */ /* 0x000eb60000300a00 */
[----:B------:R-:W-:Y:S10]  /*14cb0*/  @!UPT UIADD3 URZ, URZ, URZ, URZ ;  /* 0x0000003f3f3ff290 */ /* 0x000ff4000fffe03f */
[----:B------:R-:W-:Y:S01]  /*14cc0*/  STL.64 [R1+0x830], R8 ;  /* 0x0008300801007387 */ /* 0x000fe20000100a00 */
[----:B------:R0:W-:Y:S03]  /*14cd0*/  STL.64 [R1+0x838], R10 ;  /* 0x0008380a01007387 */ /* 0x0001e60000100a00 */
[----:B0-----:R-:W2:Y:S01]  /*14ce0*/  LDL.LU.64 R10, [R1+0x1838] ;  /* 0x00183800010a7983 */ /* 0x001ea20000300a00 */
[----:B------:R-:W2:Y:S02]  /*14cf0*/  LDL.LU.64 R8, [R1+0x1830] ;  /* 0x0018300001087983 */ /* 0x000ea40000300a00 */
[----:B--2---:R-:W-:Y:S11]  /*14d00*/  HMMA.16816.F32 R8, R16, R14, R8 ;  /* 0x0000000e1008723c */ /* 0x004ff60000001808 */
[----:B------:R-:W-:Y:S11]  /*14d10*/  @!UPT UIADD3 URZ, URZ, URZ, URZ ;  /* 0x0000003f3f3ff290 */ /* 0x000ff6000fffe03f */
[----:B------:R-:W-:Y:S01]  /*14d20*/  @!UPT UIADD3 URZ, URZ, URZ, URZ ;  /* 0x0000003f3f3ff290 */ /* 0x000fe2000fffe03f */
[----:B------:R-:W-:Y:S01]  /*14d30*/  STL.64 [R1+0x820], R8 ;  /* 0x0008200801007387 */ /* 0x000fe20000100a00 */
[----:B------:R0:W-:Y:S03]  /*14d40*/  STL.64 [R1+0x828], R10 ;  /* 0x0008280a01007387 */ /* 0x0001e60000100a00 */
[----:B0-----:R-:W2:Y:S01]  /*14d50*/  LDL.LU.64 R10, [R1+0x1828] ;  /* 0x00182800010a7983 */ /* 0x001ea20000300a00 */
[----:B------:R0:W-:Y:S02]  /*14d60*/  STL.64 [R1+0x1718], R14 ;  /* 0x0017180e01007387 */ /* 0x0001e40000100a00 */
[----:B------:R-:W-:Y:S02]  /*14d70*/  STL.64 [R1+0x1758], R12 ;  /* 0x0017580c01007387 */ /* 0x000fe40000100a00 */
[----:B0-----:R-:W-:Y:S02]  /*14d80*/  IMAD.MOV.U32 R14, RZ, RZ, R28 ;  /* 0x000000ffff0e7224 */ /* 0x001fe400078e001c */
[----:B------:R-:W-:-:S05]  /*14d90*/  IMAD.MOV.U32 R15, RZ, RZ, R3 ;  /* 0x000000ffff0f7224 */ /* 0x000fca00078e0003 */
[----:B------:R0:W-:Y:S02]  /*14da0*/  STL.64 [R1+0x1768], R14 ;  /* 0x0017680e01007387 */ /* 0x0001e40000100a00 */
[----:B0-----:R-:W-:Y:S02]  /*14db0*/  IMAD.MOV.U32 R14, RZ, RZ, R2 ;  /* 0x000000ffff0e7224 */ /* 0x001fe400078e0002 */
[----:B------:R-:W-:-:S05]  /*14dc0*/  IMAD.MOV.U32 R15, RZ, RZ, R0 ;  /* 0x000000ffff0f7224 */ /* 0x000fca00078e0000 */
[----:B------:R0:W-:Y:S04]  /*14dd0*/  STL.64 [R1+0x1780], R14 ;  /* 0x0017800e01007387 */ /* 0x0001e80000100a00 */
[----:B0-----:R-:W3:Y:S01]  /*14de0*/  LDL.64 R14, [R1+0x18] ;  /* 0x00001800010e7983 */ /* 0x001ee20000100a00 */
[C---:B--2---:R-:W-:Y:S01]  /*14df0*/  HMMA.16816.F32 R4, R16.reuse, R10, R4 ;  /* 0x0000000a1004723c */ /* 0x044fe20000001804 */
[----:B------:R-:W-:Y:S02]  /*14e00*/  IMAD.MOV.U32 R2, RZ, RZ, R10 ;  /* 0x000000ffff027224 */ /* 0x000fe400078e000a */
[----:B------:R-:W-:Y:S11]  /*14e10*/  IMAD.MOV.U32 R0, RZ, RZ, R11 ;  /* 0x000000ffff007224 */ /* 0x000ff600078e000b */
[----:B------:R-:W-:Y:S09]  /*14e20*/  @!UPT UIADD3 URZ, URZ, URZ, URZ ;  /* 0x0000003f3f3ff290 */ /* 0x000ff2000fffe03f */
[----:B------:R-:W-:Y:S01]  /*14e30*/  STL.64 [R1+0x810], R4 ;  /* 0x0008100401007387 */ /* 0x000fe20000100a00 */
[----:B------:R0:W-:Y:S03]  /*14e40*/  STL.64 [R1+0x818], R6 ;  /* 0x0008180601007387 */ /* 0x0001e60000100a00 */
[----:B0-----:R-:W2:Y:S01]  /*14e50*/  LDL.LU.64 R6, [R1+0x1820] ;  /* 0x0018200001067983 */ /* 0x001ea20000300a00 */
[----:B------:R-:W2:Y:S02]  /*14e60*/  LDL.LU.64 R4, [R1+0x1818] ;  /* 0x0018180001047983 */ /* 0x000ea40000300a00 */
[----:B------:R-:W3:Y:S02]  /*14e70*/  LDL.LU.64 R10, [R1+0x1810] ;  /* 0x00181000010a7983 */ /* 0x000ee40000300a00 */
[----:B------:R-:W3:Y:S02]  /*14e80*/  LDL.LU.64 R8, [R1+0x1808] ;  /* 0x0018080001087983 */ /* 0x000ee40000300a00 */
[C---:B---3--:R-:W-:Y:S11]  /*14e90*/  HMMA.16816.F32 R8, R16.reuse, R14, R8 ;  /* 0x0000000e1008723c */ /* 0x048ff60000001808 */
[----:B------:R-:W-:Y:S11]  /*14ea0*/  @!UPT UIADD3 URZ, URZ, URZ, URZ ;  /* 0x0000003f3f3ff290 */ /* 0x000ff6000fffe03f */
[----:B------:R-:W-:Y:S01]  /*14eb0*/  @!UPT UIADD3 URZ, URZ, URZ, URZ ;  /* 0x0000003f3f3ff290 */ /* 0x000fe2000fffe03f */
[----:B------:R-:W-:Y:S01]  /*14ec0*/  STL.64 [R1+0x800], R8 ;  /* 0x0008000801007387 */ /* 0x000fe20000100a00 */
[----:B------:R0:W-:Y:S03]  /*14ed0*/  STL.64 [R1+0x808], R10 ;  /* 0x0008080a01007387 */ /* 0x0001e60000100a00 */
[----:B0-----:R-:W3:Y:S01]  /*14ee0*/  LDL.LU.64 R10, [R1+0x1800] ;  /* 0x00180000010a7983 */ /* 0x001ee20000300a00 */
[----:B--2---:R-:W-:Y:S01]  /*14ef0*/  HMMA.16816.F32 R4, R16, R26, R4 ;  /* 0x0000001a1004723c */ /* 0x004fe20000001804 */
[----:B------:R-:W-:Y:S02]  /*14f00*/  IMAD.MOV.U32 R28, RZ, RZ, R14 ;  /* 0x000000ffff1c7224 */ /* 0x000fe400078e000e */
[----:B------:R-:W-:Y:S02]  /*14f10*/  IMAD.MOV.U32 R3, RZ, RZ, R15 ;  /* 0x000000ffff037224 */ /* 0x000fe400078e000f */
[----:B------:R-:W-:-:S02]  /*14f20*/  IMAD.MOV.U32 R14, RZ, RZ, R25 ;  /* 0x000000ffff0e7224 */ /* 0x000fc400078e0019 */
[----:B------:R-:W-:Y:S01]  /*14f30*/  IMAD.MOV.U32 R15, RZ, RZ, R24 ;  /* 0x000000ffff0f7224 */ /* 0x000fe200078e0018 */
[----:B------:R-:W2:Y:S04]  /*14f40*/  LDL.LU.64 R8, [R1+0x17f8] ;  /* 0x0017f80001087983 */ /* 0x000ea80000300a00 */
[----:B------:R3:W-:Y:S01]  /*14f50*/  STL.64 [R1+0x1798], R14 ;  /* 0x0017980e01007387 */ /* 0x0007e20000100a00 */
[----:B------:R-:W2:Y:S02]  /*14f60*/  LDL.LU R12, [R1+0x7e0] ;  /* 0x0007e000010c7983 */ /* 0x000ea40000300800 */
[----:B------:R-:W2:Y:S02]  /*14f70*/  LDL.LU R13, [R1+0x7e4] ;  /* 0x0007e400010d7983 */ /* 0x000ea40000300800 */
[----:B---3--:R-:W-:-:S02]  /*14f80*/  IMAD.MOV.U32 R14, RZ, RZ, R10 ;  /* 0x000000ffff0e7224 */ /* 0x008fc400078e000a */
[----:B------:R-:W-:Y:S01]  /*14f90*/  IMAD.MOV.U32 R15, RZ, RZ, R11 ;  /* 0x000000ffff0f7224 */ /* 0x000fe200078e000b */
[----:B------:R-:W4:Y:S01]  /*14fa0*/  LDL.LU R10, [R1+0x17f4] ;  /* 0x0017f400010a7983 */ /* 0x000f220000300800 */
[----:B------:R-:W4:Y:S02]  /*14fb0*/  LDL.LU R11, [R1+0x17f0] ;  /* 0x0017f000010b7983 */ /* 0x000f240000300800 */
[----:B------:R0:W-:Y:S02]  /*14fc0*/  STL.64 [R1+0x7f0], R4 ;  /* 0x0007f00401007387 */ /* 0x0001e40000100a00 */
[----:B------:R1:W-:Y:S02]  /*14fd0*/  STL.64 [R1+0x7f8], R6 ;  /* 0x0007f80601007387 */ /* 0x0003e40000100a00 */
[----:B0-----:R-:W-:Y:S01]  /*14fe0*/  IMAD.MOV.U32 R5, RZ, RZ, R26 ;  /* 0x000000ffff057224 */ /* 0x001fe200078e001a */
[----:B-1----:R-:W3:Y:S01]  /*14ff0*/  LDL.LU.64 R6, [R1+0x17e8] ;  /* 0x0017e80001067983 */ /* 0x002ee20000300a00 */
[----:B------:R-:W-:-:S02]  /*15000*/  IMAD.MOV.U32 R4, RZ, RZ, R27 ;  /* 0x000000ffff047224 */ /* 0x000fc400078e001b */
[----:B------:R-:W2:Y:S02]  /*15010*/  LDL.LU.64 R26, [R1+0x17e0] ;  /* 0x0017e000011a7983 */ /* 0x000ea40000300a00 */
[----:B------:R-:W3:Y:S01]  /*15020*/  LDL.LU.64 R24, [R1+0x17d8] ;  /* 0x0017d80001187983 */ /* 0x000ee20000300a00 */
[----:B--2---:R-:W-:Y:S11]  /*15030*/  HMMA.16816.F32 R12, R16, R26, R12 ;  /* 0x0000001a100c723c */ /* 0x004ff6000000180c */
[----:B------:R-:W-:Y:S11]  /*15040*/  @!UPT UIADD3 URZ, URZ, URZ, URZ ;  /* 0x0000003f3f3ff290 */ /* 0x000ff6000fffe03f */
[----:B------:R-:W-:Y:S01]  /*15050*/  @!UPT UIADD3 URZ, URZ, URZ, URZ ;  /* 0x0000003f3f3ff290 */ /* 0x000fe2000fffe03f */
[----:B------:R-:W-:Y:S01]  /*15060*/  STL.64 [R1+0x7e0], R12 ;  /* 0x0007e00c01007387 */ /* 0x000fe20000100a00 */
[----:B------:R3:W-:Y:S02]  /*15070*/  STL.64 [R1+0x7e8], R14 ;  /* 0x0007e80e01007387 */ /* 0x0007e40000100a00 */
[----:B---3--:R-:W-:Y:S02]  /*15080*/  IMAD.MOV.U32 R14, RZ, RZ, R25 ;  /* 0x000000ffff0e7224 */ /* 0x008fe400078e0019 */
[----:B------:R-:W-:-:S05]  /*15090*/  IMAD.MOV.U32 R15, RZ, RZ, R24 ;  /* 0x000000ffff0f7224 */ /* 0x000fca00078e0018 */
[----:B------:R4:W-:Y:S02]  /*150a0*/  STL.64 [R1+0x17b0], R14 ;  /* 0x0017b00e01007387 */ /* 0x0009e40000100a00 */
[----:B----4-:R-:W-:Y:S02]  /*150b0*/  HMMA.16816.F32 R12, R16, R10, R20 ;  /* 0x0000000a100c723c */ /* 0x010fe40000001814 */
[----:B------:R0:W-:Y:S01]  /*150c0*/  STL.64 [R1+0x16c8], R26 ;  /* 0x0016c81a01007387 */ /* 0x0001e20000100a00 */
[----:B------:R-:W2:Y:S11]  /*150d0*/  LDL.LU R20, [R1+0x4b0] ;  /* 0x0004b00001147983 */ /* 0x000eb60000300800 */
[----:B------:R-:W-:Y:S09]  /*150e0*/  @!UPT UIADD3 URZ, URZ, URZ, URZ ;  /* 0x0000003f3f3ff290 */ /* 0x000ff2000fffe03f */
[----:B------:R-:W-:Y:S01]  /*150f0*/  STL.64 [R1+0x7d0], R12 ;  /* 0x0007d00c01007387 */ /* 0x000fe20000100a00 */
[----:B------:R1:W-:Y:S02]  /*15100*/  STL.64 [R1+0x7d8], R14 ;  /* 0x0007d80e01007387 */ /* 0x0003e40000100a00 */
[----:B------:R-:W2:Y:S02]  /*15110*/  LDL.LU R21, [R1+0x4b4] ;  /* 0x0004b40001157983 */ /* 0x000ea40000300800 */
[----:B------:R-:W2:Y:S01]  /*15120*/  LDL.LU R22, [R1+0x4b8] ;  /* 0x0004b80001167983 */ /* 0x000ea20000300800 */
[----:B------:R-:W2:Y:S01]  /*15130*/  LDL.LU R23, [R1+0x4bc] ;  /* 0x0004bc0001177983 */ /* 0x000ea20000300800 */
[----:B------:R-:W3:Y:S02]  /*15140*/  LDL.LU R24, [R1+0x4a0] ;  /* 0x0004a00001187983 */ /* 0x000ee40000300800 */
[----:B------:R-:W3:Y:S02]  /*15150*/  LDL.LU R25, [R1+0x4a4] ;  /* 0x0004a40001197983 */ /* 0x000ee40000300800 */
[----:B0-----:R-:W3:Y:S01]  /*15160*/  LDL.LU R26, [R1+0x4a8] ;  /* 0x0004a800011a7983 */ /* 0x001ee20000300800 */
[----:B------:R-:W3:Y:S04]  /*15170*/  LDL.LU R27, [R1+0x4ac] ;  /* 0x0004ac00011b7983 */ /* 0x000ee80000300800 */
[----:B-1----:R-:W3:Y:S01]  /*15180*/  LDL.64 R14, [R1+0xc8] ;  /* 0x0000c800010e7983 */ /* 0x002ee20000100a00 */
[----:B------:R0:W-:Y:S02]  /*15190*/  STL.64 [R1+0x16c0], R10 ;  /* 0x0016c00a01007387 */ /* 0x0001e40000100a00 */
[----:B0-----:R-:W-:-:S02]  /*151a0*/  IMAD.MOV.U32 R10, RZ, RZ, R9 ;  /* 0x000000ffff0a7224 */ /* 0x001fc400078e0009 */
[----:B------:R-:W-:-:S05]  /*151b0*/  IMAD.MOV.U32 R11, RZ, RZ, R8 ;  /* 0x000000ffff0b7224 */ /* 0x000fca00078e0008 */
[----:B------:R0:W-:Y:S01]  /*151c0*/  STL.64 [R1+0x1760], R10 ;  /* 0x0017600a01007387 */ /* 0x0001e20000100a00 */
[----:B------:R-:W4:Y:S02]  /*151d0*/  LDL.LU R8, [R1+0x460] ;  /* 0x0004600001087983 */ /* 0x000f240000300800 */
[----:B------:R-:W4:Y:S02]  /*151e0*/  LDL.LU R9, [R1+0x464] ;  /* 0x0004640001097983 */ /* 0x000f240000300800 */
[----:B0-----:R-:W-:Y:S02]  /*151f0*/  IMAD.MOV.U32 R10, RZ, RZ, R7 ;  /* 0x000000ffff0a7224 */ /* 0x001fe400078e0007 */
[----:B------:R-:W-:Y:S01]  /*15200*/  IMAD.MOV.U32 R11, RZ, RZ, R6 ;  /* 0x000000ffff0b7224 */ /* 0x000fe200078e0006 */
[----:B------:R-:W2:Y:S01]  /*15210*/  LDL.LU R7, [R1+0x17d4] ;  /* 0x0017d40001077983 */ /* 0x000ea20000300800 */
[----:B------:R-:W2:Y:S03]  /*15220*/  LDL.LU R6, [R1+0x17d0] ;  /* 0x0017d00001067983 */ /* 0x000ea60000300800 */
[----:B------:R-:W-:Y:S04]  /*15230*/  STL.64 [R1+0x1778], R10 ;  /* 0x0017780a01007387 */ /* 0x000fe80000100a00 */
[----:B----4-:R0:W-:Y:S04]  /*15240*/  STL.64 [R1+0x1770], R8 ;  /* 0x0017700801007387 */ /* 0x0101e80000100a00 */
[----:B0-----:R-:W4:Y:S01]  /*15250*/  LDL.LU R8, [R1+0x470] ;  /* 0x0004700001087983 */ /* 0x001f220000300800 */
[----:B------:R-:W4:Y:S02]  /*15260*/  LDL.LU R9, [R1+0x474] ;  /* 0x0004740001097983 */ /* 0x000f240000300800 */
[----:B------:R-:W2:Y:S02]  /*15270*/  LDL.LU R10, [R1+0x478] ;  /* 0x00047800010a7983 */ /* 0x000ea40000300800 */
[----:B------:R-:W2:Y:S02]  /*15280*/  LDL.LU R11, [R1+0x47c] ;  /* 0x00047c00010b7983 */ /* 0x000ea40000300800 */
[----:B--2---:R-:W-:Y:S01]  /*15290*/  STL.64 [R1+0x1790], R10 ;  /* 0x0017900a01007387 */ /* 0x004fe20000100a00 */
[----:B----4-:R0:W-:Y:S03]  /*152a0*/  STL.64 [R1+0x1788], R8 ;  /* 0x0017880801007387 */ /* 0x0101e60000100a00 */
[----:B0-----:R-:W2:Y:S01]  /*152b0*/  LDL.LU R8, [R1+0x480] ;  /* 0x0004800001087983 */ /* 0x001ea20000300800 */
[----:B------:R-:W2:Y:S02]  /*152c0*/  LDL.LU R9, [R1+0x484] ;  /* 0x0004840001097983 */ /* 0x000ea40000300800 */
[----:B------:R-:W-:-:S02]  /*152d0*/  IMAD.MOV.U32 R10, RZ, RZ, R6 ;  /* 0x000000ffff0a7224 */ /* 0x000fc400078e0006 */
[----:B------:R-:W-:Y:S01]  /*152e0*/  IMAD.MOV.U32 R11, RZ, RZ, R7 ;  /* 0x000000ffff0b7224 */ /* 0x000fe200078e0007 */
[----:B------:R-:W4:Y:S01]  /*152f0*/  LDL.LU R6, [R1+0x17cc] ;  /* 0x0017cc0001067983 */ /* 0x000f220000300800 */
[----:B------:R-:W4:Y:S03]  /*15300*/  LDL.LU R7, [R1+0x17c8] ;  /* 0x0017c80001077983 */ /* 0x000f260000300800 */
[----:B------:R-:W-:Y:S04]  /*15310*/  STL.64 [R1+0x17a8], R10 ;  /* 0x0017a80a01007387 */ /* 0x000fe80000100a00 */
[----:B--2---:R0:W-:Y:S01]  /*15320*/  STL.64 [R1+0x17a0], R8 ;  /* 0x0017a00801007387 */ /* 0x0041e20000100a00 */
[----:B----4-:R-:W-:Y:S03]  /*15330*/  HMMA.16816.F32 R16, R16, R6, R20 ;  /* 0x000000061010723c */ /* 0x010fe60000001814 */
[----:B0-----:R-:W2:Y:S01]  /*15340*/  LDL.LU R8, [R1+0x490] ;  /* 0x0004900001087983 */ /* 0x001ea20000300800 */
[----:B------:R-:W2:Y:S02]  /*15350*/  LDL.LU R9, [R1+0x494] ;  /* 0x0004940001097983 */ /* 0x000ea40000300800 */
[----:B------:R-:W2:Y:S02]  /*15360*/  LDL.LU R10, [R1+0x498] ;  /* 0x00049800010a7983 */ /* 0x000ea40000300800 */
[----:B------:R-:W2:Y:S01]  /*15370*/  LDL.LU R11, [R1+0x49c] ;  /* 0x00049c00010b7983 */ /* 0x000ea20000300800 */
[----:B------:R-:W3:Y:S01]  /*15380*/  LDL.LU.64 R22, [R1+0x17c0] ;  /* 0x0017c00001167983 */ /* 0x000ee20000300a00 */
[----:B------:R-:W3:Y:S11]  /*15390*/  LDL.LU.64 R20, [R1+0x17b8] ;  /* 0x0017b80001147983 */ /* 0x000ef60000300a00 */
[----:B------:R-:W-:Y:S02]  /*153a0*/  @!UPT UIADD3 URZ, URZ, URZ, URZ ;  /* 0x0000003f3f3ff290 */ /* 0x000fe4000fffe03f */
[----:B------:R0:W-:Y:S01]  /*153b0*/  STL.64 [R1+0x4b0], R16 ;  /* 0x0004b01001007387 */ /* 0x0001e20000100a00 */
[----:B------:R1:W-:Y:S03]  /*153c0*/  STL.64 [R1+0x4b8], R18 ;  /* 0x0004b81201007387 */ /* 0x0003e60000100a00 */
[----:B0-----:R-:W4:Y:S01]  /*153d0*/  LDL.LU R16, [R1+0x450] ;  /* 0x0004500001107983 */ /* 0x001f220000300800 */
[----:B------:R-:W4:Y:S02]  /*153e0*/  LDL.LU R17, [R1+0x454] ;  /* 0x0004540001117983 */ /* 0x000f240000300800 */
[----:B-1----:R-:W4:Y:S02]  /*153f0*/  LDL.LU R18, [R1+0x458] ;  /* 0x0004580001127983 */ /* 0x002f240000300800 */
[----:B------:R-:W4:Y:S01]  /*15400*/  LDL.LU R19, [R1+0x45c] ;  /* 0x00045c0001137983 */ /* 0x000f220000300800 */
[----:B------:R-:W-:Y:S01]  /*15410*/  STL.64 [R1+0x1720], R6 ;  /* 0x0017200601007387 */ /* 0x000fe20000100a00 */
[C---:B---3--:R-:W-:Y:S11]  /*15420*/  HMMA.16816.F32 R24, R20.reuse, R14, R24 ;  /* 0x0000000e1418723c */ /* 0x048ff60000001818 */
[----:B------:R-:W-:Y:S11]  /*15430*/  @!UPT UIADD3 URZ, URZ, URZ, URZ ;  /* 0x0000003f3f3ff290 */ /* 0x000ff6000fffe03f */
[----:B------:R-:W-:Y:S01]  /*15440*/  @!UPT UIADD3 URZ, URZ, URZ, URZ ;  /* 0x0000003f3f3ff290 */ /* 0x000fe2000fffe03f */
[----:B------:R0:W-:Y:S01]  /*15450*/  STL.64 [R1+0x4a0], R24 ;  /* 0x0004a01801007387 */ /* 0x0001e20000100a00 */
[----:B------:R-:W-:Y:S02]  /*15460*/  STL.64 [R1+0x4a8], R26 ;  /* 0x0004a81a01007387 */ /* 0x000fe40000100a00 */
[----:B0-----:R-:W-:Y:S02]  /*15470*/  IMAD.MOV.U32 R25, RZ, RZ, R14 ;  /* 0x000000ffff197224 */ /* 0x001fe400078e000e */
[----:B------:R-:W-:Y:S02]  /*15480*/  IMAD.MOV.U32 R24, RZ, RZ, R15 ;  /* 0x000000ffff187224 */ /* 0x000fe400078e000f */
[----:B------:R-:W2:Y:S02]  /*15490*/  LDL.LU.64 R14, [R1+0x17b0] ;  /* 0x0017b000010e7983 */ /* 0x000ea40000300a00 */
[C---:B--2---:R-:W-:Y:S02]  /*154a0*/  HMMA.16816.F32 R12, R20.reuse, R14, R8 ;  /* 0x0000000e140c723c */ /* 0x044fe40000001808 */
[----:B------:R-:W2:Y:S01]  /*154b0*/  LDL.LU.64 R10, [R1+0x17a8] ;  /* 0x0017a800010a7983 */ /* 0x000ea20000300a00 */
[----:B------:R-:W2:Y:S11]  /*154c0*/  LDL.LU.64 R8, [R1+0x17a0] ;  /* 0x0017a00001087983 */ /* 0x000eb60000300a00 */
[----:B------:R-:W-:Y:S09]  /*154d0*/  @!UPT UIADD3 URZ, URZ, URZ, URZ ;  /* 0x0000003f3f3ff290 */ /* 0x000ff2000fffe03f */
[----:B------:R-:W-:Y:S01]  /*154e0*/  STL.64 [R1+0x490], R12 ;  /* 0x0004900c01007387 */ /* 0x000fe20000100a00 */
[----:B------:R0:W-:Y:S03]  /*154f0*/  STL.64 [R1+0x498], R14 ;  /* 0x0004980e01007387 */ /* 0x0001e60000100a00 */
[----:B0-----:R-:W2:Y:S02]  /*15500*/  LDL.LU.64 R14, [R1+0x1798] ;  /* 0x00179800010e7983 */ /* 0x001ea40000300a00 */
        /* <DEDUP_REMOVED lines=15> */
[----:B------:R-:W4:Y:S11]  /*15600*/  LDL.LU.64 R10, [R1+0x1760] ;  /* 0x00176000010a7983 */ /* 0x000f360000300a00 */
[----:B------:R-:W-:Y:S10]  /*15610*/  @!UPT UIADD3 URZ, URZ, URZ, URZ ;  /* 0x0000003f3f3ff290 */ /* 0x000ff4000fffe03f */
[----:B------:R0:W-:Y:S01]  /*15620*/  STL.64 [R1+0x460], R12 ;  /* 0x0004600c01007387 */ /* 0x0001e20000100a00 */
[----:B------:R-:W-:Y:S03]  /*15630*/  STL.64 [R1+0x468], R14 ;  /* 0x0004680e01007387 */ /* 0x000fe60000100a00 */
[----:B0-----:R-:W2:Y:S01]  /*15640*/  LDL.LU.64 R12, [R1+0x1758] ;  /* 0x00175800010c7983 */ /* 0x001ea20000300a00 */
[----:B------:R-:W3:Y:S01]  /*15650*/  LDL.LU R8, [R1+0x750] ;  /* 0x0007500001087983 */ /* 0x000ee20000300800 */
[----:B----4-:R-:W-:Y:S11]  /*15660*/  HMMA.16816.F32 R16, R20, R10, R16 ;  /* 0x0000000a1410723c */ /* 0x010ff60000001810 */
[----:B------:R-:W-:Y:S11]  /*15670*/  @!UPT UIADD3 URZ, URZ, URZ, URZ ;  /* 0x0000003f3f3ff290 */ /* 0x000ff6000fffe03f */
[----:B------:R-:W-:Y:S01]  /*15680*/  @!UPT UIADD3 URZ, URZ, URZ, URZ ;  /* 0x0000003f3f3ff290 */ /* 0x000fe2000fffe03f */
[----:B------:R-:W-:Y:S01]  /*15690*/  STL.64 [R1+0x450], R16 ;  /* 0x0004501001007387 */ /* 0x000fe20000100a00 */
[----:B------:R-:W-:Y:S02]  /*156a0*/  STL.64 [R1+0x458], R18 ;  /* 0x0004581201007387 */ /* 0x000fe40000100a00 */
[----:B------:R-:W3:Y:S02]  /*156b0*/  LDL.LU R9, [R1+0x754] ;  /* 0x0007540001097983 */ /* 0x000ee40000300800 */
[----:B------:R-:W4:Y:S01]  /*156c0*/  LDL.LU R10, [R1+0x758] ;  /* 0x00075800010a7983 */ /* 0x000f220000300800 */
[----:B------:R-:W4:Y:S01]  /*156d0*/  LDL.LU R11, [R1+0x75c] ;  /* 0x00075c00010b7983 */ /* 0x000f220000300800 */
[----:B------:R-:W-:Y:S02]  /*156e0*/  IMAD.MOV.U32 R27, RZ, RZ, R4 ;  /* 0x000000ffff1b7224 */ /* 0x000fe400078e0004 */
[----:B------:R-:W-:Y:S01]  /*156f0*/  IMAD.MOV.U32 R26, RZ, RZ, R5 ;  /* 0x000000ffff1a7224 */ /* 0x000fe200078e0005 */
[----:B------:R-:W0:Y:S04]  /*15700*/  LDSM.16.MT88.4 R16, [R29+0x4180] ;  /* 0x004180001d10783b */ /* 0x000e280000004200 */
[----:B----4-:R-:W-:Y:S01]  /*15710*/  STL.64 [R1+0x16d8], R10 ;  /* 0x0016d80a01007387 */ /* 0x010fe20000100a00 */
[----:B---3--:R-:W-:Y:S02]  /*15720*/  STL.64 [R1+0x16d0], R8 ;  /* 0x0016d00801007387 */ /* 0x008fe40000100a00 */
[----:B------:R-:W3:Y:S02]  /*15730*/  LDL.LU R4, [R1+0x7a0] ;  /* 0x0007a00001047983 */ /* 0x000ee40000300800 */
[----:B------:R-:W3:Y:S01]  /*15740*/  LDL.LU R5, [R1+0x7a4] ;  /* 0x0007a40001057983 */ /* 0x000ee20000300800 */
[----:B------:R-:W4:Y:S01]  /*15750*/  LDL.LU R6, [R1+0x7a8] ;  /* 0x0007a80001067983 */ /* 0x000f220000300800 */
[----:B------:R-:W4:Y:S03]  /*15760*/  LDL.LU R7, [R1+0x7ac] ;  /* 0x0007ac0001077983 */ /* 0x000f260000300800 */
[----:B----4-:R2:W-:Y:S01]  /*15770*/  STL.64 [R1+0x1730], R6 ;  /* 0x0017300601007387 */ /* 0x0105e20000100a00 */
[----:B---3--:R-:W-:Y:S02]  /*15780*/  STL.64 [R1+0x1728], R4 ;  /* 0x0017280401007387 */ /* 0x008fe40000100a00 */
[----:B--2---:R-:W-:-:S02]  /*15790*/  IMAD.MOV.U32 R6, RZ, RZ, R13 ;  /* 0x000000ffff067224 */ /* 0x004fc400078e000d */
[----:B------:R-:W-:-:S05]  /*157a0*/  IMAD.MOV.U32 R7, RZ, RZ, R12 ;  /* 0x000000ffff077224 */ /* 0x000fca00078e000c */
[----:B------:R-:W-:Y:S01]  /*157b0*/  STL.64 [R1+0x1740], R6 ;  /* 0x0017400601007387 */ /* 0x000fe20000100a00 */
[----:B------:R-:W2:Y:S03]  /*157c0*/  LDL.64 R14, [R1+0x48] ;  /* 0x00004800010e7983 */ /* 0x000ea60000100a00 */
[----:B--2---:R1:W-:Y:S01]  /*157d0*/  STL.64 [R1+0x1738], R14 ;  /* 0x0017380e01007387 */ /* 0x0043e20000100a00 */
[----:B------:R-:W2:Y:S02]  /*157e0*/  LDL.LU R12, [R1+0x7b0] ;  /* 0x0007b000010c7983 */ /* 0x000ea40000300800 */
[----:B------:R-:W2:Y:S01]  /*157f0*/  LDL.LU R13, [R1+0x7b4] ;  /* 0x0007b400010d7983 */ /* 0x000ea20000300800 */
[----:B-1----:R-:W3:Y:S01]  /*15800*/  LDL.LU R14, [R1+0x7b8] ;  /* 0x0007b800010e7983 */ /* 0x002ee20000300800 */
[----:B------:R-:W3:Y:S03]  /*15810*/  LDL.LU R15, [R1+0x7bc] ;  /* 0x0007bc00010f7983 */ /* 0x000ee60000300800 */
[----:B---3--:R-:W-:Y:S01]  /*15820*/  STL.64 [R1+0x1750], R14 ;  /* 0x0017500e01007387 */ /* 0x008fe20000100a00 */
[----:B--2---:R1:W-:Y:S03]  /*15830*/  STL.64 [R1+0x1748], R12 ;  /* 0x0017480c01007387 */ /* 0x0043e60000100a00 */
[----:B-1----:R-:W2:Y:S01]  /*15840*/  LDL.LU R12, [R1+0x7c0] ;  /* 0x0007c000010c7983 */ /* 0x002ea20000300800 */
[----:B------:R-:W2:Y:S02]  /*15850*/  LDL.LU R13, [R1+0x7c4] ;  /* 0x0007c400010d7983 */ /* 0x000ea40000300800 */
[----:B------:R-:W2:Y:S02]  /*15860*/  LDL.LU R14, [R1+0x7c8] ;  /* 0x0007c800010e7983 */ /* 0x000ea40000300800 */
[----:B------:R-:W2:Y:S01]  /*15870*/  LDL.LU R15, [R1+0x7cc] ;  /* 0x0007cc00010f7983 */ /* 0x000ea20000300800 */
[----:B------:R-:W2:Y:S01]  /*15880*/  LDL.64 R6, [R1+0x68] ;  /* 0x0000680001067983 */ /* 0x000ea20000100a00 */
[----:B------:R1:W-:Y:S02]  /*15890*/  STL.64 [R1+0x16e0], R26 ;  /* 0x0016e01a01007387 */ /* 0x0003e40000100a00 */
[----:B------:R-:W3:Y:S02]  /*158a0*/  LDL.LU R8, [R1+0x760] ;  /* 0x0007600001087983 */ /* 0x000ee40000300800 */
[----:B------:R-:W3:Y:S01]  /*158b0*/  LDL.LU R9, [R1+0x764] ;  /* 0x0007640001097983 */ /* 0x000ee20000300800 */
[----:B------:R-:W4:Y:S01]  /*158c0*/  LDL.LU R10, [R1+0x768] ;  /* 0x00076800010a7983 */ /* 0x000f220000300800 */
[----:B------:R-:W4:Y:S02]  /*158d0*/  LDL.LU R11, [R1+0x76c] ;  /* 0x00076c00010b7983 */ /* 0x000f240000300800 */
[----:B-1----:R-:W-:-:S02]  /*158e0*/  IMAD.MOV.U32 R26, RZ, RZ, R28 ;  /* 0x000000ffff1a7224 */ /* 0x002fc400078e001c */
[----:B------:R-:W-:Y:S01]  /*158f0*/  IMAD.MOV.U32 R27, RZ, RZ, R3 ;  /* 0x000000ffff1b7224 */ /* 0x000fe200078e0003 */
[----:B----4-:R-:W-:Y:S01]  /*15900*/  STL.64 [R1+0x16f0], R10 ;  /* 0x0016f00a01007387 */ /* 0x010fe20000100a00 */
[----:B---3--:R-:W-:Y:S03]  /*15910*/  STL.64 [R1+0x16e8], R8 ;  /* 0x0016e80801007387 */ /* 0x008fe60000100a00 */
[----:B------:R-:W-:Y:S02]  /*15920*/  STL.64 [R1+0x1700], R26 ;  /* 0x0017001a01007387 */ /* 0x000fe40000100a00 */
[----:B------:R1:W-:Y:S02]  /*15930*/  STL.64 [R1+0x16f8], R24 ;  /* 0x0016f81801007387 */ /* 0x0003e40000100a00 */
[----:B-1----:R-:W3:Y:S01]  /*15940*/  LDL.LU R24, [R1+0x780] ;  /* 0x0007800001187983 */ /* 0x002ee20000300800 */
[----:B------:R-:W3:Y:S02]  /*15950*/  LDL.LU R25, [R1+0x784] ;  /* 0x0007840001197983 */ /* 0x000ee40000300800 */
[----:B------:R-:W4:Y:S02]  /*15960*/  LDL.LU R26, [R1+0x788] ;  /* 0x00078800011a7983 */ /* 0x000f240000300800 */
[----:B------:R-:W4:Y:S01]  /*15970*/  LDL.LU R27, [R1+0x78c] ;  /* 0x00078c00011b7983 */ /* 0x000f220000300800 */
[----:B--2---:R-:W-:Y:S01]  /*15980*/  HMMA.16816.F32 R12, R20, R6, R12 ;  /* 0x00000006140c723c */ /* 0x004fe2000000180c */
[----:B----4-:R-:W-:Y:S01]  /*15990*/  STL.64 [R1+0x1710], R26 ;  /* 0x0017101a01007387 */ /* 0x010fe20000100a00 */
[----:B---3--:R1:W-:Y:S03]  /*159a0*/  STL.64 [R1+0x1708], R24 ;  /* 0x0017081801007387 */ /* 0x0083e60000100a00 */
[----:B-1----:R-:W2:Y:S01]  /*159b0*/  LDL.LU R24, [R1+0x790] ;  /* 0x0007900001187983 */ /* 0x002ea20000300800 */
[----:B------:R-:W2:Y:S02]  /*159c0*/  LDL.LU R25, [R1+0x794] ;  /* 0x0007940001197983 */ /* 0x000ea40000300800 */
[----:B------:R-:W2:Y:S02]  /*159d0*/  LDL.LU R26, [R1+0x798] ;  /* 0x00079800011a7983 */ /* 0x000ea40000300800 */
[----:B------:R-:W2:Y:S01]  /*159e0*/  LDL.LU R27, [R1+0x79c] ;  /* 0x00079c00011b7983 */ /* 0x000ea20000300800 */
[----:B------:R-:W3:Y:S01]  /*159f0*/  LDL.LU R8, [R1+0x770] ;  /* 0x0007700001087983 */ /* 0x000ee20000300800 */
[----:B------:R-:W3:Y:S02]  /*15a00*/  LDL.LU R9, [R1+0x774] ;  /* 0x0007740001097983 */ /* 0x000ee40000300800 */
[----:B------:R-:W3:Y:S02]  /*15a10*/  LDL.LU R10, [R1+0x778] ;  /* 0x00077800010a7983 */ /* 0x000ee40000300800 */
[----:B------:R-:W3:Y:S01]  /*15a20*/  LDL.LU R11, [R1+0x77c] ;  /* 0x00077c00010b7983 */ /* 0x000ee20000300800 */
[----:B0-----:R0:W-:Y:S01]  /*15a30*/  STL.64 [R1+0x15b0], R18 ;  /* 0x0015b01201007387 */ /* 0x0011e20000100a00 */
[----:B------:R-:W-:Y:S05]  /*15a40*/  STL.64 [R1+0x15a8], R16 ;  /* 0x0015a81001007387 */ /* 0x000fea0000100a00 */
[----:B------:R-:W-:Y:S02]  /*15a50*/  STL.64 [R1+0x7c0], R12 ;  /* 0x0007c00c01007387 */ /* 0x000fe40000100a00 */
[----:B------:R1:W-:Y:S02]  /*15a60*/  STL.64 [R1+0x7c8], R14 ;  /* 0x0007c80e01007387 */ /* 0x0003e40000100a00 */
[----:B0-----:R-:W-:-:S02]  /*15a70*/  IMAD.MOV.U32 R18, RZ, RZ, R2 ;  /* 0x000000ffff127224 */ /* 0x001fc400078e0002 */
[----:B------:R-:W-:Y:S02]  /*15a80*/  IMAD.MOV.U32 R19, RZ, RZ, R0 ;  /* 0x000000ffff137224 */ /* 0x000fe400078e0000 */
[----:B------:R-:W-:Y:S01]  /*15a90*/  IMAD.MOV.U32 R2, RZ, RZ, R6 ;  /* 0x000000ffff027224 */ /* 0x000fe200078e0006 */
[----:B-1----:R-:W4:Y:S01]  /*15aa0*/  LDL.LU.64 R14, [R1+0x1750] ;  /* 0x00175000010e7983 */ /* 0x002f220000300a00 */
[----:B------:R-:W4:Y:S02]  /*15ab0*/  LDL.LU.64 R12, [R1+0x1748] ;  /* 0x00174800010c7983 */ /* 0x000f240000300a00 */
[----:B------:R-:W-:Y:S02]  /*15ac0*/  IMAD.MOV.U32 R0, RZ, RZ, R7 ;  /* 0x000000ffff007224 */ /* 0x000fe400078e0007 */
[----:B------:R-:W4:Y:S02]  /*15ad0*/  LDL.LU.64 R6, [R1+0x1740] ;  /* 0x0017400001067983 */ /* 0x000f240000300a00 */
[C---:B----4-:R-:W-:Y:S02]  /*15ae0*/  HMMA.16816.F32 R4, R20.reuse, R6, R12 ;  /* 0x000000061404723c */ /* 0x050fe4000000180c */
[----:B------:R-:W4:Y:S11]  /*15af0*/  LDL.LU.64 R14, [R1+0x1738] ;  /* 0x00173800010e7983 */ /* 0x000f360000300a00 */
[----:B------:R-:W-:Y:S10]  /*15b00*/  @!UPT UIADD3 URZ, URZ, URZ, URZ ;  /* 0x0000003f3f3ff290 */ /* 0x000ff4000fffe03f */
[----:B------:R-:W-:Y:S01]  /*15b10*/  STL.64 [R1+0x7b0], R4 ;  /* 0x0007b00401007387 */ /* 0x000fe20000100a00 */
[----:B------:R0:W-:Y:S03]  /*15b20*/  STL.64 [R1+0x7b8], R6 ;  /* 0x0007b80601007387 */ /* 0x0001e60000100a00 */
[----:B0-----:R-:W2:Y:S01]  /*15b30*/  LDL.LU.64 R6, [R1+0x1730] ;  /* 0x0017300001067983 */ /* 0x001ea20000300a00 */
[----:B------:R-:W2:Y:S02]  /*15b40*/  LDL.LU.64 R4, [R1+0x1728] ;  /* 0x0017280001047983 */ /* 0x000ea40000300a00 */
[----:B----4-:R-:W-:Y:S01]  /*15b50*/  IMAD.MOV.U32 R3, RZ, RZ, R15 ;  /* 0x000000ffff037224 */ /* 0x010fe200078e000f */
[C---:B--2---:R-:W-:Y:S11]  /*15b60*/  HMMA.16816.F32 R4, R20.reuse, R14, R4 ;  /* 0x0000000e1404723c */ /* 0x044ff60000001804 */
[----:B------:R-:W-:Y:S11]  /*15b70*/  @!UPT UIADD3 URZ, URZ, URZ, URZ ;  /* 0x0000003f3f3ff290 */ /* 0x000ff6000fffe03f */
[----:B------:R-:W-:Y:S01]  /*15b80*/  @!UPT UIADD3 URZ, URZ, URZ, URZ ;  /* 0x0000003f3f3ff290 */ /* 0x000fe2000fffe03f */
[----:B------:R-:W-:Y:S01]  /*15b90*/  STL.64 [R1+0x7a0], R4 ;  /* 0x0007a00401007387 */ /* 0x000fe20000100a00 */
[----:B------:R0:W-:Y:S03]  /*15ba0*/  STL.64 [R1+0x7a8], R6 ;  /* 0x0007a80601007387 */ /* 0x0001e60000100a00 */
[----:B0-----:R-:W2:Y:S01]  /*15bb0*/  LDL.LU.64 R6, [R1+0x1720] ;  /* 0x0017200001067983 */ /* 0x001ea20000300a00 */
[----:B------:R-:W-:Y:S02]  /*15bc0*/  IMAD.MOV.U32 R4, RZ, RZ, R14 ;  /* 0x000000ffff047224 */ /* 0x000fe400078e000e */
[----:B------:R-:W4:Y:S01]  /*15bd0*/  LDL.LU.64 R14, [R1+0x1718] ;  /* 0x00171800010e7983 */ /* 0x000f220000300a00 */
[----:B--2---:R-:W-:Y:S02]  /*15be0*/  STL.64 [R1+0x16b8], R6 ;  /* 0x0016b80601007387 */ /* 0x004fe40000100a00 */
[----:B------:R0:W-:Y:S01]  /*15bf0*/  STL [R1+0x16b0], R4 ;  /* 0x0016b00401007387 */ /* 0x0001e20000100800 */
[C---:B----4-:R-:W-:Y:S01]  /*15c00*/  HMMA.16816.F32 R12, R20.reuse, R14, R24 ;  /* 0x0000000e140c723c */ /* 0x050fe20000001818 */
[----:B0-----:R-:W2:Y:S01]  /*15c10*/  LDL.LU R4, [R1+0x740] ;  /* 0x0007400001047983 */ /* 0x001ea20000300800 */
[----:B------:R-:W2:Y:S02]  /*15c20*/  LDL.LU R5, [R1+0x744] ;  /* 0x0007440001057983 */ /* 0x000ea40000300800 */
[----:B------:R-:W2:Y:S02]  /*15c30*/  LDL.LU R6, [R1+0x748] ;  /* 0x0007480001067983 */ /* 0x000ea40000300800 */
[----:B------:R-:W2:Y:S01]  /*15c40*/  LDL.LU R7, [R1+0x74c] ;  /* 0x00074c0001077983 */ /* 0x000ea20000300800 */
[----:B------:R-:W4:Y:S01]  /*15c50*/  LDL.LU.64 R26, [R1+0x1710] ;  /* 0x00171000011a7983 */ /* 0x000f220000300a00 */
[----:B------:R-:W4:Y:S11]  /*15c60*/  LDL.LU.64 R24, [R1+0x1708] ;  /* 0x0017080001187983 */ /* 0x000f360000300a00 */
[----:B------:R-:W-:Y:S04]  /*15c70*/  @!UPT UIADD3 URZ, URZ, URZ, URZ ;  /* 0x0000003f3f3ff290 */ /* 0x000fe8000fffe03f */
[----:B------:R0:W-:Y:S01]  /*15c80*/  STL.64 [R1+0x790], R12 ;  /* 0x0007900c01007387 */ /* 0x0001e20000100a00 */
[----:B------:R1:W-:Y:S03]  /*15c90*/  STL.64 [R1+0x798], R14 ;  /* 0x0007980e01007387 */ /* 0x0003e60000100a00 */
[----:B0-----:R-:W2:Y:S01]  /*15ca0*/  LDL.LU R12, [R1+0x440] ;  /* 0x00044000010c7983 */ /* 0x001ea20000300800 */
[----:B------:R-:W2:Y:S02]  /*15cb0*/  LDL.LU R13, [R1+0x444] ;  /* 0x00044400010d7983 */ /* 0x000ea40000300800 */
[----:B-1----:R-:W2:Y:S02]  /*15cc0*/  LDL.LU R14, [R1+0x448] ;  /* 0x00044800010e7983 */ /* 0x002ea40000300800 */
[----:B------:R-:W2:Y:S01]  /*15cd0*/  LDL.LU R15, [R1+0x44c] ;  /* 0x00044c00010f7983 */ /* 0x000ea20000300800 */
[----:B----4-:R-:W-:Y:S01]  /*15ce0*/  HMMA.16816.F32 R16, R20, R18, R24 ;  /* 0x000000121410723c */ /* 0x010fe20000001818 */
[----:B------:R-:W3:Y:S01]  /*15cf0*/  LDL.LU.64 R26, [R1+0x1700] ;  /* 0x00170000011a7983 */ /* 0x000ee20000300a00 */
[----:B------:R-:W4:Y:S11]  /*15d00*/  LDL.LU.64 R24, [R1+0x16f8] ;  /* 0x0016f80001187983 */ /* 0x000f360000300a00 */
[----:B------:R-:W-:Y:S10]  /*15d10*/  @!UPT UIADD3 URZ, URZ, URZ, URZ ;  /* 0x0000003f3f3ff290 */ /* 0x000ff4000fffe03f */
[----:B------:R0:W-:Y:S01]  /*15d20*/  STL.64 [R1+0x780], R16 ;  /* 0x0007801001007387 */ /* 0x0001e20000100a00 */
[----:B------:R1:W-:Y:S03]  /*15d30*/  STL.64 [R1+0x788], R18 ;  /* 0x0007881201007387 */ /* 0x0003e60000100a00 */
[----:B0-----:R-:W2:Y:S01]  /*15d40*/  LDL.LU R16, [R1+0x410] ;  /* 0x0004100001107983 */ /* 0x001ea20000300800 */
[----:B------:R-:W2:Y:S02]  /*15d50*/  LDL.LU R17, [R1+0x414] ;  /* 0x0004140001117983 */ /* 0x000ea40000300800 */
[----:B-1----:R-:W2:Y:S02]  /*15d60*/  LDL.LU R18, [R1+0x418] ;  /* 0x0004180001127983 */ /* 0x002ea40000300800 */
[----:B------:R-:W2:Y:S02]  /*15d70*/  LDL.LU R19, [R1+0x41c] ;  /* 0x00041c0001137983 */ /* 0x000ea40000300800 */
[----:B--2---:R0:W-:Y:S01]  /*15d80*/  STL.64 [R1+0x1688], R18 ;  /* 0x0016881201007387 */ /* 0x0041e20000100a00 */
[----:B------:R-:W-:Y:S03]  /*15d90*/  STL.64 [R1+0x1680], R16 ;  /* 0x0016801001007387 */ /* 0x000fe60000100a00 */
[----:B0-----:R-:W2:Y:S04]  /*15da0*/  LDL.64 R18, [R1+0xb8] ;  /* 0x0000b80001127983 */ /* 0x001ea80000100a00 */
[----:B--2---:R4:W-:Y:S02]  /*15db0*/  STL.64 [R1+0x1690], R18 ;  /* 0x0016901201007387 */ /* 0x0049e40000100a00 */
[----:B----4-:R-:W-:-:S02]  /*15dc0*/  IMAD.MOV.U32 R18, RZ, RZ, R25 ;  /* 0x000000ffff127224 */ /* 0x010fc400078e0019 */
[----:B------:R-:W-:Y:S02]  /*15dd0*/  IMAD.MOV.U32 R19, RZ, RZ, R24 ;  /* 0x000000ffff137224 */ /* 0x000fe400078e0018 */
[C---:B---3--:R-:W-:Y:S01]  /*15de0*/  HMMA.16816.F32 R24, R20.reuse, R26, R8 ;  /* 0x0000001a1418723c */ /* 0x048fe20000001808 */
[----:B------:R-:W2:Y:S01]  /*15df0*/  LDL.LU.64 R10, [R1+0x16f0] ;  /* 0x0016f000010a7983 */ /* 0x000ea20000300a00 */
[----:B------:R-:W2:Y:S11]  /*15e00*/  LDL.LU.64 R8, [R1+0x16e8] ;  /* 0x0016e80001087983 */ /* 0x000eb60000300a00 */
[----:B------:R-:W-:Y:S10]  /*15e10*/  @!UPT UIADD3 URZ, URZ, URZ, URZ ;  /* 0x0000003f3f3ff290 */ /* 0x000ff4000fffe03f */
        /* <DEDUP_REMOVED lines=10> */
[C---:B--2---:R-:W-:Y:S11]  /*15ec0*/  HMMA.16816.F32 R8, R20.reuse, R26, R8 ;  /* 0x0000001a1408723c */ /* 0x044ff60000001808 */
[----:B------:R-:W-:Y:S11]  /*15ed0*/  @!UPT UIADD3 URZ, URZ, URZ, URZ ;  /* 0x0000003f3f3ff290 */ /* 0x000ff6000fffe03f */
[----:B------:R-:W-:Y:S01]  /*15ee0*/  @!UPT UIADD3 URZ, URZ, URZ, URZ ;  /* 0x0000003f3f3ff290 */ /* 0x000fe2000fffe03f */
[----:B------:R-:W-:Y:S01]  /*15ef0*/  STL.64 [R1+0x750], R8 ;  /* 0x0007500801007387 */ /* 0x000fe20000100a00 */
[----:B------:R0:W-:Y:S03]  /*15f00*/  STL.64 [R1+0x758], R10 ;  /* 0x0007580a01007387 */ /* 0x0001e60000100a00 */
[----:B0-----:R-:W2:Y:S01]  /*15f10*/  LDL.LU.64 R10, [R1+0x16c0] ;  /* 0x0016c000010a7983 */ /* 0x001ea20000300a00 */
[----:B------:R0:W-:Y:S03]  /*15f20*/  STL.64 [R1+0x1618], R26 ;  /* 0x0016181a01007387 */ /* 0x0001e60000100a00 */
[----:B0-----:R-:W3:Y:S04]  /*15f30*/  LDL.64 R26, [R1+0x88] ;  /* 0x00008800011a7983 */ /* 0x001ee80000100a00 */
[----:B---3--:R0:W-:Y:S04]  /*15f40*/  STL.64 [R1+0x1668], R26 ;  /* 0x0016681a01007387 */ /* 0x0081e80000100a00 */
[----:B0-----:R-:W3:Y:S01]  /*15f50*/  LDL.64 R26, [R1+0x98] ;  /* 0x00009800011a7983 */ /* 0x001ee20000100a00 */
[C---:B--2---:R-:W-:Y:S03]  /*15f60*/  HMMA.16816.F32 R4, R20.reuse, R10, R4 ;  /* 0x0000000a1404723c */ /* 0x044fe60000001804 */
[----:B---3--:R0:W-:Y:S01]  /*15f70*/  STL.64 [R1+0x1698], R26 ;  /* 0x0016981a01007387 */ /* 0x0081e20000100a00 */
[----:B------:R-:W2:Y:S02]  /*15f80*/  LDL.LU R24, [R1+0x430] ;  /* 0x0004300001187983 */ /* 0x000ea40000300800 */
[----:B------:R-:W2:Y:S01]  /*15f90*/  LDL.LU R25, [R1+0x434] ;  /* 0x0004340001197983 */ /* 0x000ea20000300800 */
[----:B0-----:R-:W2:Y:S01]  /*15fa0*/  LDL.LU R26, [R1+0x438] ;  /* 0x00043800011a7983 */ /* 0x001ea20000300800 */
[----:B------:R-:W2:Y:S11]  /*15fb0*/  LDL.LU R27, [R1+0x43c] ;  /* 0x00043c00011b7983 */ /* 0x000eb60000300800 */
[----:B------:R-:W-:Y:S04]  /*15fc0*/  @!UPT UIADD3 URZ, URZ, URZ, URZ ;  /* 0x0000003f3f3ff290 */ /* 0x000fe8000fffe03f */
[----:B------:R-:W-:Y:S02]  /*15fd0*/  STL.64 [R1+0x740], R4 ;  /* 0x0007400401007387 */ /* 0x000fe40000100a00 */
[----:B------:R0:W-:Y:S02]  /*15fe0*/  STL.64 [R1+0x748], R6 ;  /* 0x0007480601007387 */ /* 0x0001e40000100a00 */
[----:B0-----:R-:W3:Y:S01]  /*15ff0*/  LDL.LU.64 R6, [R1+0x16b8] ;  /* 0x0016b80001067983 */ /* 0x001ee20000300a00 */
[----:B------:R-:W4:Y:S02]  /*16000*/  LDL.LU R4, [R1+0x16b0] ;  /* 0x0016b00001047983 */ /* 0x000f240000300800 */
[----:B------:R0:W-:Y:S02]  /*16010*/  STL [R1+0x15cc], R10 ;  /* 0x0015cc0a01007387 */ /* 0x0001e40000100800 */
[----:B------:R1:W-:Y:S01]  /*16020*/  STL [R1+0x15c8], R11 ;  /* 0x0015c80b01007387 */ /* 0x0003e20000100800 */
[----:B------:R-:W2:Y:S01]  /*16030*/  LDL.LU R8, [R1+0x420] ;  /* 0x0004200001087983 */ /* 0x000ea20000300800 */
[----:B------:R-:W2:Y:S03]  /*16040*/  LDL.LU R9, [R1+0x424] ;  /* 0x0004240001097983 */ /* 0x000ea60000300800 */
[----:B0-----:R-:W2:Y:S01]  /*16050*/  LDL.LU R10, [R1+0x428] ;  /* 0x00042800010a7983 */ /* 0x001ea20000300800 */
[----:B-1----:R-:W2:Y:S01]  /*16060*/  LDL.LU R11, [R1+0x42c] ;  /* 0x00042c00010b7983 */ /* 0x002ea20000300800 */
[----:B---3--:R-:W-:Y:S02]  /*16070*/  HMMA.16816.F32 R20, R20, R6, R12 ;  /* 0x000000061414723c */ /* 0x008fe4000000180c */
[----:B------:R-:W2:Y:S01]  /*16080*/  LDL.LU.64 R14, [R1+0x16a8] ;  /* 0x0016a800010e7983 */ /* 0x000ea20000300a00 */
[----:B------:R-:W2:Y:S11]  /*16090*/  LDL.LU.64 R12, [R1+0x16a0] ;  /* 0x0016a000010c7983 */ /* 0x000eb60000300a00 */
[----:B------:R-:W-:Y:S09]  /*160a0*/  @!UPT UIADD3 URZ, URZ, URZ, URZ ;  /* 0x0000003f3f3ff290 */ /* 0x000ff2000fffe03f */
[----:B------:R-:W-:Y:S01]  /*160b0*/  STL.64 [R1+0x440], R20 ;  /* 0x0004401401007387 */ /* 0x000fe20000100a00 */
[----:B------:R0:W-:Y:S03]  /*160c0*/  STL.64 [R1+0x448], R22 ;  /* 0x0004481601007387 */ /* 0x0001e60000100a00 */
[----:B0-----:R-:W3:Y:S01]  /*160d0*/  LDL.64 R22, [R1+0xa8] ;  /* 0x0000a80001167983 */ /* 0x001ee20000100a00 */
[C---:B--2---:R-:W-:Y:S03]  /*160e0*/  HMMA.16816.F32 R16, R12.reuse, R18, R24 ;  /* 0x000000120c10723c */ /* 0x044fe60000001818 */
[----:B------:R-:W2:Y:S11]  /*160f0*/  LDL.LU.64 R26, [R1+0x1698] ;  /* 0x00169800011a7983 */ /* 0x000eb60000300a00 */
[----:B------:R-:W-:Y:S09]  /*16100*/  @!UPT UIADD3 URZ, URZ, URZ, URZ ;  /* 0x0000003f3f3ff290 */ /* 0x000ff2000fffe03f */
[----:B------:R-:W-:Y:S01]  /*16110*/  STL.64 [R1+0x430], R16 ;  /* 0x0004301001007387 */ /* 0x000fe20000100a00 */
[----:B------:R0:W-:Y:S03]  /*16120*/  STL.64 [R1+0x438], R18 ;  /* 0x0004381201007387 */ /* 0x0001e60000100a00 */
[----:B0-----:R-:W2:Y:S02]  /*16130*/  LDL.LU.64 R18, [R1+0x1690] ;  /* 0x0016900001127983 */ /* 0x001ea40000300a00 */
[C---:B--2---:R-:W-:Y:S01]  /*16140*/  HMMA.16816.F32 R8, R12.reuse, R18, R8 ;  /* 0x000000120c08723c */ /* 0x044fe20000001808 */
[----:B------:R-:W-:Y:S11]  /*16150*/  IMAD.MOV.U32 R5, RZ, RZ, R19 ;  /* 0x000000ffff057224 */ /* 0x000ff600078e0013 */
[----:B------:R-:W-:Y:S11]  /*16160*/  @!UPT UIADD3 URZ, URZ, URZ, URZ ;  /* 0x0000003f3f3ff290 */ /* 0x000ff6000fffe03f */
[----:B------:R0:W-:Y:S01]  /*16170*/  STL.64 [R1+0x420], R8 ;  /* 0x0004200801007387 */ /* 0x0001e20000100a00 */
[----:B------:R-:W-:Y:S02]  /*16180*/  STL.64 [R1+0x428], R10 ;  /* 0x0004280a01007387 */ /* 0x000fe40000100a00 */
[----:B0-----:R-:W-:Y:S02]  /*16190*/  IMAD.MOV.U32 R8, RZ, RZ, R18 ;  /* 0x000000ffff087224 */ /* 0x001fe400078e0012 */
[----:B------:R-:W3:Y:S01]  /*161a0*/  LDL.LU.64 R18, [R1+0x1688] ;  /* 0x0016880001127983 */ /* 0x000ee20000300a00 */
[----:B------:R-:W3:Y:S02]  /*161b0*/  LDL.LU.64 R16, [R1+0x1680] ;  /* 0x0016800001107983 */ /* 0x000ee40000300a00 */
[----:B------:R-:W-:Y:S02]  /*161c0*/  STL [R1+0x15d4], R5 ;  /* 0x0015d40501007387 */ /* 0x000fe40000100800 */
[----:B------:R-:W-:Y:S01]  /*161d0*/  STL.64 [R1+0x1640], R6 ;  /* 0x0016400601007387 */ /* 0x000fe20000100a00 */
[----:B----4-:R0:W-:Y:S04]  /*161e0*/  STL [R1+0x1660], R4 ;  /* 0x0016600401007387 */ /* 0x0101e80000100800 */
[----:B0-----:R-:W2:Y:S01]  /*161f0*/  LDL.LU R4, [R1+0x3f0] ;  /* 0x0003f00001047983 */ /* 0x001ea20000300800 */
[----:B------:R-:W2:Y:S02]  /*16200*/  LDL.LU R5, [R1+0x3f4] ;  /* 0x0003f40001057983 */ /* 0x000ea40000300800 */
[----:B------:R-:W4:Y:S02]  /*16210*/  LDL.LU R6, [R1+0x3f8] ;  /* 0x0003f80001067983 */ /* 0x000f240000300800 */
[----:B------:R-:W4:Y:S02]  /*16220*/  LDL.LU R7, [R1+0x3fc] ;  /* 0x0003fc0001077983 */ /* 0x000f240000300800 */
[----:B----4-:R-:W-:Y:S01]  /*16230*/  STL.64 [R1+0x1678], R6 ;  /* 0x0016780601007387 */ /* 0x010fe20000100a00 */
[----:B--2---:R0:W-:Y:S03]  /*16240*/  STL.64 [R1+0x1670], R4 ;  /* 0x0016700401007387 */ /* 0x0041e60000100a00 */
[----:B0-----:R-:W2:Y:S01]  /*16250*/  LDL.LU R4, [R1+0x400] ;  /* 0x0004000001047983 */ /* 0x001ea20000300800 */
[----:B------:R-:W2:Y:S02]  /*16260*/  LDL.LU R5, [R1+0x404] ;  /* 0x0004040001057983 */ /* 0x000ea40000300800 */
[----:B------:R-:W2:Y:S02]  /*16270*/  LDL.LU R6, [R1+0x408] ;  /* 0x0004080001067983 */ /* 0x000ea40000300800 */
[----:B------:R-:W2:Y:S01]  /*16280*/  LDL.LU R7, [R1+0x40c] ;  /* 0x00040c0001077983 */ /* 0x000ea20000300800 */
[----:B------:R3:W-:Y:S02]  /*16290*/  STL [R1+0x15d0], R8 ;  /* 0x0015d00801007387 */ /* 0x0007e40000100800 */
[----:B---3--:R-:W-:Y:S07]  /*162a0*/  HMMA.16816.F32 R8, R12, R22, R16 ;  /* 0x000000160c08723c */ /* 0x008fee0000001810 */
[----:B------:R-:W-:-:S02]  /*162b0*/  IMAD.MOV.U32 R16, RZ, RZ, R22 ;  /* 0x000000ffff107224 */ /* 0x000fc400078e0016 */
[----:B------:R-:W-:Y:S02]  /*162c0*/  IMAD.MOV.U32 R18, RZ, RZ, R26 ;  /* 0x000000ffff127224 */ /* 0x000fe400078e001a */
[----:B------:R-:W-:Y:S11]  /*162d0*/  IMAD.MOV.U32 R17, RZ, RZ, R27 ;  /* 0x000000ffff117224 */ /* 0x000ff600078e001b */
[----:B------:R-:W-:Y:S01]  /*162e0*/  @!UPT UIADD3 URZ, URZ, URZ, URZ ;  /* 0x0000003f3f3ff290 */ /* 0x000fe2000fffe03f */
[----:B------:R0:W-:Y:S01]  /*162f0*/  STL.64 [R1+0x410], R8 ;  /* 0x0004100801007387 */ /* 0x0001e20000100a00 */
[----:B------:R-:W-:Y:S02]  /*16300*/  STL.64 [R1+0x418], R10 ;  /* 0x0004180a01007387 */ /* 0x000fe40000100a00 */
[----:B0-----:R-:W-:Y:S02]  /*16310*/  IMAD.MOV.U32 R9, RZ, RZ, R23 ;  /* 0x000000ffff097224 */ /* 0x001fe400078e0017 */
[----:B------:R-:W3:Y:S01]  /*16320*/  LDL.64 R22, [R1+0x78] ;  /* 0x0000780001167983 */ /* 0x000ee20000100a00 */
[C---:B--2---:R-:W-:Y:S11]  /*16330*/  HMMA.16816.F32 R4, R12.reuse, R26, R4 ;  /* 0x0000001a0c04723c */ /* 0x044ff60000001804 */
[----:B------:R-:W-:Y:S11]  /*16340*/  @!UPT UIADD3 URZ, URZ, URZ, URZ ;  /* 0x0000003f3f3ff290 */ /* 0x000ff6000fffe03f */
[----:B------:R-:W-:Y:S01]  /*16350*/  @!UPT UIADD3 URZ, URZ, URZ, URZ ;  /* 0x0000003f3f3ff290 */ /* 0x000fe2000fffe03f */
[----:B------:R-:W-:Y:S01]  /*16360*/  STL.64 [R1+0x400], R4 ;  /* 0x0004000401007387 */ /* 0x000fe20000100a00 */
[----:B------:R0:W-:Y:S03]  /*16370*/  STL.64 [R1+0x408], R6 ;  /* 0x0004080601007387 */ /* 0x0001e60000100a00 */
[----:B0-----:R-:W2:Y:S01]  /*16380*/  LDL.LU.64 R6, [R1+0x1678] ;  /* 0x0016780001067983 */ /* 0x001ea20000300a00 */
[----:B------:R-:W2:Y:S02]  /*16390*/  LDL.LU.64 R4, [R1+0x1670] ;  /* 0x0016700001047983 */ /* 0x000ea40000300a00 */
[----:B------:R-:W2:Y:S02]  /*163a0*/  LDL.LU.64 R26, [R1+0x1668] ;  /* 0x00166800011a7983 */ /* 0x000ea40000300a00 */
[----:B--2---:R-:W-:Y:S01]  /*163b0*/  HMMA.16816.F32 R4, R12, R26, R4 ;  /* 0x0000001a0c04723c */ /* 0x004fe20000001804 */
[----:B------:R-:W-:-:S02]  /*163c0*/  IMAD.MOV.U32 R28, RZ, RZ, R26 ;  /* 0x000000ffff1c7224 */ /* 0x000fc400078e001a */
[----:B------:R-:W-:Y:S11]  /*163d0*/  IMAD.MOV.U32 R19, RZ, RZ, R27 ;  /* 0x000000ffff137224 */ /* 0x000ff600078e001b */
[----:B------:R-:W-:Y:S09]  /*163e0*/  @!UPT UIADD3 URZ, URZ, URZ, URZ ;  /* 0x0000003f3f3ff290 */ /* 0x000ff2000fffe03f */
[----:B------:R0:W-:Y:S01]  /*163f0*/  STL.64 [R1+0x3f0], R4 ;  /* 0x0003f00401007387 */ /* 0x0001e20000100a00 */
[----:B------:R-:W-:Y:S03]  /*16400*/  STL.64 [R1+0x3f8], R6 ;  /* 0x0003f80601007387 */ /* 0x000fe60000100a00 */
[----:B0-----:R-:W2:Y:S01]  /*16410*/  LDL.LU R4, [R1+0x1660] ;  /* 0x0016600001047983 */ /* 0x001ea20000300800 */
[----:B------:R-:W4:Y:S02]  /*16420*/  LDL.LU R24, [R1+0x700] ;  /* 0x0007000001187983 */ /* 0x000f240000300800 */
[----:B------:R-:W4:Y:S02]  /*16430*/  LDL.LU R25, [R1+0x704] ;  /* 0x0007040001197983 */ /* 0x000f240000300800 */
[----:B------:R-:W2:Y:S01]  /*16440*/  LDL.LU R26, [R1+0x708] ;  /* 0x00070800011a7983 */ /* 0x000ea20000300800 */
[----:B------:R-:W2:Y:S04]  /*16450*/  LDL.LU R27, [R1+0x70c] ;  /* 0x00070c00011b7983 */ /* 0x000ea80000300800 */
[----:B--2---:R0:W-:Y:S01]  /*16460*/  STL.64 [R1+0x1628], R26 ;  /* 0x0016281a01007387 */ /* 0x0041e20000100a00 */
[----:B----4-:R-:W-:Y:S02]  /*16470*/  STL.64 [R1+0x1620], R24 ;  /* 0x0016201801007387 */ /* 0x010fe40000100a00 */
[----:B0-----:R-:W-:-:S02]  /*16480*/  IMAD.MOV.U32 R26, RZ, RZ, R4 ;  /* 0x000000ffff1a7224 */ /* 0x001fc400078e0004 */
[----:B------:R-:W2:Y:S01]  /*16490*/  LDL.LU R4, [R1+0x720] ;  /* 0x0007200001047983 */ /* 0x000ea20000300800 */
[----:B------:R-:W2:Y:S02]  /*164a0*/  LDL.LU R5, [R1+0x724] ;  /* 0x0007240001057983 */ /* 0x000ea40000300800 */
[----:B------:R-:W4:Y:S02]  /*164b0*/  LDL.LU R6, [R1+0x728] ;  /* 0x0007280001067983 */ /* 0x000f240000300800 */
[----:B------:R-:W4:Y:S02]  /*164c0*/  LDL.LU R7, [R1+0x72c] ;  /* 0x00072c0001077983 */ /* 0x000f240000300800 */
[----:B------:R-:W-:Y:S01]  /*164d0*/  IMAD.MOV.U32 R27, RZ, RZ, R3 ;  /* 0x000000ffff1b7224 */ /* 0x000fe200078e0003 */
[----:B----4-:R-:W-:Y:S01]  /*164e0*/  STL.64 [R1+0x1650], R6 ;  /* 0x0016500601007387 */ /* 0x010fe20000100a00 */
[----:B--2---:R-:W-:Y:S03]  /*164f0*/  STL.64 [R1+0x1648], R4 ;  /* 0x0016480401007387 */ /* 0x004fe60000100a00 */
[----:B------:R0:W-:Y:S02]  /*16500*/  STL.64 [R1+0x1638], R26 ;  /* 0x0016381a01007387 */ /* 0x0001e40000100a00 */
[----:B0-----:R-:W2:Y:S04]  /*16510*/  LDL.64 R26, [R1+0x58] ;  /* 0x00005800011a7983 */ /* 0x001ea80000100a00 */
[----:B--2---:R0:W-:Y:S01]  /*16520*/  STL.64 [R1+0x1658], R26 ;  /* 0x0016581a01007387 */ /* 0x0041e20000100a00 */
[----:B------:R-:W2:Y:S02]  /*16530*/  LDL.LU R24, [R1+0x730] ;  /* 0x0007300001187983 */ /* 0x000ea40000300800 */
[----:B------:R-:W2:Y:S01]  /*16540*/  LDL.LU R25, [R1+0x734] ;  /* 0x0007340001197983 */ /* 0x000ea20000300800 */
[----:B0-----:R-:W2:Y:S01]  /*16550*/  LDL.LU R26, [R1+0x738] ;  /* 0x00073800011a7983 */ /* 0x001ea20000300800 */
[----:B------:R-:W2:Y:S02]  /*16560*/  LDL.LU R27, [R1+0x73c] ;  /* 0x00073c00011b7983 */ /* 0x000ea40000300800 */
[----:B------:R-:W-:Y:S02]  /*16570*/  STL.64 [R1+0x15e0], R18 ;  /* 0x0015e01201007387 */ /* 0x000fe40000100a00 */
[----:B------:R0:W-:Y:S02]  /*16580*/  STL.64 [R1+0x15d8], R16 ;  /* 0x0015d81001007387 */ /* 0x0001e40000100a00 */
[----:B0-----:R-:W3:Y:S01]  /*16590*/  LDL.LU R16, [R1+0x3e0] ;  /* 0x0003e00001107983 */ /* 0x001ee20000300800 */
[----:B------:R-:W3:Y:S02]  /*165a0*/  LDL.LU R17, [R1+0x3e4] ;  /* 0x0003e40001117983 */ /* 0x000ee40000300800 */
[----:B------:R-:W3:Y:S02]  /*165b0*/  LDL.LU R18, [R1+0x3e8] ;  /* 0x0003e80001127983 */ /* 0x000ee40000300800 */
[----:B------:R-:W3:Y:S02]  /*165c0*/  LDL.LU R19, [R1+0x3ec] ;  /* 0x0003ec0001137983 */ /* 0x000ee40000300800 */
[----:B---3--:R-:W-:Y:S11]  /*165d0*/  HMMA.16816.F32 R16, R12, R22, R16 ;  /* 0x000000160c10723c */ /* 0x008ff60000001810 */
[----:B------:R-:W-:Y:S11]  /*165e0*/  @!UPT UIADD3 URZ, URZ, URZ, URZ ;  /* 0x0000003f3f3ff290 */ /* 0x000ff6000fffe03f */
[----:B------:R-:W-:Y:S01]  /*165f0*/  @!UPT UIADD3 URZ, URZ, URZ, URZ ;  /* 0x0000003f3f3ff290 */ /* 0x000fe2000fffe03f */
[----:B------:R0:W-:Y:S01]  /*16600*/  STL.64 [R1+0x3e0], R16 ;  /* 0x0003e01001007387 */ /* 0x0001e20000100a00 */
[----:B------:R1:W-:Y:S03]  /*16610*/  STL.64 [R1+0x3e8], R18 ;  /* 0x0003e81201007387 */ /* 0x0003e60000100a00 */
[----:B0-----:R-:W3:Y:S01]  /*16620*/  LDL.LU R16, [R1+0x6d0] ;  /* 0x0006d00001107983 */ /* 0x001ee20000300800 */
[----:B------:R-:W3:Y:S02]  /*16630*/  LDL.LU R17, [R1+0x6d4] ;  /* 0x0006d40001117983 */ /* 0x000ee40000300800 */
[----:B-1----:R-:W4:Y:S02]  /*16640*/  LDL.LU R18, [R1+0x6d8] ;  /* 0x0006d80001127983 */ /* 0x002f240000300800 */
[----:B------:R-:W4:Y:S02]  /*16650*/  LDL.LU R19, [R1+0x6dc] ;  /* 0x0006dc0001137983 */ /* 0x000f240000300800 */
[----:B----4-:R-:W-:Y:S01]  /*16660*/  STL.64 [R1+0x15f0], R18 ;  /* 0x0015f01201007387 */ /* 0x010fe20000100a00 */
[----:B---3--:R0:W-:Y:S03]  /*16670*/  STL.64 [R1+0x15e8], R16 ;  /* 0x0015e81001007387 */ /* 0x0081e60000100a00 */
[----:B0-----:R-:W3:Y:S01]  /*16680*/  LDL.LU R16, [R1+0x6e0] ;  /* 0x0006e00001107983 */ /* 0x001ee20000300800 */
        /* <DEDUP_REMOVED lines=8> */
[----:B------:R-:W4:Y:S02]  /*16710*/  LDL.LU R19, [R1+0x6fc] ;  /* 0x0006fc0001137983 */ /* 0x000f240000300800 */
[----:B------:R-:W-:-:S02]  /*16720*/  IMAD.MOV.U32 R10, RZ, RZ, R22 ;  /* 0x000000ffff0a7224 */ /* 0x000fc400078e0016 */
[----:B------:R-:W-:Y:S02]  /*16730*/  IMAD.MOV.U32 R11, RZ, RZ, R23 ;  /* 0x000000ffff0b7224 */ /* 0x000fe400078e0017 */
[----:B------:R-:W0:Y:S01]  /*16740*/  LDSM.16.MT88.4 R20, [R29+0x4200] ;  /* 0x004200001d14783b */ /* 0x000e220000004200 */
[----:B------:R-:W-:Y:S02]  /*16750*/  IMAD.MOV.U32 R6, RZ, RZ, R2 ;  /* 0x000000ffff067224 */ /* 0x000fe400078e0002 */
[----:B------:R-:W-:Y:S01]  /*16760*/  IMAD.MOV.U32 R7, RZ, RZ, R0 ;  /* 0x000000ffff077224 */ /* 0x000fe200078e0000 */
[----:B----4-:R1:W-:Y:S01]  /*16770*/  STL.64 [R1+0x1610], R18 ;  /* 0x0016101201007387 */ /* 0x0103e20000100a00 */
[----:B---3--:R3:W-:Y:S03]  /*16780*/  STL.64 [R1+0x1608], R16 ;  /* 0x0016081001007387 */ /* 0x0087e60000100a00 */
[----:B-1----:R-:W4:Y:S02]  /*16790*/  LDL.64 R18, [R1+0x38] ;  /* 0x0000380001127983 */ /* 0x002f240000100a00 */
[C---:B--2---:R-:W-:Y:S02]  /*167a0*/  HMMA.16816.F32 R4, R12.reuse, R6, R24 ;  /* 0x000000060c04723c */ /* 0x044fe40000001818 */
[----:B----4-:R1:W-:Y:S01]  /*167b0*/  STL.64 [R1+0x1630], R18 ;  /* 0x0016301201007387 */ /* 0x0103e20000100a00 */
[----:B---3--:R-:W2:Y:S02]  /*167c0*/  LDL.LU R16, [R1+0x710] ;  /* 0x0007100001107983 */ /* 0x008ea40000300800 */
[----:B------:R-:W2:Y:S01]  /*167d0*/  LDL.LU R17, [R1+0x714] ;  /* 0x0007140001117983 */ /* 0x000ea20000300800 */
[----:B-1----:R-:W2:Y:S01]  /*167e0*/  LDL.LU R18, [R1+0x718] ;  /* 0x0007180001127983 */ /* 0x002ea20000300800 */
[----:B------:R-:W2:Y:S02]  /*167f0*/  LDL.LU R19, [R1+0x71c] ;  /* 0x00071c0001137983 */ /* 0x000ea40000300800 */
[----:B0-----:R0:W-:Y:S02]  /*16800*/  STL.64 [R1+0x1468], R22 ;  /* 0x0014681601007387 */ /* 0x0011e40000100a00 */
[----:B------:R-:W-:Y:S01]  /*16810*/  STL.64 [R1+0x1460], R20 ;  /* 0x0014601401007387 */ /* 0x000fe20000100a00 */
[----:B0-----:R-:W3:Y:S01]  /*16820*/  LDL.64 R22, [R1+0x28] ;  /* 0x0000280001167983 */ /* 0x001ee20000100a00 */
[----:B------:R-:W4:Y:S10]  /*16830*/  LDL.LU.64 R26, [R1+0x1658] ;  /* 0x00165800011a7983 */ /* 0x000f340000300a00 */
[----:B------:R-:W-:Y:S02]  /*16840*/  STL.64 [R1+0x730], R4 ;  /* 0x0007300401007387 */ /* 0x000fe40000100a00 */
[----:B------:R0:W-:Y:S02]  /*16850*/  STL.64 [R1+0x738], R6 ;  /* 0x0007380601007387 */ /* 0x0001e40000100a00 */
[----:B0-----:R-:W4:Y:S01]  /*16860*/  LDL.LU.64 R6, [R1+0x1650] ;  /* 0x0016500001067983 */ /* 0x001f220000300a00 */
[----:B------:R-:W4:Y:S02]  /*16870*/  LDL.LU.64 R4, [R1+0x1648] ;  /* 0x0016480001047983 */ /* 0x000f240000300a00 */
[C---:B----4-:R-:W-:Y:S01]  /*16880*/  HMMA.16816.F32 R4, R12.reuse, R26, R4 ;  /* 0x0000001a0c04723c */ /* 0x050fe20000001804 */
[----:B------:R-:W-:Y:S11]  /*16890*/  IMAD.MOV.U32 R8, RZ, RZ, R27 ;  /* 0x000000ffff087224 */ /* 0x000ff600078e001b */
[----:B------:R-:W-:Y:S11]  /*168a0*/  @!UPT UIADD3 URZ, URZ, URZ, URZ ;  /* 0x0000003f3f3ff290 */ /* 0x000ff6000fffe03f */
[----:B------:R0:W-:Y:S01]  /*168b0*/  STL.64 [R1+0x720], R4 ;  /* 0x0007200401007387 */ /* 0x0001e20000100a00 */
[----:B------:R1:W-:Y:S02]  /*168c0*/  STL.64 [R1+0x728], R6 ;  /* 0x0007280601007387 */ /* 0x0003e40000100a00 */
[----:B0-----:R-:W-:Y:S01]  /*168d0*/  IMAD.MOV.U32 R5, RZ, RZ, R26 ;  /* 0x000000ffff057224 */ /* 0x001fe200078e001a */
[----:B-1----:R-:W4:Y:S01]  /*168e0*/  LDL.LU.64 R6, [R1+0x1640] ;  /* 0x0016400001067983 */ /* 0x002f220000300a00 */
[----:B------:R-:W2:Y:S02]  /*168f0*/  LDL.LU.64 R26, [R1+0x1638] ;  /* 0x00163800011a7983 */ /* 0x000ea40000300a00 */
[C---:B--2---:R-:W-:Y:S01]  /*16900*/  HMMA.16816.F32 R24, R12.reuse, R26, R16 ;  /* 0x0000001a0c18723c */ /* 0x044fe20000001810 */
[----:B------:R-:W2:Y:S11]  /*16910*/  LDL.LU.64 R18, [R1+0x1630] ;  /* 0x0016300001127983 */ /* 0x000eb60000300a00 */
[----:B------:R-:W-:Y:S11]  /*16920*/  @!UPT UIADD3 URZ, URZ, URZ, URZ ;  /* 0x0000003f3f3ff290 */ /* 0x000ff6000fffe03f */
[----:B------:R-:W-:Y:S01]  /*16930*/  STL.64 [R1+0x710], R24 ;  /* 0x0007101801007387 */ /* 0x000fe20000100a00 */
[----:B------:R0:W-:Y:S03]  /*16940*/  STL.64 [R1+0x718], R26 ;  /* 0x0007181a01007387 */ /* 0x0001e60000100a00 */
[----:B0-----:R-:W2:Y:S01]  /*16950*/  LDL.LU.64 R26, [R1+0x1628] ;  /* 0x00162800011a7983 */ /* 0x001ea20000300a00 */
[----:B------:R-:W2:Y:S02]  /*16960*/  LDL.LU.64 R24, [R1+0x1620] ;  /* 0x0016200001187983 */ /* 0x000ea40000300a00 */
[----:B--2---:R-:W-:Y:S11]  /*16970*/  HMMA.16816.F32 R24, R12, R18, R24 ;  /* 0x000000120c18723c */ /* 0x004ff60000001818 */
[----:B------:R-:W-:Y:S11]  /*16980*/  @!UPT UIADD3 URZ, URZ, URZ, URZ ;  /* 0x0000003f3f3ff290 */ /* 0x000ff6000fffe03f */
[----:B------:R-:W-:Y:S01]  /*16990*/  @!UPT UIADD3 URZ, URZ, URZ, URZ ;  /* 0x0000003f3f3ff290 */ /* 0x000fe2000fffe03f */
[----:B------:R0:W-:Y:S01]  /*169a0*/  STL.64 [R1+0x700], R24 ;  /* 0x0007001801007387 */ /* 0x0001e20000100a00 */
[----:B------:R1:W-:Y:S02]  /*169b0*/  STL.64 [R1+0x708], R26 ;  /* 0x0007081a01007387 */ /* 0x0003e40000100a00 */
[----:B0-----:R-:W-:Y:S01]  /*169c0*/  IMAD.MOV.U32 R25, RZ, RZ, R18 ;  /* 0x000000ffff197224 */ /* 0x001fe200078e0012 */
[----:B-1----:R-:W2:Y:S01]  /*169d0*/  LDL.LU.64 R26, [R1+0x1618] ;  /* 0x00161800011a7983 */ /* 0x002ea20000300a00 */
[----:B------:R-:W-:Y:S02]  /*169e0*/  IMAD.MOV.U32 R24, RZ, RZ, R19 ;  /* 0x000000ffff187224 */ /* 0x000fe400078e0013 */
[----:B------:R-:W2:Y:S02]  /*169f0*/  LDL.LU.64 R18, [R1+0x1610] ;  /* 0x0016100001127983 */ /* 0x000ea40000300a00 */
[----:B------:R-:W2:Y:S02]  /*16a00*/  LDL.LU.64 R16, [R1+0x1608] ;  /* 0x0016080001107983 */ /* 0x000ea40000300a00 */
[----:B---3--:R-:W-:-:S02]  /*16a10*/  IMAD.MOV.U32 R2, RZ, RZ, R22 ;  /* 0x000000ffff027224 */ /* 0x008fc400078e0016 */
[----:B------:R-:W-:Y:S01]  /*16a20*/  IMAD.MOV.U32 R0, RZ, RZ, R23 ;  /* 0x000000ffff007224 */ /* 0x000fe200078e0017 */
[C---:B--2---:R-:W-:Y:S11]  /*16a30*/  HMMA.16816.F32 R16, R12.reuse, R22, R16 ;  /* 0x000000160c10723c */ /* 0x044ff60000001810 */
[----:B------:R-:W-:Y:S11]  /*16a40*/  @!UPT UIADD3 URZ, URZ, URZ, URZ ;  /* 0x0000003f3f3ff290 */ /* 0x000ff6000fffe03f */
[----:B------:R-:W-:Y:S01]  /*16a50*/  @!UPT UIADD3 URZ, URZ, URZ, URZ ;  /* 0x0000003f3f3ff290 */ /* 0x000fe2000fffe03f */
[----:B------:R-:W-:Y:S01]  /*16a60*/  STL.64 [R1+0x6f0], R16 ;  /* 0x0006f01001007387 */ /* 0x000fe20000100a00 */
[----:B------:R0:W-:Y:S03]  /*16a70*/  STL.64 [R1+0x6f8], R18 ;  /* 0x0006f81201007387 */ /* 0x0001e60000100a00 */
[----:B0-----:R-:W2:Y:S01]  /*16a80*/  LDL.LU.64 R18, [R1+0x1600] ;  /* 0x0016000001127983 */ /* 0x001ea20000300a00 */
[----:B------:R-:W2:Y:S02]  /*16a90*/  LDL.LU.64 R16, [R1+0x15f8] ;  /* 0x0015f80001107983 */ /* 0x000ea40000300a00 */
[----:B------:R-:W3:Y:S02]  /*16aa0*/  LDL.LU R20, [R1+0x2f0] ;  /* 0x0002f00001147983 */ /* 0x000ee40000300800 */
[----:B------:R-:W3:Y:S01]  /*16ab0*/  LDL.LU R21, [R1+0x2f4] ;  /* 0x0002f40001157983 */ /* 0x000ee20000300800 */
[----:B------:R-:W2:Y:S01]  /*16ac0*/  LDL.LU R22, [R1+0x2f8] ;  /* 0x0002f80001167983 */ /* 0x000ea20000300800 */
[----:B------:R-:W2:Y:S03]  /*16ad0*/  LDL.LU R23, [R1+0x2fc] ;  /* 0x0002fc0001177983 */ /* 0x000ea60000300800 */
[----:B--2---:R0:W-:Y:S01]  /*16ae0*/  STL.64 [R1+0x1488], R22 ;  /* 0x0014881601007387 */ /* 0x0041e20000100a00 */
[----:B---3--:R-:W-:Y:S03]  /*16af0*/  STL.64 [R1+0x1480], R20 ;  /* 0x0014801401007387 */ /* 0x008fe60000100a00 */
[----:B0-----:R-:W2:Y:S02]  /*16b00*/  LDL.64 R22, [R1+0x18] ;  /* 0x0000180001167983 */ /* 0x001ea40000100a00 */
[----:B--2---:R-:W-:Y:S01]  /*16b10*/  HMMA.16816.F32 R16, R12, R22, R16 ;  /* 0x000000160c10723c */ /* 0x004fe20000001810 */
[----:B------:R-:W-:-:S02]  /*16b20*/  IMAD.MOV.U32 R4, RZ, RZ, R22 ;  /* 0x000000ffff047224 */ /* 0x000fc400078e0016 */
[----:B------:R-:W-:Y:S11]  /*16b30*/  IMAD.MOV.U32 R3, RZ, RZ, R23 ;  /* 0x000000ffff037224 */ /* 0x000ff600078e0017 */
[----:B------:R-:W-:Y:S09]  /*16b40*/  @!UPT UIADD3 URZ, URZ, URZ, URZ ;  /* 0x0000003f3f3ff290 */ /* 0x000ff2000fffe03f */
        /* <DEDUP_REMOVED lines=9> */
[----:B---3--:R-:W-:Y:S02]  /*16be0*/  STL.64 [R1+0x1490], R20 ;  /* 0x0014901401007387 */ /* 0x008fe40000100a00 */
[----:B0-----:R-:W-:-:S02]  /*16bf0*/  IMAD.MOV.U32 R22, RZ, RZ, R4 ;  /* 0x000000ffff167224 */ /* 0x001fc400078e0004 */
[----:B------:R-:W-:-:S05]  /*16c00*/  IMAD.MOV.U32 R23, RZ, RZ, R3 ;  /* 0x000000ffff177224 */ /* 0x000fca00078e0003 */
[----:B------:R0:W-:Y:S04]  /*16c10*/  STL.64 [R1+0x14a8], R22 ;  /* 0x0014a81601007387 */ /* 0x0001e80000100a00 */
[----:B0-----:R-:W2:Y:S02]  /*16c20*/  LDL.64 R22, [R1+0x8] ;  /* 0x0000080001167983 */ /* 0x001ea40000100a00 */
[----:B--2---:R-:W-:Y:S01]  /*16c30*/  HMMA.16816.F32 R16, R12, R22, R16 ;  /* 0x000000160c10723c */ /* 0x004fe20000001810 */
[----:B------:R-:W-:Y:S02]  /*16c40*/  IMAD.MOV.U32 R4, RZ, RZ, R22 ;  /* 0x000000ffff047224 */ /* 0x000fe400078e0016 */
[----:B------:R-:W-:Y:S11]  /*16c50*/  IMAD.MOV.U32 R3, RZ, RZ, R23 ;  /* 0x000000ffff037224 */ /* 0x000ff600078e0017 */
[----:B------:R-:W-:Y:S09]  /*16c60*/  @!UPT UIADD3 URZ, URZ, URZ, URZ ;  /* 0x0000003f3f3ff290 */ /* 0x000ff2000fffe03f */
[----:B------:R-:W-:Y:S01]  /*16c70*/  STL.64 [R1+0x6d0], R16 ;  /* 0x0006d01001007387 */ /* 0x000fe20000100a00 */
[----:B------:R0:W-:Y:S03]  /*16c80*/  STL.64 [R1+0x6d8], R18 ;  /* 0x0006d81201007387 */ /* 0x0001e60000100a00 */
[----:B0-----:R-:W2:Y:S01]  /*16c90*/  LDL.LU.64 R18, [R1+0x15e0] ;  /* 0x0015e00001127983 */ /* 0x001ea20000300a00 */
[----:B------:R-:W3:Y:S02]  /*16ca0*/  LDL.LU.64 R16, [R1+0x15d8] ;  /* 0x0015d80001107983 */ /* 0x000ee40000300a00 */
[----:B----4-:R-:W-:Y:S02]  /*16cb0*/  STL.64 [R1+0x15c0], R6 ;  /* 0x0015c00601007387 */ /* 0x010fe40000100a00 */
[----:B------:R-:W-:Y:S01]  /*16cc0*/  STL [R1+0x15b8], R4 ;  /* 0x0015b80401007387 */ /* 0x000fe20000100800 */
[----:B------:R-:W4:Y:S01]  /*16cd0*/  LDL.LU R20, [R1+0x320] ;  /* 0x0003200001147983 */ /* 0x000f220000300800 */
[----:B------:R-:W4:Y:S02]  /*16ce0*/  LDL.LU R21, [R1+0x324] ;  /* 0x0003240001157983 */ /* 0x000f240000300800 */
[----:B------:R-:W2:Y:S02]  /*16cf0*/  LDL.LU R22, [R1+0x328] ;  /* 0x0003280001167983 */ /* 0x000ea40000300800 */
[----:B------:R-:W2:Y:S02]  /*16d00*/  LDL.LU R23, [R1+0x32c] ;  /* 0x00032c0001177983 */ /* 0x000ea40000300800 */
[----:B--2---:R0:W-:Y:S01]  /*16d10*/  STL.64 [R1+0x14b8], R22 ;  /* 0x0014b81601007387 */ /* 0x0041e20000100a00 */
[----:B----4-:R1:W-:Y:S02]  /*16d20*/  STL.64 [R1+0x14b0], R20 ;  /* 0x0014b01401007387 */ /* 0x0103e40000100a00 */
[----:B0-----:R-:W-:-:S02]  /*16d30*/  IMAD.MOV.U32 R22, RZ, RZ, R25 ;  /* 0x000000ffff167224 */ /* 0x001fc400078e0019 */
[----:B------:R-:W-:-:S05]  /*16d40*/  IMAD.MOV.U32 R23, RZ, RZ, R24 ;  /* 0x000000ffff177224 */ /* 0x000fca00078e0018 */
[----:B------:R0:W-:Y:S01]  /*16d50*/  STL.64 [R1+0x14d0], R22 ;  /* 0x0014d01601007387 */ /* 0x0001e20000100a00 */
[----:B-1----:R-:W2:Y:S02]  /*16d60*/  LDL.LU R20, [R1+0x6c0] ;  /* 0x0006c00001147983 */ /* 0x002ea40000300800 */
[----:B------:R-:W2:Y:S01]  /*16d70*/  LDL.LU R21, [R1+0x6c4] ;  /* 0x0006c40001157983 */ /* 0x000ea20000300800 */
[----:B0-----:R-:W2:Y:S01]  /*16d80*/  LDL.LU R22, [R1+0x6c8] ;  /* 0x0006c80001167983 */ /* 0x001ea20000300800 */
[----:B------:R-:W2:Y:S02]  /*16d90*/  LDL.LU R23, [R1+0x6cc] ;  /* 0x0006cc0001177983 */ /* 0x000ea40000300800 */
[----:B--2---:R-:W-:Y:S11]  /*16da0*/  HMMA.16816.F32 R20, R12, R26, R20 ;  /* 0x0000001a0c14723c */ /* 0x004ff60000001814 */
[----:B------:R-:W-:Y:S11]  /*16db0*/  @!UPT UIADD3 URZ, URZ, URZ, URZ ;  /* 0x0000003f3f3ff290 */ /* 0x000ff6000fffe03f */
[----:B------:R-:W-:Y:S01]  /*16dc0*/  @!UPT UIADD3 URZ, URZ, URZ, URZ ;  /* 0x0000003f3f3ff290 */ /* 0x000fe2000fffe03f */
[----:B------:R-:W-:Y:S01]  /*16dd0*/  STL.64 [R1+0x6c0], R20 ;  /* 0x0006c01401007387 */ /* 0x000fe20000100a00 */
[----:B------:R0:W-:Y:S03]  /*16de0*/  STL.64 [R1+0x6c8], R22 ;  /* 0x0006c81601007387 */ /* 0x0001e60000100a00 */
[----:B0-----:R-:W2:Y:S04]  /*16df0*/  LDL.64 R22, [R1+0x48] ;  /* 0x0000480001167983 */ /* 0x001ea80000100a00 */
[----:B--2---:R0:W-:Y:S01]  /*16e00*/  STL.64 [R1+0x14e8], R22 ;  /* 0x0014e81601007387 */ /* 0x0041e20000100a00 */
[----:B------:R1:W-:Y:S02]  /*16e10*/  STL.64 [R1+0x14a0], R26 ;  /* 0x0014a01a01007387 */ /* 0x0003e40000100a00 */
[----:B------:R-:W2:Y:S02]  /*16e20*/  LDL.LU R24, [R1+0x310] ;  /* 0x0003100001187983 */ /* 0x000ea40000300800 */
[----:B------:R-:W2:Y:S02]  /*16e30*/  LDL.LU R25, [R1+0x314] ;  /* 0x0003140001197983 */ /* 0x000ea40000300800 */
[----:B0-----:R-:W-:-:S02]  /*16e40*/  IMAD.MOV.U32 R22, RZ, RZ, R5 ;  /* 0x000000ffff167224 */ /* 0x001fc400078e0005 */
[----:B------:R-:W-:Y:S01]  /*16e50*/  IMAD.MOV.U32 R23, RZ, RZ, R8 ;  /* 0x000000ffff177224 */ /* 0x000fe200078e0008 */
[----:B-1----:R-:W4:Y:S01]  /*16e60*/  LDL.LU R26, [R1+0x318] ;  /* 0x00031800011a7983 */ /* 0x002f220000300800 */
[----:B------:R-:W4:Y:S02]  /*16e70*/  LDL.LU R27, [R1+0x31c] ;  /* 0x00031c00011b7983 */ /* 0x000f240000300800 */
[----:B------:R-:W2:Y:S02]  /*16e80*/  LDL.LU R5, [R1+0x15d4] ;  /* 0x0015d40001057983 */ /* 0x000ea40000300800 */
[----:B------:R-:W2:Y:S01]  /*16e90*/  LDL.LU R8, [R1+0x15d0] ;  /* 0x0015d00001087983 */ /* 0x000ea20000300800 */
[----:B------:R0:W-:Y:S04]  /*16ea0*/  STL.64 [R1+0x1500], R22 ;  /* 0x0015001601007387 */ /* 0x0001e80000100a00 */
[----:B0-----:R-:W2:Y:S04]  /*16eb0*/  LDL.64 R22, [R1+0x68] ;  /* 0x0000680001167983 */ /* 0x001ea80000100a00 */
[----:B--2---:R0:W-:Y:S02]  /*16ec0*/  STL.64 [R1+0x1518], R22 ;  /* 0x0015181601007387 */ /* 0x0041e40000100a00 */
[----:B0-----:R-:W-:-:S02]  /*16ed0*/  IMAD.MOV.U32 R22, RZ, RZ, R10 ;  /* 0x000000ffff167224 */ /* 0x001fc400078e000a */
[----:B------:R-:W-:Y:S01]  /*16ee0*/  IMAD.MOV.U32 R23, RZ, RZ, R11 ;  /* 0x000000ffff177224 */ /* 0x000fe200078e000b */
[----:B------:R-:W2:Y:S01]  /*16ef0*/  LDL.LU R10, [R1+0x15cc] ;  /* 0x0015cc00010a7983 */ /* 0x000ea20000300800 */
[----:B------:R-:W2:Y:S03]  /*16f00*/  LDL.LU R11, [R1+0x15c8] ;  /* 0x0015c800010b7983 */ /* 0x000ea60000300800 */
[----:B------:R-:W-:Y:S01]  /*16f10*/  STL.64 [R1+0x1530], R22 ;  /* 0x0015301601007387 */ /* 0x000fe20000100a00 */
[----:B----4-:R-:W-:Y:S02]  /*16f20*/  STL.64 [R1+0x14c8], R26 ;  /* 0x0014c81a01007387 */ /* 0x010fe40000100a00 */
[----:B------:R0:W-:Y:S02]  /*16f30*/  STL.64 [R1+0x14c0], R24 ;  /* 0x0014c01801007387 */ /* 0x0001e40000100a00 */
[----:B0-----:R-:W4:Y:S01]  /*16f40*/  LDL.LU R24, [R1+0x330] ;  /* 0x0003300001187983 */ /* 0x001f220000300800 */
[----:B------:R-:W4:Y:S02]  /*16f50*/  LDL.LU R25, [R1+0x334] ;  /* 0x0003340001197983 */ /* 0x000f240000300800 */
[----:B------:R-:W2:Y:S02]  /*16f60*/  LDL.LU R26, [R1+0x338] ;  /* 0x00033800011a7983 */ /* 0x000ea40000300800 */
[----:B------:R-:W2:Y:S02]  /*16f70*/  LDL.LU R27, [R1+0x33c] ;  /* 0x00033c00011b7983 */ /* 0x000ea40000300800 */
[----:B------:R-:W-:-:S02]  /*16f80*/  IMAD.MOV.U32 R22, RZ, RZ, R28 ;  /* 0x000000ffff167224 */ /* 0x000fc400078e001c */
[----:B------:R-:W-:-:S05]  /*16f90*/  IMAD.MOV.U32 R23, RZ, RZ, R19 ;  /* 0x000000ffff177224 */ /* 0x000fca00078e0013 */
[----:B------:R-:W-:Y:S04]  /*16fa0*/  STL.64 [R1+0x1548], R22 ;  /* 0x0015481601007387 */ /* 0x000fe80000100a00 */
[----:B--2---:R-:W-:Y:S01]  /*16fb0*/  STL.64 [R1+0x14e0], R26 ;  /* 0x0014e01a01007387 */ /* 0x004fe20000100a00 */
[----:B----4-:R0:W-:Y:S03]  /*16fc0*/  STL.64 [R1+0x14d8], R24 ;  /* 0x0014d81801007387 */ /* 0x0101e60000100a00 */
[----:B0-----:R-:W2:Y:S01]  /*16fd0*/  LDL.LU R24, [R1+0x340] ;  /* 0x0003400001187983 */ /* 0x001ea20000300800 */
[----:B------:R-:W2:Y:S02]  /*16fe0*/  LDL.LU R25, [R1+0x344] ;  /* 0x0003440001197983 */ /* 0x000ea40000300800 */
[----:B------:R-:W4:Y:S02]  /*16ff0*/  LDL.LU R26, [R1+0x348] ;  /* 0x00034800011a7983 */ /* 0x000f240000300800 */
[----:B------:R-:W4:Y:S02]  /*17000*/  LDL.LU R27, [R1+0x34c] ;  /* 0x00034c00011b7983 */ /* 0x000f240000300800 */
[----:B------:R-:W-:-:S02]  /*17010*/  IMAD.MOV.U32 R22, RZ, RZ, R18 ;  /* 0x000000ffff167224 */ /* 0x000fc400078e0012 */
[----:B---3--:R-:W-:-:S05]  /*17020*/  IMAD.MOV.U32 R23, RZ, RZ, R17 ;  /* 0x000000ffff177224 */ /* 0x008fca00078e0011 */
[----:B------:R-:W-:Y:S04]  /*17030*/  STL.64 [R1+0x1560], R22 ;  /* 0x0015601601007387 */ /* 0x000fe80000100a00 */
[----:B----4-:R-:W-:Y:S01]  /*17040*/  STL.64 [R1+0x14f8], R26 ;  /* 0x0014f81a01007387 */ /* 0x010fe20000100a00 */
[----:B--2---:R0:W-:Y:S03]  /*17050*/  STL.64 [R1+0x14f0], R24 ;  /* 0x0014f01801007387 */ /* 0x0041e60000100a00 */
[----:B0-----:R-:W2:Y:S01]  /*17060*/  LDL.LU R24, [R1+0x350] ;  /* 0x0003500001187983 */ /* 0x001ea20000300800 */
[----:B------:R-:W2:Y:S02]  /*17070*/  LDL.LU R25, [R1+0x354] ;  /* 0x0003540001197983 */ /* 0x000ea40000300800 */
[----:B------:R-:W3:Y:S02]  /*17080*/  LDL.LU R26, [R1+0x358] ;  /* 0x00035800011a7983 */ /* 0x000ee40000300800 */
[----:B------:R-:W3:Y:S02]  /*17090*/  LDL.LU R27, [R1+0x35c] ;  /* 0x00035c00011b7983 */ /* 0x000ee40000300800 */
[----:B------:R-:W-:-:S02]  /*170a0*/  IMAD.MOV.U32 R22, RZ, RZ, R16 ;  /* 0x000000ffff167224 */ /* 0x000fc400078e0010 */
[----:B------:R-:W-:-:S05]  /*170b0*/  IMAD.MOV.U32 R23, RZ, RZ, R9 ;  /* 0x000000ffff177224 */ /* 0x000fca00078e0009 */
[----:B------:R-:W-:Y:S04]  /*170c0*/  STL.64 [R1+0x1578], R22 ;  /* 0x0015781601007387 */ /* 0x000fe80000100a00 */
[----:B---3--:R-:W-:Y:S01]  /*170d0*/  STL.64 [R1+0x1510], R26 ;  /* 0x0015101a01007387 */ /* 0x008fe20000100a00 */
[----:B--2---:R0:W-:Y:S03]  /*170e0*/  STL.64 [R1+0x1508], R24 ;  /* 0x0015081801007387 */ /* 0x0041e60000100a00 */
[----:B0-----:R-:W2:Y:S01]  /*170f0*/  LDL.LU R24, [R1+0x360] ;  /* 0x0003600001187983 */ /* 0x001ea20000300800 */
[----:B------:R-:W2:Y:S02]  /*17100*/  LDL.LU R25, [R1+0x364] ;  /* 0x0003640001197983 */ /* 0x000ea40000300800 */
[----:B------:R-:W3:Y:S02]  /*17110*/  LDL.LU R26, [R1+0x368] ;  /* 0x00036800011a7983 */ /* 0x000ee40000300800 */
[----:B------:R-:W3:Y:S02]  /*17120*/  LDL.LU R27, [R1+0x36c] ;  /* 0x00036c00011b7983 */ /* 0x000ee40000300800 */
[----:B------:R-:W-:-:S02]  /*17130*/  IMAD.MOV.U32 R22, RZ, RZ, R8 ;  /* 0x000000ffff167224 */ /* 0x000fc400078e0008 */
[----:B------:R-:W-:-:S05]  /*17140*/  IMAD.MOV.U32 R23, RZ, RZ, R5 ;  /* 0x000000ffff177224 */ /* 0x000fca00078e0005 */
[----:B------:R0:W-:Y:S04]  /*17150*/  STL.64 [R1+0x1590], R22 ;  /* 0x0015901601007387 */ /* 0x0001e80000100a00 */
[----:B0-----:R-:W4:Y:S04]  /*17160*/  LDL.64 R22, [R1+0xc8] ;  /* 0x0000c80001167983 */ /* 0x001f280000100a00 */
[----:B---3--:R-:W-:Y:S01]  /*17170*/  STL.64 [R1+0x1528], R26 ;  /* 0x0015281a01007387 */ /* 0x008fe20000100a00 */
[----:B--2---:R0:W-:Y:S03]  /*17180*/  STL.64 [R1+0x1520], R24 ;  /* 0x0015201801007387 */ /* 0x0041e60000100a00 */
[----:B0-----:R-:W2:Y:S01]  /*17190*/  LDL.LU R24, [R1+0x370] ;  /* 0x0003700001187983 */ /* 0x001ea20000300800 */
[----:B------:R-:W2:Y:S02]  /*171a0*/  LDL.LU R25, [R1+0x374] ;  /* 0x0003740001197983 */ /* 0x000ea40000300800 */
[----:B------:R-:W3:Y:S02]  /*171b0*/  LDL.LU R26, [R1+0x378] ;  /* 0x00037800011a7983 */ /* 0x000ee40000300800 */
[----:B------:R-:W3:Y:S01]  /*171c0*/  LDL.LU R27, [R1+0x37c] ;  /* 0x00037c00011b7983 */ /* 0x000ee20000300800 */
[----:B------:R-:W2:Y:S01]  /*171d0*/  LDL.LU R16, [R1+0x3d0] ;  /* 0x0003d00001107983 */ /* 0x000ea20000300800 */
[----:B------:R-:W4:Y:S02]  /*171e0*/  LDL.LU R17, [R1+0x3d4] ;  /* 0x0003d40001117983 */ /* 0x000f240000300800 */
[----:B------:R-:W4:Y:S02]  /*171f0*/  LDL.LU R18, [R1+0x3d8] ;  /* 0x0003d80001127983 */ /* 0x000f240000300800 */
[----:B------:R-:W4:Y:S01]  /*17200*/  LDL.LU R19, [R1+0x3dc] ;  /* 0x0003dc0001137983 */ /* 0x000f220000300800 */
[----:B------:R-:W4:Y:S01]  /*17210*/  LDL.LU R4, [R1+0x6b0] ;  /* 0x0006b00001047983 */ /* 0x000f220000300800 */
[----:B------:R-:W4:Y:S02]  /*17220*/  LDL.LU R5, [R1+0x6b4] ;  /* 0x0006b40001057983 */ /* 0x000f240000300800 */
[----:B------:R-:W4:Y:S02]  /*17230*/  LDL.LU R6, [R1+0x6b8] ;  /* 0x0006b80001067983 */ /* 0x000f240000300800 */
[----:B------:R-:W4:Y:S01]  /*17240*/  LDL.LU R7, [R1+0x6bc] ;  /* 0x0006bc0001077983 */ /* 0x000f220000300800 */
[----:B---3--:R-:W-:Y:S01]  /*17250*/  STL.64 [R1+0x1540], R26 ;  /* 0x0015401a01007387 */ /* 0x008fe20000100a00 */
[----:B--2---:R0:W-:Y:S03]  /*17260*/  STL.64 [R1+0x1538], R24 ;  /* 0x0015381801007387 */ /* 0x0041e60000100a00 */
[----:B0-----:R-:W2:Y:S01]  /*17270*/  LDL.LU R24, [R1+0x380] ;  /* 0x0003800001187983 */ /* 0x001ea20000300800 */
[----:B------:R-:W2:Y:S02]  /*17280*/  LDL.LU R25, [R1+0x384] ;  /* 0x0003840001197983 */ /* 0x000ea40000300800 */
[----:B------:R-:W3:Y:S02]  /*17290*/  LDL.LU R26, [R1+0x388] ;  /* 0x00038800011a7983 */ /* 0x000ee40000300800 */
[----:B------:R-:W3:Y:S02]  /*172a0*/  LDL.LU R27, [R1+0x38c] ;  /* 0x00038c00011b7983 */ /* 0x000ee40000300800 */
        /* <DEDUP_REMOVED lines=11> */
[----:B------:R-:W3:Y:S01]  /*17360*/  LDL.LU R27, [R1+0x3ac] ;  /* 0x0003ac00011b7983 */ /* 0x000ee20000300800 */
[C---:B----4-:R-:W-:Y:S01]  /*17370*/  HMMA.16816.F32 R4, R12.reuse, R10, R4 ;  /* 0x0000000a0c04723c */ /* 0x050fe20000001804 */
        /* <DEDUP_REMOVED lines=10> */
[----:B------:R-:W2:Y:S02]  /*17420*/  LDL.LU R26, [R1+0x3c8] ;  /* 0x0003c800011a7983 */ /* 0x000ea40000300800 */
[----:B------:R-:W2:Y:S02]  /*17430*/  LDL.LU R27, [R1+0x3cc] ;  /* 0x0003cc00011b7983 */ /* 0x000ea40000300800 */
[----:B------:R-:W-:Y:S01]  /*17440*/  STL.64 [R1+0x6b0], R4 ;  /* 0x0006b00401007387 */ /* 0x000fe20000100a00 */
[----:B------:R0:W-:Y:S03]  /*17450*/  STL.64 [R1+0x6b8], R6 ;  /* 0x0006b80601007387 */ /* 0x0001e60000100a00 */
[----:B0-----:R-:W3:Y:S01]  /*17460*/  LDL.LU.64 R6, [R1+0x15c0] ;  /* 0x0015c00001067983 */ /* 0x001ee20000300a00 */
[----:B------:R-:W4:Y:S01]  /*17470*/  LDL.LU R4, [R1+0x15b8] ;  /* 0x0015b80001047983 */ /* 0x000f220000300800 */
[----:B---3--:R-:W-:Y:S02]  /*17480*/  HMMA.16816.F32 R12, R12, R6, R16 ;  /* 0x000000060c0c723c */ /* 0x008fe40000001810 */
[----:B------:R-:W2:Y:S01]  /*17490*/  LDL.LU.64 R18, [R1+0x15b0] ;  /* 0x0015b00001127983 */ /* 0x000ea20000300a00 */
[----:B------:R-:W2:Y:S02]  /*174a0*/  LDL.LU.64 R16, [R1+0x15a8] ;  /* 0x0015a80001107983 */ /* 0x000ea40000300a00 */
[----:B------:R-:W-:-:S02]  /*174b0*/  IMAD.MOV.U32 R9, RZ, RZ, R22 ;  /* 0x000000ffff097224 */ /* 0x000fc400078e0016 */
[----:B------:R-:W-:Y:S11]  /*174c0*/  IMAD.MOV.U32 R8, RZ, RZ, R23 ;  /* 0x000000ffff087224 */ /* 0x000ff600078e0017 */
[----:B------:R-:W-:Y:S05]  /*174d0*/  @!UPT UIADD3 URZ, URZ, URZ, URZ ;  /* 0x0000003f3f3ff290 */ /* 0x000fea000fffe03f */
[----:B------:R-:W-:Y:S01]  /*174e0*/  STL.64 [R1+0x3d0], R12 ;  /* 0x0003d00c01007387 */ /* 0x000fe20000100a00 */
[----:B------:R-:W-:Y:S01]  /*174f0*/  STL.64 [R1+0x3d8], R14 ;  /* 0x0003d80e01007387 */ /* 0x000fe20000100a00 */
        /* <DEDUP_REMOVED lines=8> */
[C---:B--2---:R-:W-:Y:S01]  /*17580*/  HMMA.16816.F32 R20, R16.reuse, R22, R24 ;  /* 0x000000161014723c */ /* 0x044fe20000001818 */
        /* <DEDUP_REMOVED lines=33> */
[----:B0-----:R-:W2:Y:S01]  /*177a0*/  LDL.LU.64 R22, [R1+0x1518] ;  /* 0x0015180001167983 */ /* 0x001ea20000300a00 */
[----:B----4-:R-:W-:Y:S02]  /*177b0*/  IMAD.MOV.U32 R14, RZ, RZ, R4 ;  /* 0x000000ffff0e7224 */ /* 0x010fe400078e0004 */
[----:B------:R-:W-:Y:S01]  /*177c0*/  IMAD.MOV.U32 R15, RZ, RZ, R3 ;  /* 0x000000ffff0f7224 */ /* 0x000fe200078e0003 */
        /* <DEDUP_REMOVED lines=8> */
[----:B------:R-:W2:Y:S02]  /*17850*/  LDL.LU.64 R22, [R1+0x1500] ;  /* 0x0015000001167983 */ /* 0x000ea40000300a00 */
[----:B------:R-:W-:Y:S01]  /*17860*/  STL.64 [R1+0x1478], R6 ;  /* 0x0014780601007387 */ /* 0x000fe20000100a00 */
[----:B------:R-:W-:Y:S01]  /*17870*/  STL [R1+0x1470], R4 ;  /* 0x0014700401007387 */ /* 0x000fe20000100800 */
[C---:B--2---:R-:W-:Y:S03]  /*17880*/  HMMA.16816.F32 R20, R16.reuse, R22, R24 ;  /* 0x000000161014723c */ /* 0x044fe60000001818 */
[----:B------:R-:W2:Y:S01]  /*17890*/  LDL.LU.64 R26, [R1+0x14f8] ;  /* 0x0014f800011a7983 */ /* 0x000ea20000300a00 */
[----:B------:R-:W2:Y:S11]  /*178a0*/  LDL.LU.64 R24, [R1+0x14f0] ;  /* 0x0014f00001187983 */ /* 0x000eb60000300a00 */
[----:B------:R-:W-:Y:S08]  /*178b0*/  @!UPT UIADD3 URZ, URZ, URZ, URZ ;  /* 0x0000003f3f3ff290 */ /* 0x000ff0000fffe03f */
[----:B------:R-:W-:Y:S01]  /*178c0*/  STL.64 [R1+0x350], R20 ;  /* 0x0003501401007387 */ /* 0x000fe20000100a00 */
[----:B------:R0:W-:Y:S03]  /*178d0*/  STL.64 [R1+0x358], R22 ;  /* 0x0003581601007387 */ /* 0x0001e60000100a00 */
[----:B0-----:R-:W2:Y:S01]  /*178e0*/  LDL.LU.64 R22, [R1+0x14e8] ;  /* 0x0014e80001167983 */ /* 0x001ea20000300a00 */
[----:B------:R-:W-:Y:S02]  /*178f0*/  IMAD.MOV.U32 R6, RZ, RZ, R2 ;  /* 0x000000ffff067224 */ /* 0x000fe400078e0002 */
        /* <DEDUP_REMOVED lines=16> */
[----:B0-----:R-:W3:Y:S01]  /*17a00*/  LDL.LU.64 R22, [R1+0x14b8] ;  /* 0x0014b80001167983 */ /* 0x001ee20000300a00 */
[----:B------:R-:W3:Y:S02]  /*17a10*/  LDL.LU.64 R20, [R1+0x14b0] ;  /* 0x0014b00001147983 */ /* 0x000ee40000300a00 */
[C---:B---3--:R-:W-:Y:S01]  /*17a20*/  HMMA.16816.F32 R4, R16.reuse, R6, R20 ;  /* 0x000000061004723c */ /* 0x048fe20000001814 */
[----:B------:R-:W2:Y:S11]  /*17a30*/  LDL.LU.64 R22, [R1+0x14a8] ;  /* 0x0014a80001167983 */ /* 0x000eb60000300a00 */
[----:B------:R-:W-:Y:S11]  /*17a40*/  @!UPT UIADD3 URZ, URZ, URZ, URZ ;  /* 0x0000003f3f3ff290 */ /* 0x000ff6000fffe03f */
[----:B------:R0:W-:Y:S01]  /*17a50*/  STL.64 [R1+0x320], R4 ;  /* 0x0003200401007387 */ /* 0x0001e20000100a00 */
[----:B------:R1:W-:Y:S03]  /*17a60*/  STL.64 [R1+0x328], R6 ;  /* 0x0003280601007387 */ /* 0x0003e60000100a00 */
[----:B0-----:R-:W3:Y:S01]  /*17a70*/  LDL.LU R4, [R1+0x6a0] ;  /* 0x0006a00001047983 */ /* 0x001ee20000300800 */
[----:B------:R-:W3:Y:S02]  /*17a80*/  LDL.LU R5, [R1+0x6a4] ;  /* 0x0006a40001057983 */ /* 0x000ee40000300800 */
[----:B-1----:R-:W3:Y:S02]  /*17a90*/  LDL.LU R6, [R1+0x6a8] ;  /* 0x0006a80001067983 */ /* 0x002ee40000300800 */
[----:B------:R-:W3:Y:S01]  /*17aa0*/  LDL.LU R7, [R1+0x6ac] ;  /* 0x0006ac0001077983 */ /* 0x000ee20000300800 */
[C---:B--2---:R-:W-:Y:S01]  /*17ab0*/  HMMA.16816.F32 R20, R16.reuse, R22, R24 ;  /* 0x000000161014723c */ /* 0x044fe20000001818 */
[----:B------:R-:W2:Y:S11]  /*17ac0*/  LDL.LU.64 R26, [R1+0x14a0] ;  /* 0x0014a000011a7983 */ /* 0x000eb60000300a00 */
[----:B------:R-:W-:Y:S11]  /*17ad0*/  @!UPT UIADD3 URZ, URZ, URZ, URZ ;  /* 0x0000003f3f3ff290 */ /* 0x000ff6000fffe03f */
[----:B------:R-:W-:Y:S01]  /*17ae0*/  STL.64 [R1+0x310], R20 ;  /* 0x0003101401007387 */ /* 0x000fe20000100a00 */
[----:B------:R0:W-:Y:S03]  /*17af0*/  STL.64 [R1+0x318], R22 ;  /* 0x0003181601007387 */ /* 0x0001e60000100a00 */
[----:B0-----:R-:W4:Y:S01]  /*17b00*/  LDL.LU.64 R22, [R1+0x1498] ;  /* 0x0014980001167983 */ /* 0x001f220000300a00 */
[----:B------:R-:W4:Y:S02]  /*17b10*/  LDL.LU.64 R20, [R1+0x1490] ;  /* 0x0014900001147983 */ /* 0x000f240000300a00 */
[C---:B----4-:R-:W-:Y:S01]  /*17b20*/  HMMA.16816.F32 R12, R16.reuse, R14, R20 ;  /* 0x0000000e100c723c */ /* 0x050fe20000001814 */
[----:B------:R-:W2:Y:S01]  /*17b30*/  LDL.LU.64 R22, [R1+0x1488] ;  /* 0x0014880001167983 */ /* 0x000ea20000300a00 */
[----:B------:R-:W2:Y:S11]  /*17b40*/  LDL.LU.64 R20, [R1+0x1480] ;  /* 0x0014800001147983 */ /* 0x000eb60000300a00 */
[----:B------:R-:W-:Y:S10]  /*17b50*/  @!UPT UIADD3 URZ, URZ, URZ, URZ ;  /* 0x0000003f3f3ff290 */ /* 0x000ff4000fffe03f */
[----:B------:R-:W-:Y:S01]  /*17b60*/  STL.64 [R1+0x300], R12 ;  /* 0x0003000c01007387 */ /* 0x000fe20000100a00 */
[----:B------:R2:W-:Y:S02]  /*17b70*/  STL.64 [R1+0x308], R14 ;  /* 0x0003080e01007387 */ /* 0x0005e40000100a00 */
[C---:B--2---:R-:W-:Y:S01]  /*17b80*/  HMMA.16816.F32 R12, R16.reuse, R26, R20 ;  /* 0x0000001a100c723c */ /* 0x044fe20000001814 */
[----:B------:R-:W2:Y:S11]  /*17b90*/  LDL.LU R20, [R1+0x2e0] ;  /* 0x0002e00001147983 */ /* 0x000eb60000300800 */
[----:B------:R-:W-:Y:S11]  /*17ba0*/  @!UPT UIADD3 URZ, URZ, URZ, URZ ;  /* 0x0000003f3f3ff290 */ /* 0x000ff6000fffe03f */
[----:B------:R-:W-:Y:S01]  /*17bb0*/  STL.64 [R1+0x2f0], R12 ;  /* 0x0002f00c01007387 */ /* 0x000fe20000100a00 */
[----:B------:R-:W-:Y:S02]  /*17bc0*/  STL.64 [R1+0x2f8], R14 ;  /* 0x0002f80e01007387 */ /* 0x000fe40000100a00 */
[----:B------:R-:W2:Y:S02]  /*17bd0*/  LDL.LU R21, [R1+0x2e4] ;  /* 0x0002e40001157983 */ /* 0x000ea40000300800 */
[----:B------:R-:W2:Y:S01]  /*17be0*/  LDL.LU R22, [R1+0x2e8] ;  /* 0x0002e80001167983 */ /* 0x000ea20000300800 */
[----:B------:R-:W2:Y:S01]  /*17bf0*/  LDL.LU R23, [R1+0x2ec] ;  /* 0x0002ec0001177983 */ /* 0x000ea20000300800 */
[----:B------:R0:W-:Y:S02]  /*17c00*/  STL [R1+0x13bc], R26 ;  /* 0x0013bc1a01007387 */ /* 0x0001e40000100800 */
[----:B------:R1:W-:Y:S02]  /*17c10*/  STL [R1+0x13b8], R27 ;  /* 0x0013b81b01007387 */ /* 0x0003e40000100800 */
[----:B------:R-:W4:Y:S01]  /*17c20*/  LDL.LU R24, [R1+0x2b0] ;  /* 0x0002b00001187983 */ /* 0x000f220000300800 */
[----:B------:R-:W4:Y:S04]  /*17c30*/  LDL.LU R25, [R1+0x2b4] ;  /* 0x0002b40001197983 */ /* 0x000f280000300800 */
[----:B------:R-:W2:Y:S04]  /*17c40*/  LDSM.16.MT88.4 R12, [R29+0x4280] ;  /* 0x004280001d0c783b */ /* 0x000ea80000004200 */
[----:B0-----:R-:W2:Y:S01]  /*17c50*/  LDL.LU R26, [R1+0x2b8] ;  /* 0x0002b800011a7983 */ /* 0x001ea20000300800 */
[----:B-1----:R-:W2:Y:S03]  /*17c60*/  LDL.LU R27, [R1+0x2bc] ;  /* 0x0002bc00011b7983 */ /* 0x002ea60000300800 */
[----:B--2---:R0:W-:Y:S01]  /*17c70*/  STL.64 [R1+0x1448], R26 ;  /* 0x0014481a01007387 */ /* 0x0041e20000100a00 */
[----:B----4-:R-:W-:Y:S03]  /*17c80*/  STL.64 [R1+0x1440], R24 ;  /* 0x0014401801007387 */ /* 0x010fe60000100a00 */
[----:B0-----:R-:W2:Y:S04]  /*17c90*/  LDL.64 R26, [R1+0xb8] ;  /* 0x0000b800011a7983 */ /* 0x001ea80000100a00 */
[----:B--2---:R-:W-:Y:S01]  /*17ca0*/  STL.64 [R1+0x1450], R26 ;  /* 0x0014501a01007387 */ /* 0x004fe20000100a00 */
[----:B------:R0:W-:Y:S02]  /*17cb0*/  STL.64 [R1+0x1378], R14 ;  /* 0x0013780e01007387 */ /* 0x0001e40000100a00 */
[----:B------:R-:W-:Y:S01]  /*17cc0*/  STL.64 [R1+0x1370], R12 ;  /* 0x0013700c01007387 */ /* 0x000fe20000100a00 */
[----:B0-----:R-:W2:Y:S01]  /*17cd0*/  LDL.64 R14, [R1+0x98] ;  /* 0x00009800010e7983 */ /* 0x001ea20000100a00 */
[----:B---3--:R-:W-:Y:S03]  /*17ce0*/  HMMA.16816.F32 R4, R16, R10, R4 ;  /* 0x0000000a1004723c */ /* 0x008fe60000001804 */
[----:B--2---:R0:W-:Y:S04]  /*17cf0*/  STL.64 [R1+0x1438], R14 ;  /* 0x0014380e01007387 */ /* 0x0041e80000100a00 */
[----:B0-----:R-:W2:Y:S04]  /*17d00*/  LDL.64 R14, [R1+0xa8] ;  /* 0x0000a800010e7983 */ /* 0x001ea80000100a00 */
[----:B--2---:R0:W-:Y:S01]  /*17d10*/  STL.64 [R1+0x1458], R14 ;  /* 0x0014580e01007387 */ /* 0x0041e20000100a00 */
[----:B------:R-:W2:Y:S02]  /*17d20*/  LDL.LU R12, [R1+0x2d0] ;  /* 0x0002d000010c7983 */ /* 0x000ea40000300800 */
[----:B------:R-:W2:Y:S01]  /*17d30*/  LDL.LU R13, [R1+0x2d4] ;  /* 0x0002d400010d7983 */ /* 0x000ea20000300800 */
[----:B0-----:R-:W2:Y:S01]  /*17d40*/  LDL.LU R14, [R1+0x2d8] ;  /* 0x0002d800010e7983 */ /* 0x001ea20000300800 */
[----:B------:R-:W2:Y:S07]  /*17d50*/  LDL.LU R15, [R1+0x2dc] ;  /* 0x0002dc00010f7983 */ /* 0x000eae0000300800 */
[----:B------:R-:W-:Y:S02]  /*17d60*/  STL.64 [R1+0x6a0], R4 ;  /* 0x0006a00401007387 */ /* 0x000fe40000100a00 */
[----:B------:R0:W-:Y:S02]  /*17d70*/  STL.64 [R1+0x6a8], R6 ;  /* 0x0006a80601007387 */ /* 0x0001e40000100a00 */
[----:B0-----:R-:W3:Y:S01]  /*17d80*/  LDL.LU.64 R6, [R1+0x1478] ;  /* 0x0014780001067983 */ /* 0x001ee20000300a00 */
[----:B------:R-:W4:Y:S02]  /*17d90*/  LDL.LU R4, [R1+0x1470] ;  /* 0x0014700001047983 */ /* 0x000f240000300800 */
[----:B------:R0:W-:Y:S02]  /*17da0*/  STL [R1+0x1394], R10 ;  /* 0x0013940a01007387 */ /* 0x0001e40000100800 */
[----:B------:R-:W-:Y:S01]  /*17db0*/  IMAD.MOV.U32 R27, RZ, RZ, R8 ;  /* 0x000000ffff1b7224 */ /* 0x000fe200078e0008 */
[----:B------:R1:W-:Y:S01]  /*17dc0*/  STL [R1+0x1390], R11 ;  /* 0x0013900b01007387 */ /* 0x0003e20000100800 */
[----:B------:R-:W-:-:S02]  /*17dd0*/  IMAD.MOV.U32 R26, RZ, RZ, R9 ;  /* 0x000000ffff1a7224 */ /* 0x000fc400078e0009 */
[----:B------:R-:W2:Y:S02]  /*17de0*/  LDL.LU R8, [R1+0x2c0] ;  /* 0x0002c00001087983 */ /* 0x000ea40000300800 */
[----:B------:R-:W2:Y:S01]  /*17df0*/  LDL.LU R9, [R1+0x2c4] ;  /* 0x0002c40001097983 */ /* 0x000ea20000300800 */
[----:B0-----:R-:W2:Y:S01]  /*17e00*/  LDL.LU R10, [R1+0x2c8] ;  /* 0x0002c800010a7983 */ /* 0x001ea20000300800 */
[----:B-1----:R-:W2:Y:S01]  /*17e10*/  LDL.LU R11, [R1+0x2cc] ;  /* 0x0002cc00010b7983 */ /* 0x002ea20000300800 */
[----:B---3--:R-:W-:Y:S02]  /*17e20*/  HMMA.16816.F32 R16, R16, R6, R20 ;  /* 0x000000061010723c */ /* 0x008fe40000001814 */
[----:B------:R-:W2:Y:S01]  /*17e30*/  LDL.LU.64 R22, [R1+0x1468] ;  /* 0x0014680001167983 */ /* 0x000ea20000300a00 */
[----:B------:R-:W2:Y:S11]  /*17e40*/  LDL.LU.64 R20, [R1+0x1460] ;  /* 0x0014600001147983 */ /* 0x000eb60000300a00 */
[----:B------:R-:W-:Y:S09]  /*17e50*/  @!UPT UIADD3 URZ, URZ, URZ, URZ ;  /* 0x0000003f3f3ff290 */ /* 0x000ff2000fffe03f */
[----:B------:R0:W-:Y:S01]  /*17e60*/  STL.64 [R1+0x2e0], R16 ;  /* 0x0002e01001007387 */ /* 0x0001e20000100a00 */
[----:B------:R1:W-:Y:S03]  /*17e70*/  STL.64 [R1+0x2e8], R18 ;  /* 0x0002e81201007387 */ /* 0x0003e60000100a00 */
[----:B0-----:R-:W3:Y:S01]  /*17e80*/  LDL.LU R16, [R1+0x2a0] ;  /* 0x0002a00001107983 */ /* 0x001ee20000300800 */
[----:B------:R-:W3:Y:S02]  /*17e90*/  LDL.LU R17, [R1+0x2a4] ;  /* 0x0002a40001117983 */ /* 0x000ee40000300800 */
[----:B-1----:R-:W3:Y:S02]  /*17ea0*/  LDL.LU R18, [R1+0x2a8] ;  /* 0x0002a80001127983 */ /* 0x002ee40000300800 */
[----:B------:R-:W3:Y:S01]  /*17eb0*/  LDL.LU R19, [R1+0x2ac] ;  /* 0x0002ac0001137983 */ /* 0x000ee20000300800 */
[----:B------:R-:W-:Y:S01]  /*17ec0*/  STL.64 [R1+0x13d8], R6 ;  /* 0x0013d80601007387 */ /* 0x000fe20000100a00 */
[C---:B--2---:R-:W-:Y:S03]  /*17ed0*/  HMMA.16816.F32 R24, R20.reuse, R26, R12 ;  /* 0x0000001a1418723c */ /* 0x044fe6000000180c */
        /* <DEDUP_REMOVED lines=9> */
[----:B------:R0:W-:Y:S02]  /*17f70*/  STL.64 [R1+0x2c8], R10 ;  /* 0x0002c80a01007387 */ /* 0x0001e40000100a00 */
[----:B0-----:R-:W-:Y:S02]  /*17f80*/  IMAD.MOV.U32 R10, RZ, RZ, R26 ;  /* 0x000000ffff0a7224 */ /* 0x001fe400078e001a */
[----:B------:R-:W-:Y:S02]  /*17f90*/  IMAD.MOV.U32 R11, RZ, RZ, R27 ;  /* 0x000000ffff0b7224 */ /* 0x000fe400078e001b */
[----:B------:R-:W2:Y:S01]  /*17fa0*/  LDL.LU.64 R26, [R1+0x1448] ;  /* 0x00144800011a7983 */ /* 0x000ea20000300a00 */
[----:B------:R-:W2:Y:S02]  /*17fb0*/  LDL.LU.64 R24, [R1+0x1440] ;  /* 0x0014400001187983 */ /* 0x000ea40000300a00 */
[C---:B--2---:R-:W-:Y:S11]  /*17fc0*/  HMMA.16816.F32 R24, R20.reuse, R14, R24 ;  /* 0x0000000e1418723c */ /* 0x044ff60000001818 */
[----:B------:R-:W-:Y:S11]  /*17fd0*/  @!UPT UIADD3 URZ, URZ, URZ, URZ ;  /* 0x0000003f3f3ff290 */ /* 0x000ff6000fffe03f */
[----:B------:R-:W-:Y:S01]  /*17fe0*/  @!UPT UIADD3 URZ, URZ, URZ, URZ ;  /* 0x0000003f3f3ff290 */ /* 0x000fe2000fffe03f */
[----:B------:R-:W-:Y:S01]  /*17ff0*/  STL.64 [R1+0x2b0], R24 ;  /* 0x0002b01801007387 */ /* 0x000fe20000100a00 */
[----:B------:R0:W-:Y:S02]  /*18000*/  STL.64 [R1+0x2b8], R26 ;  /* 0x0002b81a01007387 */ /* 0x0001e40000100a00 */
[----:B0-----:R-:W-:Y:S02]  /*18010*/  IMAD.MOV.U32 R26, RZ, RZ, R14 ;  /* 0x000000ffff1a7224 */ /* 0x001fe400078e000e */
[----:B------:R-:W-:Y:S02]  /*18020*/  IMAD.MOV.U32 R27, RZ, RZ, R15 ;  /* 0x000000ffff1b7224 */ /* 0x000fe400078e000f */
[----:B------:R-:W3:Y:S03]  /*18030*/  LDL.LU.64 R14, [R1+0x1438] ;  /* 0x00143800010e7983 */ /* 0x000ee60000300a00 */
[----:B------:R-:W-:Y:S01]  /*18040*/  STL.64 [R1+0x1400], R26 ;  /* 0x0014001a01007387 */ /* 0x000fe20000100a00 */
[----:B---3--:R-:W-:Y:S01]  /*18050*/  HMMA.16816.F32 R16, R20, R14, R16 ;  /* 0x0000000e1410723c */ /* 0x008fe20000001810 */
[----:B------:R-:W-:-:S02]  /*18060*/  IMAD.MOV.U32 R9, RZ, RZ, R14 ;  /* 0x000000ffff097224 */ /* 0x000fc400078e000e */
[----:B------:R-:W-:Y:S11]  /*18070*/  IMAD.MOV.U32 R8, RZ, RZ, R15 ;  /* 0x000000ffff087224 */ /* 0x000ff600078e000f */
[----:B------:R-:W-:Y:S09]  /*18080*/  @!UPT UIADD3 URZ, URZ, URZ, URZ ;  /* 0x0000003f3f3ff290 */ /* 0x000ff2000fffe03f */
[----:B------:R-:W-:Y:S01]  /*18090*/  STL.64 [R1+0x2a0], R16 ;  /* 0x0002a01001007387 */ /* 0x000fe20000100a00 */
[----:B------:R4:W-:Y:S02]  /*180a0*/  STL.64 [R1+0x2a8], R18 ;  /* 0x0002a81201007387 */ /* 0x0009e40000100a00 */
[----:B------:R-:W2:Y:S02]  /*180b0*/  LDL.64 R14, [R1+0x18] ;  /* 0x00001800010e7983 */ /* 0x000ea40000100a00 */
[----:B----4-:R-:W-:Y:S02]  /*180c0*/  IMAD.MOV.U32 R18, RZ, RZ, R4 ;  /* 0x000000ffff127224 */ /* 0x010fe400078e0004 */
[----:B------:R-:W-:Y:S01]  /*180d0*/  IMAD.MOV.U32 R19, RZ, RZ, R3 ;  /* 0x000000ffff137224 */ /* 0x000fe200078e0003 */
[----:B--2---:R0:W-:Y:S01]  /*180e0*/  STL.64 [R1+0x13c0], R14 ;  /* 0x0013c00e01007387 */ /* 0x0041e20000100a00 */
[----:B------:R-:W2:Y:S02]  /*180f0*/  LDL.LU R12, [R1+0x660] ;  /* 0x00066000010c7983 */ /* 0x000ea40000300800 */
[----:B------:R-:W2:Y:S01]  /*18100*/  LDL.LU R13, [R1+0x664] ;  /* 0x00066400010d7983 */ /* 0x000ea20000300800 */
[----:B0-----:R-:W3:Y:S01]  /*18110*/  LDL.LU R14, [R1+0x668] ;  /* 0x00066800010e7983 */ /* 0x001ee20000300800 */
[----:B------:R-:W3:Y:S02]  /*18120*/  LDL.LU R15, [R1+0x66c] ;  /* 0x00066c00010f7983 */ /* 0x000ee40000300800 */
[----:B------:R0:W-:Y:S02]  /*18130*/  STL.64 [R1+0x1408], R18 ;  /* 0x0014081201007387 */ /* 0x0001e40000100a00 */
[----:B0-----:R-:W4:Y:S04]  /*18140*/  LDL.64 R18, [R1+0x78] ;  /* 0x0000780001127983 */ /* 0x001f280000100a00 */
[----:B----4-:R0:W-:Y:S01]  /*18150*/  STL.64 [R1+0x1420], R18 ;  /* 0x0014201201007387 */ /* 0x0101e20000100a00 */
[----:B------:R-:W4:Y:S02]  /*18160*/  LDL.LU R4, [R1+0x670] ;  /* 0x0006700001047983 */ /* 0x000f240000300800 */
[----:B------:R-:W4:Y:S02]  /*18170*/  LDL.LU R5, [R1+0x674] ;  /* 0x0006740001057983 */ /* 0x000f240000300800 */
[----:B------:R-:W2:Y:S01]  /*18180*/  LDL.LU R6, [R1+0x678] ;  /* 0x0006780001067983 */ /* 0x000ea20000300800 */
[----:B------:R-:W2:Y:S04]  /*18190*/  LDL.LU R7, [R1+0x67c] ;  /* 0x00067c0001077983 */ /* 0x000ea80000300800 */
[----:B0-----:R-:W3:Y:S04]  /*181a0*/  LDL.64 R18, [R1+0x88] ;  /* 0x0000880001127983 */ /* 0x001ee80000100a00 */
[----:B--2---:R-:W-:Y:S01]  /*181b0*/  STL.64 [R1+0x13e8], R6 ;  /* 0x0013e80601007387 */ /* 0x004fe20000100a00 */
[----:B----4-:R-:W-:Y:S02]  /*181c0*/  STL.64 [R1+0x13e0], R4 ;  /* 0x0013e00401007387 */ /* 0x010fe40000100a00 */
[----:B------:R-:W2:Y:S02]  /*181d0*/  LDL.LU R24, [R1+0x690] ;  /* 0x0006900001187983 */ /* 0x000ea40000300800 */
[----:B------:R-:W2:Y:S01]  /*181e0*/  LDL.LU R25, [R1+0x694] ;  /* 0x0006940001197983 */ /* 0x000ea20000300800 */
[----:B------:R-:W4:Y:S01]  /*181f0*/  LDL.LU R26, [R1+0x698] ;  /* 0x00069800011a7983 */ /* 0x000f220000300800 */
[----:B------:R-:W4:Y:S03]  /*18200*/  LDL.LU R27, [R1+0x69c] ;  /* 0x00069c00011b7983 */ /* 0x000f260000300800 */
[----:B----4-:R-:W-:Y:S01]  /*18210*/  STL.64 [R1+0x1418], R26 ;  /* 0x0014181a01007387 */ /* 0x010fe20000100a00 */
[----:B--2---:R0:W-:Y:S03]  /*18220*/  STL.64 [R1+0x1410], R24 ;  /* 0x0014101801007387 */ /* 0x0041e60000100a00 */
[----:B0-----:R-:W2:Y:S01]  /*18230*/  LDL.LU R24, [R1+0x280] ;  /* 0x0002800001187983 */ /* 0x001ea20000300800 */
[----:B------:R-:W2:Y:S02]  /*18240*/  LDL.LU R25, [R1+0x284] ;  /* 0x0002840001197983 */ /* 0x000ea40000300800 */
[----:B------:R-:W4:Y:S02]  /*18250*/  LDL.LU R26, [R1+0x288] ;  /* 0x00028800011a7983 */ /* 0x000f240000300800 */
[----:B------:R-:W4:Y:S02]  /*18260*/  LDL.LU R27, [R1+0x28c] ;  /* 0x00028c00011b7983 */ /* 0x000f240000300800 */
[----:B------:R-:W-:-:S02]  /*18270*/  IMAD.MOV.U32 R6, RZ, RZ, R2 ;  /* 0x000000ffff067224 */ /* 0x000fc400078e0002 */
[----:B------:R-:W-:Y:S01]  /*18280*/  IMAD.MOV.U32 R7, RZ, RZ, R0 ;  /* 0x000000ffff077224 */ /* 0x000fe200078e0000 */
[----:B----4-:R-:W-:Y:S01]  /*18290*/  STL.64 [R1+0x1430], R26 ;  /* 0x0014301a01007387 */ /* 0x010fe20000100a00 */
[----:B--2---:R0:W-:Y:S03]  /*182a0*/  STL.64 [R1+0x1428], R24 ;  /* 0x0014281801007387 */ /* 0x0041e60000100a00 */
[----:B0-----:R-:W2:Y:S01]  /*182b0*/  LDL.LU R24, [R1+0x290] ;  /* 0x0002900001187983 */ /* 0x001ea20000300800 */
[----:B------:R-:W2:Y:S02]  /*182c0*/  LDL.LU R25, [R1+0x294] ;  /* 0x0002940001197983 */ /* 0x000ea40000300800 */
[----:B------:R-:W2:Y:S02]  /*182d0*/  LDL.LU R26, [R1+0x298] ;  /* 0x00029800011a7983 */ /* 0x000ea40000300800 */
[----:B------:R-:W2:Y:S01]  /*182e0*/  LDL.LU R27, [R1+0x29c] ;  /* 0x00029c00011b7983 */ /* 0x000ea20000300800 */
[----:B------:R0:W-:Y:S04]  /*182f0*/  STL.64 [R1+0x13f8], R6 ;  /* 0x0013f80601007387 */ /* 0x0001e80000100a00 */
[----:B0-----:R-:W4:Y:S01]  /*18300*/  LDL.64 R6, [R1+0x58] ;  /* 0x0000580001067983 */ /* 0x001f220000100a00 */
[----:B---3--:R0:W-:Y:S02]  /*18310*/  STL.64 [R1+0x13d0], R14 ;  /* 0x0013d00e01007387 */ /* 0x0081e40000100a00 */
[----:B------:R1:W-:Y:S01]  /*18320*/  STL.64 [R1+0x13c8], R12 ;  /* 0x0013c80c01007387 */ /* 0x0003e20000100a00 */
[----:B0-----:R-:W3:Y:S01]  /*18330*/  LDL.64 R14, [R1+0x38] ;  /* 0x00003800010e7983 */ /* 0x001ee20000100a00 */
[----:B------:R-:W-:-:S02]  /*18340*/  IMAD.MOV.U32 R28, RZ, RZ, R18 ;  /* 0x000000ffff1c7224 */ /* 0x000fc400078e0012 */
[----:B------:R-:W-:Y:S01]  /*18350*/  IMAD.MOV.U32 R3, RZ, RZ, R19 ;  /* 0x000000ffff037224 */ /* 0x000fe200078e0013 */
[C---:B--2---:R-:W-:Y:S01]  /*18360*/  HMMA.16816.F32 R24, R20.reuse, R18, R24 ;  /* 0x000000121418723c */ /* 0x044fe20000001818 */
[----:B---3--:R0:W-:Y:S01]  /*18370*/  STL.64 [R1+0x13f0], R14 ;  /* 0x0013f00e01007387 */ /* 0x0081e20000100a00 */
[----:B-1----:R-:W2:Y:S02]  /*18380*/  LDL.LU R12, [R1+0x680] ;  /* 0x00068000010c7983 */ /* 0x002ea40000300800 */
        /* <DEDUP_REMOVED lines=8> */
[----:B------:R-:W3:Y:S06]  /*18410*/  LDL.LU R11, [R1+0x27c] ;  /* 0x00027c00010b7983 */ /* 0x000eec0000300800 */
[----:B------:R-:W-:Y:S01]  /*18420*/  STL.64 [R1+0x290], R24 ;  /* 0x0002901801007387 */ /* 0x000fe20000100a00 */
[----:B------:R0:W-:Y:S03]  /*18430*/  STL.64 [R1+0x298], R26 ;  /* 0x0002981a01007387 */ /* 0x0001e60000100a00 */
[----:B0-----:R-:W2:Y:S01]  /*18440*/  LDL.LU.64 R26, [R1+0x1430] ;  /* 0x00143000011a7983 */ /* 0x001ea20000300a00 */
[----:B------:R-:W2:Y:S02]  /*18450*/  LDL.LU.64 R24, [R1+0x1428] ;  /* 0x0014280001187983 */ /* 0x000ea40000300a00 */
[----:B------:R-:W2:Y:S02]  /*18460*/  LDL.LU.64 R18, [R1+0x1420] ;  /* 0x0014200001127983 */ /* 0x000ea40000300a00 */
[----:B------:R-:W-:Y:S01]  /*18470*/  STL [R1+0x1330], R28 ;  /* 0x0013301c01007387 */ /* 0x000fe20000100800 */
[----:B--2---:R-:W-:Y:S01]  /*18480*/  HMMA.16816.F32 R24, R20, R18, R24 ;  /* 0x000000121418723c */ /* 0x004fe20000001818 */
[----:B------:R-:W-:-:S02]  /*18490*/  IMAD.MOV.U32 R2, RZ, RZ, R18 ;  /* 0x000000ffff027224 */ /* 0x000fc400078e0012 */
[----:B------:R-:W-:Y:S11]  /*184a0*/  IMAD.MOV.U32 R0, RZ, RZ, R19 ;  /* 0x000000ffff007224 */ /* 0x000ff600078e0013 */
[----:B------:R-:W-:Y:S09]  /*184b0*/  @!UPT UIADD3 URZ, URZ, URZ, URZ ;  /* 0x0000003f3f3ff290 */ /* 0x000ff2000fffe03f */
[----:B------:R-:W-:Y:S01]  /*184c0*/  STL.64 [R1+0x280], R24 ;  /* 0x0002801801007387 */ /* 0x000fe20000100a00 */
[----:B------:R0:W-:Y:S03]  /*184d0*/  STL.64 [R1+0x288], R26 ;  /* 0x0002881a01007387 */ /* 0x0001e60000100a00 */
[----:B0-----:R-:W4:Y:S01]  /*184e0*/  LDL.LU.64 R26, [R1+0x1418] ;  /* 0x00141800011a7983 */ /* 0x001f220000300a00 */
[----:B------:R-:W4:Y:S02]  /*184f0*/  LDL.LU.64 R24, [R1+0x1410] ;  /* 0x0014100001187983 */ /* 0x000f240000300a00 */
[----:B------:R-:W3:Y:S02]  /*18500*/  LDL.LU.64 R18, [R1+0x1408] ;  /* 0x0014080001127983 */ /* 0x000ee40000300a00 */
[C---:B---3--:R-:W-:Y:S01]  /*18510*/  HMMA.16816.F32 R8, R20.reuse, R18, R8 ;  /* 0x000000121408723c */ /* 0x048fe20000001808 */
[----:B------:R-:W0:Y:S11]  /*18520*/  LDSM.16.MT88.4 R16, [R29+0x4300] ;  /* 0x004300001d10783b */ /* 0x000e360000004200 */
[----:B------:R-:W-:Y:S11]  /*18530*/  @!UPT UIADD3 URZ, URZ, URZ, URZ ;  /* 0x0000003f3f3ff290 */ /* 0x000ff6000fffe03f */
[----:B------:R1:W-:Y:S01]  /*18540*/  STL.64 [R1+0x270], R8 ;  /* 0x0002700801007387 */ /* 0x0003e20000100a00 */
[----:B------:R2:W-:Y:S03]  /*18550*/  STL.64 [R1+0x278], R10 ;  /* 0x0002780a01007387 */ /* 0x0005e60000100a00 */
[----:B-1----:R-:W3:Y:S01]  /*18560*/  LDL.LU R8, [R1+0x630] ;  /* 0x0006300001087983 */ /* 0x002ee20000300800 */
[----:B------:R-:W3:Y:S02]  /*18570*/  LDL.LU R9, [R1+0x634] ;  /* 0x0006340001097983 */ /* 0x000ee40000300800 */
[----:B--2---:R-:W2:Y:S02]  /*18580*/  LDL.LU R10, [R1+0x638] ;  /* 0x00063800010a7983 */ /* 0x004ea40000300800 */
[----:B------:R-:W2:Y:S01]  /*18590*/  LDL.LU R11, [R1+0x63c] ;  /* 0x00063c00010b7983 */ /* 0x000ea20000300800 */
[----:B----4-:R-:W-:Y:S01]  /*185a0*/  HMMA.16816.F32 R24, R20, R6, R24 ;  /* 0x000000061418723c */ /* 0x010fe20000001818 */
[----:B--2---:R1:W-:Y:S01]  /*185b0*/  STL.64 [R1+0x13b0], R10 ;  /* 0x0013b00a01007387 */ /* 0x0043e20000100a00 */
[----:B---3--:R-:W-:Y:S03]  /*185c0*/  STL.64 [R1+0x13a8], R8 ;  /* 0x0013a80801007387 */ /* 0x008fe60000100a00 */
[----:B-1----:R-:W2:Y:S01]  /*185d0*/  LDL.64 R10, [R1+0x8] ;  /* 0x00000800010a7983 */ /* 0x002ea20000100a00 */
[----:B0-----:R-:W-:Y:S02]  /*185e0*/  STL.64 [R1+0x1248], R18 ;  /* 0x0012481201007387 */ /* 0x001fe40000100a00 */
[----:B------:R0:W-:Y:S02]  /*185f0*/  STL.64 [R1+0x1240], R16 ;  /* 0x0012401001007387 */ /* 0x0001e40000100a00 */
[----:B0-----:R-:W3:Y:S01]  /*18600*/  LDL.LU R16, [R1+0x650] ;  /* 0x0006500001107983 */ /* 0x001ee20000300800 */
[----:B------:R-:W3:Y:S02]  /*18610*/  LDL.LU R17, [R1+0x654] ;  /* 0x0006540001117983 */ /* 0x000ee40000300800 */
[----:B------:R-:W3:Y:S02]  /*18620*/  LDL.LU R18, [R1+0x658] ;  /* 0x0006580001127983 */ /* 0x000ee40000300800 */
[----:B------:R-:W3:Y:S08]  /*18630*/  LDL.LU R19, [R1+0x65c] ;  /* 0x00065c0001137983 */ /* 0x000ef00000300800 */
[----:B------:R0:W-:Y:S01]  /*18640*/  STL.64 [R1+0x690], R24 ;  /* 0x0006901801007387 */ /* 0x0001e20000100a00 */
[----:B------:R1:W-:Y:S02]  /*18650*/  STL.64 [R1+0x698], R26 ;  /* 0x0006981a01007387 */ /* 0x0003e40000100a00 */
[----:B0-----:R-:W-:Y:S01]  /*18660*/  IMAD.MOV.U32 R25, RZ, RZ, R6 ;  /* 0x000000ffff197224 */ /* 0x001fe200078e0006 */
[----:B-1----:R-:W4:Y:S01]  /*18670*/  LDL.LU.64 R26, [R1+0x1400] ;  /* 0x00140000011a7983 */ /* 0x002f220000300a00 */
[----:B------:R-:W-:-:S02]  /*18680*/  IMAD.MOV.U32 R24, RZ, RZ, R7 ;  /* 0x000000ffff187224 */ /* 0x000fc400078e0007 */
        /* <DEDUP_REMOVED lines=8> */
[C---:B--2---:R-:W-:Y:S11]  /*18710*/  HMMA.16816.F32 R4, R20.reuse, R14, R4 ;  /* 0x0000000e1404723c */ /* 0x044ff60000001804 */
[----:B------:R-:W-:Y:S11]  /*18720*/  @!UPT UIADD3 URZ, URZ, URZ, URZ ;  /* 0x0000003f3f3ff290 */ /* 0x000ff6000fffe03f */
[----:B------:R-:W-:Y:S01]  /*18730*/  @!UPT UIADD3 URZ, URZ, URZ, URZ ;  /* 0x0000003f3f3ff290 */ /* 0x000fe2000fffe03f */
[----:B------:R-:W-:Y:S01]  /*18740*/  STL.64 [R1+0x670], R4 ;  /* 0x0006700401007387 */ /* 0x000fe20000100a00 */
[----:B------:R0:W-:Y:S03]  /*18750*/  STL.64 [R1+0x678], R6 ;  /* 0x0006780601007387 */ /* 0x0001e60000100a00 */
[----:B0-----:R-:W2:Y:S01]  /*18760*/  LDL.LU.64 R6, [R1+0x13d8] ;  /* 0x0013d80001067983 */ /* 0x001ea20000300a00 */
[----:B------:R-:W-:Y:S02]  /*18770*/  IMAD.MOV.U32 R5, RZ, RZ, R14 ;  /* 0x000000ffff057224 */ /* 0x000fe400078e000e */
[----:B------:R-:W-:Y:S02]  /*18780*/  IMAD.MOV.U32 R4, RZ, RZ, R15 ;  /* 0x000000ffff047224 */ /* 0x000fe400078e000f */
[----:B------:R-:W3:Y:S01]  /*18790*/  LDL.LU.64 R14, [R1+0x13d0] ;  /* 0x0013d000010e7983 */ /* 0x000ee20000300a00 */
[----:B------:R-:W3:Y:S03]  /*187a0*/  LDL.LU.64 R12, [R1+0x13c8] ;  /* 0x0013c800010c7983 */ /* 0x000ee60000300a00 */
[----:B--2---:R0:W-:Y:S01]  /*187b0*/  STL.64 [R1+0x1388], R6 ;  /* 0x0013880601007387 */ /* 0x0041e20000100a00 */
[----:B------:R-:W-:Y:S03]  /*187c0*/  STL.64 [R1+0x1380], R4 ;  /* 0x0013800401007387 */ /* 0x000fe60000100a00 */
[----:B0-----:R-:W3:Y:S02]  /*187d0*/  LDL.64 R6, [R1+0x28] ;  /* 0x0000280001067983 */ /* 0x001ee40000100a00 */
[C---:B---3--:R-:W-:Y:S11]  /*187e0*/  HMMA.16816.F32 R12, R20.reuse, R6, R12 ;  /* 0x00000006140c723c */ /* 0x048ff6000000180c */
[----:B------:R-:W-:Y:S11]  /*187f0*/  @!UPT UIADD3 URZ, URZ, URZ, URZ ;  /* 0x0000003f3f3ff290 */ /* 0x000ff6000fffe03f */
[----:B------:R-:W-:Y:S01]  /*18800*/  @!UPT UIADD3 URZ, URZ, URZ, URZ ;  /* 0x0000003f3f3ff290 */ /* 0x000fe2000fffe03f */
[----:B------:R-:W-:Y:S01]  /*18810*/  STL.64 [R1+0x660], R12 ;  /* 0x0006600c01007387 */ /* 0x000fe20000100a00 */
[----:B------:R0:W-:Y:S03]  /*18820*/  STL.64 [R1+0x668], R14 ;  /* 0x0006680e01007387 */ /* 0x0001e60000100a00 */
[----:B0-----:R-:W2:Y:S01]  /*18830*/  LDL.LU.64 R14, [R1+0x13c0] ;  /* 0x0013c000010e7983 */ /* 0x001ea20000300a00 */
[----:B------:R-:W-:Y:S02]  /*18840*/  IMAD.MOV.U32 R28, RZ, RZ, R6 ;  /* 0x000000ffff1c7224 */ /* 0x000fe400078e0006 */
[----:B------:R-:W-:Y:S02]  /*18850*/  IMAD.MOV.U32 R29, RZ, RZ, R7 ;  /* 0x000000ffff1d7224 */ /* 0x000fe400078e0007 */
[----:B--2---:R-:W-:Y:S07]  /*18860*/  HMMA.16816.F32 R4, R20, R14, R16 ;  /* 0x0000000e1404723c */ /* 0x004fee0000001810 */
[----:B------:R-:W-:-:S02]  /*18870*/  IMAD.MOV.U32 R17, RZ, RZ, R14 ;  /* 0x000000ffff117224 */ /* 0x000fc400078e000e */
[----:B------:R-:W-:Y:S02]  /*18880*/  IMAD.MOV.U32 R16, RZ, RZ, R15 ;  /* 0x000000ffff107224 */ /* 0x000fe400078e000f */
[----:B----4-:R-:W-:Y:S02]  /*18890*/  IMAD.MOV.U32 R18, RZ, RZ, R26 ;  /* 0x000000ffff127224 */ /* 0x010fe400078e001a */
[----:B------:R-:W-:-:S10]  /*188a0*/  IMAD.MOV.U32 R19, RZ, RZ, R27 ;  /* 0x000000ffff137224 */ /* 0x000fd400078e001b */
[----:B------:R0:W-:Y:S01]  /*188b0*/  STL.64 [R1+0x650], R4 ;  /* 0x0006500401007387 */ /* 0x0001e20000100a00 */
[----:B------:R1:W-:Y:S03]  /*188c0*/  STL.64 [R1+0x658], R6 ;  /* 0x0006580601007387 */ /* 0x0003e60000100a00 */
[----:B0-----:R-:W2:Y:S01]  /*188d0*/  LDL.LU R4, [R1+0x620] ;  /* 0x0006200001047983 */ /* 0x001ea20000300800 */
[----:B------:R-:W2:Y:S02]  /*188e0*/  LDL.LU R5, [R1+0x624] ;  /* 0x0006240001057983 */ /* 0x000ea40000300800 */
[----:B-1----:R-:W2:Y:S02]  /*188f0*/  LDL.LU R6, [R1+0x628] ;  /* 0x0006280001067983 */ /* 0x002ea40000300800 */
[----:B------:R-:W2:Y:S01]  /*18900*/  LDL.LU R7, [R1+0x62c] ;  /* 0x00062c0001077983 */ /* 0x000ea20000300800 */
[----:B------:R-:W3:Y:S01]  /*18910*/  LDL.LU R12, [R1+0x260] ;  /* 0x00026000010c7983 */ /* 0x000ee20000300800 */
[----:B------:R-:W3:Y:S02]  /*18920*/  LDL.LU R13, [R1+0x264] ;  /* 0x00026400010d7983 */ /* 0x000ee40000300800 */
[----:B------:R-:W3:Y:S02]  /*18930*/  LDL.LU R14, [R1+0x268] ;  /* 0x00026800010e7983 */ /* 0x000ee40000300800 */
[----:B------:R-:W3:Y:S01]  /*18940*/  LDL.LU R15, [R1+0x26c] ;  /* 0x00026c00010f7983 */ /* 0x000ee20000300800 */
[----:B------:R0:W-:Y:S01]  /*18950*/  STL.64 [R1+0x1338], R16 ;  /* 0x0013381001007387 */ /* 0x0001e20000100a00 */
[----:B------:R-:W4:Y:S02]  /*18960*/  LDL.LU R26, [R1+0x13bc] ;  /* 0x0013bc00011a7983 */ /* 0x000f240000300800 */
[----:B------:R-:W4:Y:S02]  /*18970*/  LDL.LU R27, [R1+0x13b8] ;  /* 0x0013b800011b7983 */ /* 0x000f240000300800 */
[----:B------:R1:W-:Y:S01]  /*18980*/  STL.64 [R1+0x1348], R18 ;  /* 0x0013481201007387 */ /* 0x0003e20000100a00 */
[----:B0-----:R-:W2:Y:S01]  /*18990*/  LDL.LU R16, [R1+0x640] ;  /* 0x0006400001107983 */ /* 0x001ea20000300800 */
[----:B------:R-:W2:Y:S02]  /*189a0*/  LDL.LU R17, [R1+0x644] ;  /* 0x0006440001117983 */ /* 0x000ea40000300800 */
[----:B-1----:R-:W2:Y:S02]  /*189b0*/  LDL.LU R18, [R1+0x648] ;  /* 0x0006480001127983 */ /* 0x002ea40000300800 */
[----:B------:R-:W2:Y:S02]  /*189c0*/  LDL.LU R19, [R1+0x64c] ;  /* 0x00064c0001137983 */ /* 0x000ea40000300800 */
[C---:B--2---:R-:W-:Y:S11]  /*189d0*/  HMMA.16816.F32 R16, R20.reuse, R10, R16 ;  /* 0x0000000a1410723c */ /* 0x044ff60000001810 */
[----:B------:R-:W-:Y:S11]  /*189e0*/  @!UPT UIADD3 URZ, URZ, URZ, URZ ;  /* 0x0000003f3f3ff290 */ /* 0x000ff6000fffe03f */
[----:B------:R-:W-:Y:S01]  /*189f0*/  @!UPT UIADD3 URZ, URZ, URZ, URZ ;  /* 0x0000003f3f3ff290 */ /* 0x000fe2000fffe03f */
[----:B------:R0:W-:Y:S01]  /*18a00*/  STL.64 [R1+0x640], R16 ;  /* 0x0006401001007387 */ /* 0x0001e20000100a00 */
[----:B------:R-:W-:Y:S02]  /*18a10*/  STL.64 [R1+0x648], R18 ;  /* 0x0006481201007387 */ /* 0x000fe40000100a00 */
[----:B0-----:R-:W-:Y:S02]  /*18a20*/  IMAD.MOV.U32 R17, RZ, RZ, R10 ;  /* 0x000000ffff117224 */ /* 0x001fe400078e000a */
[----:B------:R-:W-:Y:S02]  /*18a30*/  IMAD.MOV.U32 R16, RZ, RZ, R11 ;  /* 0x000000ffff107224 */ /* 0x000fe400078e000b */
[----:B------:R-:W4:Y:S01]  /*18a40*/  LDL.LU.64 R10, [R1+0x13b0] ;  /* 0x0013b000010a7983 */ /* 0x000f220000300a00 */
[----:B------:R-:W4:Y:S02]  /*18a50*/  LDL.LU.64 R8, [R1+0x13a8] ;  /* 0x0013a80001087983 */ /* 0x000f240000300a00 */
[C---:B----4-:R-:W-:Y:S11]  /*18a60*/  HMMA.16816.F32 R8, R20.reuse, R26, R8 ;  /* 0x0000001a1408723c */ /* 0x050ff60000001808 */
[----:B------:R-:W-:Y:S11]  /*18a70*/  @!UPT UIADD3 URZ, URZ, URZ, URZ ;  /* 0x0000003f3f3ff290 */ /* 0x000ff6000fffe03f */
[----:B------:R-:W-:Y:S01]  /*18a80*/  @!UPT UIADD3 URZ, URZ, URZ, URZ ;  /* 0x0000003f3f3ff290 */ /* 0x000fe2000fffe03f */
[----:B------:R-:W-:Y:S01]  /*18a90*/  STL.64 [R1+0x630], R8 ;  /* 0x0006300801007387 */ /* 0x000fe20000100a00 */
[----:B------:R0:W-:Y:S03]  /*18aa0*/  STL.64 [R1+0x638], R10 ;  /* 0x0006380a01007387 */ /* 0x0001e60000100a00 */
[----:B0-----:R-:W2:Y:S01]  /*18ab0*/  LDL.LU.64 R10, [R1+0x13a0] ;  /* 0x0013a000010a7983 */ /* 0x001ea20000300a00 */
[----:B------:R-:W4:Y:S02]  /*18ac0*/  LDL.LU.64 R8, [R1+0x1398] ;  /* 0x0013980001087983 */ /* 0x000f240000300a00 */
[----:B--2---:R-:W-:Y:S02]  /*18ad0*/  IMAD.MOV.U32 R18, RZ, RZ, R10 ;  /* 0x000000ffff127224 */ /* 0x004fe400078e000a */
[----:B------:R-:W-:Y:S01]  /*18ae0*/  IMAD.MOV.U32 R19, RZ, RZ, R11 ;  /* 0x000000ffff137224 */ /* 0x000fe200078e000b */
[----:B------:R-:W2:Y:S01]  /*18af0*/  LDL.LU R10, [R1+0x1394] ;  /* 0x00139400010a7983 */ /* 0x000ea20000300800 */
[----:B------:R-:W2:Y:S03]  /*18b00*/  LDL.LU R11, [R1+0x1390] ;  /* 0x00139000010b7983 */ /* 0x000ea60000300800 */
[----:B------:R-:W-:Y:S01]  /*18b10*/  STL.64 [R1+0x1368], R18 ;  /* 0x0013681201007387 */ /* 0x000fe20000100a00 */
[----:B------:R0:W-:Y:S03]  /*18b20*/  STL.64 [R1+0x1360], R16 ;  /* 0x0013601001007387 */ /* 0x0001e60000100a00 */
[----:B0-----:R-:W3:Y:S01]  /*18b30*/  LDL.LU R16, [R1+0x610] ;  /* 0x0006100001107983 */ /* 0x001ee20000300800 */
[----:B------:R-:W3:Y:S02]  /*18b40*/  LDL.LU R17, [R1+0x614] ;  /* 0x0006140001117983 */ /* 0x000ee40000300800 */
[----:B------:R-:W3:Y:S02]  /*18b50*/  LDL.LU R18, [R1+0x618] ;  /* 0x0006180001127983 */ /* 0x000ee40000300800 */
[----:B------:R-:W3:Y:S01]  /*18b60*/  LDL.LU R19, [R1+0x61c] ;  /* 0x00061c0001137983 */ /* 0x000ee20000300800 */
[----:B------:R-:W-:Y:S01]  /*18b70*/  STL.64 [R1+0x1300], R26 ;  /* 0x0013001a01007387 */ /* 0x000fe20000100a00 */
[----:B------:R0:W-:Y:S03]  /*18b80*/  STL.64 [R1+0x1340], R24 ;  /* 0x0013401801007387 */ /* 0x0001e60000100a00 */
[----:B0-----:R-:W3:Y:S01]  /*18b90*/  LDL.LU R24, [R1+0x5f0] ;  /* 0x0005f00001187983 */ /* 0x001ee20000300800 */
[----:B------:R-:W3:Y:S02]  /*18ba0*/  LDL.LU R25, [R1+0x5f4] ;  /* 0x0005f40001197983 */ /* 0x000ee40000300800 */
[----:B------:R-:W3:Y:S02]  /*18bb0*/  LDL.LU R26, [R1+0x5f8] ;  /* 0x0005f800011a7983 */ /* 0x000ee40000300800 */
[----:B------:R-:W3:Y:S01]  /*18bc0*/  LDL.LU R27, [R1+0x5fc] ;  /* 0x0005fc00011b7983 */ /* 0x000ee20000300800 */
[C---:B--2---:R-:W-:Y:S01]  /*18bd0*/  HMMA.16816.F32 R4, R20.reuse, R10, R4 ;  /* 0x0000000a1404723c */ /* 0x044fe20000001804 */
[----:B---3--:R-:W-:Y:S01]  /*18be0*/  STL.64 [R1+0x1358], R26 ;  /* 0x0013581a01007387 */ /* 0x008fe20000100a00 */
[----:B------:R0:W-:Y:S03]  /*18bf0*/  STL.64 [R1+0x1350], R24 ;  /* 0x0013501801007387 */ /* 0x0001e60000100a00 */
[----:B0-----:R-:W2:Y:S01]  /*18c00*/  LDL.LU R24, [R1+0x600] ;  /* 0x0006000001187983 */ /* 0x001ea20000300800 */
[----:B------:R-:W2:Y:S02]  /*18c10*/  LDL.LU R25, [R1+0x604] ;  /* 0x0006040001197983 */ /* 0x000ea40000300800 */
[----:B------:R-:W2:Y:S02]  /*18c20*/  LDL.LU R26, [R1+0x608] ;  /* 0x00060800011a7983 */ /* 0x000ea40000300800 */
[----:B------:R-:W2:Y:S11]  /*18c30*/  LDL.LU R27, [R1+0x60c] ;  /* 0x00060c00011b7983 */ /* 0x000eb60000300800 */
[----:B------:R-:W-:Y:S02]  /*18c40*/  @!UPT UIADD3 URZ, URZ, URZ, URZ ;  /* 0x0000003f3f3ff290 */ /* 0x000fe4000fffe03f */
[----:B------:R-:W-:Y:S01]  /*18c50*/  STL.64 [R1+0x620], R4 ;  /* 0x0006200401007387 */ /* 0x000fe20000100a00 */
[----:B------:R0:W-:Y:S03]  /*18c60*/  STL.64 [R1+0x628], R6 ;  /* 0x0006280601007387 */ /* 0x0001e60000100a00 */
[----:B0-----:R-:W3:Y:S01]  /*18c70*/  LDL.LU.64 R6, [R1+0x1388] ;  /* 0x0013880001067983 */ /* 0x001ee20000300a00 */
[----:B------:R-:W2:Y:S02]  /*18c80*/  LDL.LU.64 R4, [R1+0x1380] ;  /* 0x0013800001047983 */ /* 0x000ea40000300a00 */
[----:B------:R0:W-:Y:S02]  /*18c90*/  STL.64 [R1+0x1260], R10 ;  /* 0x0012600a01007387 */ /* 0x0001e40000100a00 */
[----:B0-----:R-:W2:Y:S04]  /*18ca0*/  LDL R10, [R1+0xc8] ;  /* 0x0000c800010a7983 */ /* 0x001ea80000100800 */
[----:B------:R-:W2:Y:S01]  /*18cb0*/  LDL R11, [R1+0xcc] ;  /* 0x0000cc00010b7983 */ /* 0x000ea20000100800 */
[----:B---3--:R-:W-:Y:S03]  /*18cc0*/  HMMA.16816.F32 R20, R20, R6, R12 ;  /* 0x000000061414723c */ /* 0x008fe6000000180c */
[----:B------:R-:W2:Y:S01]  /*18cd0*/  LDL.LU.64 R14, [R1+0x1378] ;  /* 0x00137800010e7983 */ /* 0x000ea20000300a00 */
[----:B------:R-:W2:Y:S11]  /*18ce0*/  LDL.LU.64 R12, [R1+0x1370] ;  /* 0x00137000010c7983 */ /* 0x000eb60000300a00 */
[----:B------:R-:W-:Y:S08]  /*18cf0*/  @!UPT UIADD3 URZ, URZ, URZ, URZ ;  /* 0x0000003f3f3ff290 */ /* 0x000ff0000fffe03f */
[----:B------:R-:W-:Y:S01]  /*18d00*/  STL.64 [R1+0x260], R20 ;  /* 0x0002601401007387 */ /* 0x000fe20000100a00 */
[----:B------:R0:W-:Y:S03]  /*18d10*/  STL.64 [R1+0x268], R22 ;  /* 0x0002681601007387 */ /* 0x0001e60000100a00 */
[----:B0-----:R-:W0:Y:S04]  /*18d20*/  S2R R23, SR_TID.X ;  /* 0x0000000000177919 */ /* 0x001e280000002100 */
[----:B------:R-:W1:Y:S01]  /*18d30*/  S2R R20, SR_TID.X ;  /* 0x0000000000147919 */ /* 0x000e620000002100 */
[C---:B0-----:R-:W-:Y:S01]  /*18d40*/  LOP3.LUT R21, R23.reuse, 0x7, RZ, 0xc0, !PT ;  /* 0x0000000717157812 */ /* 0x041fe200078ec0ff */
[----:B------:R-:W-:-:S02]  /*18d50*/  IMAD.SHL.U32 R22, R23, 0x200, RZ ;  /* 0x0000020017167824 */ /* 0x000fc400078e00ff */
[----:B------:R-:W-:-:S05]  /*18d60*/  IMAD.SHL.U32 R23, R23, 0x2, RZ ;  /* 0x0000000217177824 */ /* 0x000fca00078e00ff */
[----:B------:R-:W-:Y:S01]  /*18d70*/  LOP3.LUT R23, R23, 0x10, RZ, 0xc0, !PT ;  /* 0x0000001017177812 */ /* 0x000fe200078ec0ff */
[----:B------:R-:W-:-:S03]  /*18d80*/  IMAD R21, R21, 0x410, RZ ;  /* 0x0000041015157824 */ /* 0x000fc600078e02ff */
[----:B-1----:R-:W-:Y:S02]  /*18d90*/  LOP3.LUT R23, R23, 0x60, R20, 0xf8, !PT ;  /* 0x0000006017177812 */ /* 0x002fe400078ef814 */
[----:B------:R-:W-:Y:S02]  /*18da0*/  LOP3.LUT R22, R22, 0x2000, RZ, 0xc0, !PT ;  /* 0x0000200016167812 */ /* 0x000fe400078ec0ff */
[----:B------:R-:W-:-:S05]  /*18db0*/  LOP3.LUT R23, R21, R23, RZ, 0x3c, !PT ;  /* 0x0000001715177212 */ /* 0x000fca00078e3cff */
[----:B------:R-:W-:-:S06]  /*18dc0*/  IMAD.IADD R23, R22, 0x1, R23 ;  /* 0x0000000116177824 */ /* 0x000fcc00078e0217 */
[----:B------:R-:W0:Y:S04]  /*18dd0*/  LDSM.16.MT88.4 R20, [R23+0x4380] ;  /* 0x004380001714783b */ /* 0x000e280000004200 */
[----:B------:R-:W-:Y:S04]  /*18de0*/  STL.64 [R1+0x12d8], R6 ;  /* 0x0012d80601007387 */ /* 0x000fe80000100a00 */
[----:B0-----:R4:W-:Y:S01]  /*18df0*/  STL [R1+0x1174], R22 ;  /* 0x0011741601007387 */ /* 0x0019e20000100800 */
[----:B------:R0:W-:Y:S02]  /*18e00*/  STL [R1+0x1170], R23 ;  /* 0x0011701701007387 */ /* 0x0001e40000100800 */
[----:B----4-:R-:W-:-:S02]  /*18e10*/  IMAD.MOV.U32 R22, RZ, RZ, R9 ;  /* 0x000000ffff167224 */ /* 0x010fc400078e0009 */
[----:B0-----:R-:W-:Y:S01]  /*18e20*/  IMAD.MOV.U32 R23, RZ, RZ, R8 ;  /* 0x000000ffff177224 */ /* 0x001fe200078e0008 */
[----:B------:R-:W-:Y:S01]  /*18e30*/  STL.64 [R1+0x1238], R20 ;  /* 0x0012381401007387 */ /* 0x000fe20000100a00 */
[----:B--2---:R-:W-:Y:S03]  /*18e40*/  HMMA.16816.F32 R8, R12, R10, R16 ;  /* 0x0000000a0c08723c */ /* 0x004fe60000001810 */
[----:B------:R-:W2:Y:S01]  /*18e50*/  LDL.LU.64 R18, [R1+0x1368] ;  /* 0x0013680001127983 */ /* 0x000ea20000300a00 */
[----:B------:R-:W3:Y:S11]  /*18e60*/  LDL.LU.64 R16, [R1+0x1360] ;  /* 0x0013600001107983 */ /* 0x000ef60000300a00 */
[----:B------:R-:W-:Y:S08]  /*18e70*/  @!UPT UIADD3 URZ, URZ, URZ, URZ ;  /* 0x0000003f3f3ff290 */ /* 0x000ff0000fffe03f */
[----:B------:R0:W-:Y:S01]  /*18e80*/  STL.64 [R1+0x610], R8 ;  /* 0x0006100801007387 */ /* 0x0001e20000100a00 */
[----:B------:R1:W-:Y:S03]  /*18e90*/  STL.64 [R1+0x618], R10 ;  /* 0x0006180a01007387 */ /* 0x0003e60000100a00 */
[----:B0-----:R-:W4:Y:S01]  /*18ea0*/  LDL.LU R8, [R1+0x540] ;  /* 0x0005400001087983 */ /* 0x001f220000300800 */
[----:B------:R-:W4:Y:S02]  /*18eb0*/  LDL.LU R9, [R1+0x544] ;  /* 0x0005440001097983 */ /* 0x000f240000300800 */
[----:B-1----:R-:W2:Y:S02]  /*18ec0*/  LDL.LU R10, [R1+0x548] ;  /* 0x00054800010a7983 */ /* 0x002ea40000300800 */
[----:B------:R-:W2:Y:S02]  /*18ed0*/  LDL.LU R11, [R1+0x54c] ;  /* 0x00054c00010b7983 */ /* 0x000ea40000300800 */
[----:B--2---:R3:W-:Y:S02]  /*18ee0*/  STL.64 [R1+0x1270], R10 ;  /* 0x0012700a01007387 */ /* 0x0047e40000100a00 */
[----:B---3--:R-:W-:-:S02]  /*18ef0*/  IMAD.MOV.U32 R10, RZ, RZ, R17 ;  /* 0x000000ffff0a7224 */ /* 0x008fc400078e0011 */
[----:B------:R-:W-:Y:S02]  /*18f00*/  IMAD.MOV.U32 R11, RZ, RZ, R16 ;  /* 0x000000ffff0b7224 */ /* 0x000fe400078e0010 */
[C---:B------:R-:W-:Y:S01]  /*18f10*/  HMMA.16816.F32 R16, R12.reuse, R18, R24 ;  /* 0x000000120c10723c */ /* 0x040fe20000001818 */
[----:B----4-:R0:W-:Y:S02]  /*18f20*/  STL.64 [R1+0x1268], R8 ;  /* 0x0012680801007387 */ /* 0x0101e40000100a00 */
[----:B------:R1:W-:Y:S02]  /*18f30*/  STL.64 [R1+0x1288], R10 ;  /* 0x0012880a01007387 */ /* 0x0003e40000100a00 */
[----:B0-----:R-:W2:Y:S01]  /*18f40*/  LDL.LU R8, [R1+0x5e0] ;  /* 0x0005e00001087983 */ /* 0x001ea20000300800 */
[----:B------:R-:W2:Y:S02]  /*18f50*/  LDL.LU R9, [R1+0x5e4] ;  /* 0x0005e40001097983 */ /* 0x000ea40000300800 */
[----:B-1----:R-:W2:Y:S02]  /*18f60*/  LDL.LU R10, [R1+0x5e8] ;  /* 0x0005e800010a7983 */ /* 0x002ea40000300800 */
[----:B------:R-:W2:Y:S01]  /*18f70*/  LDL.LU R11, [R1+0x5ec] ;  /* 0x0005ec00010b7983 */ /* 0x000ea20000300800 */
[----:B------:R-:W3:Y:S01]  /*18f80*/  LDL.LU.64 R26, [R1+0x1358] ;  /* 0x00135800011a7983 */ /* 0x000ee20000300a00 */
[----:B------:R-:W3:Y:S11]  /*18f90*/  LDL.LU.64 R24, [R1+0x1350] ;  /* 0x0013500001187983 */ /* 0x000ef60000300a00 */
[----:B------:R-:W-:Y:S01]  /*18fa0*/  STL.64 [R1+0x600], R16 ;  /* 0x0006001001007387 */ /* 0x000fe20000100a00 */
[----:B------:R0:W-:Y:S03]  /*18fb0*/  STL.64 [R1+0x608], R18 ;  /* 0x0006081201007387 */ /* 0x0001e60000100a00 */
[----:B0-----:R-:W3:Y:S02]  /*18fc0*/  LDL.LU.64 R18, [R1+0x1348] ;  /* 0x0013480001127983 */ /* 0x001ee40000300a00 */
[C---:B---3--:R-:W-:Y:S02]  /*18fd0*/  HMMA.16816.F32 R16, R12.reuse, R18, R24 ;  /* 0x000000120c10723c */ /* 0x048fe40000001818 */
[----:B------:R-:W3:Y:S11]  /*18fe0*/  LDL.LU.64 R24, [R1+0x1340] ;  /* 0x0013400001187983 */ /* 0x000ef60000300a00 */
[----:B------:R-:W-:Y:S10]  /*18ff0*/  @!UPT UIADD3 URZ, URZ, URZ, URZ ;  /* 0x0000003f3f3ff290 */ /* 0x000ff4000fffe03f */
[----:B------:R0:W-:Y:S01]  /*19000*/  STL.64 [R1+0x5f0], R16 ;  /* 0x0005f01001007387 */ /* 0x0001e20000100a00 */
[----:B------:R1:W-:Y:S03]  /*19010*/  STL.64 [R1+0x5f8], R18 ;  /* 0x0005f81201007387 */ /* 0x0003e60000100a00 */
[----:B0-----:R-:W4:Y:S01]  /*19020*/  LDL.LU.64 R16, [R1+0x1338] ;  /* 0x0013380001107983 */ /* 0x001f220000300a00 */
[----:B--2---:R-:W-:Y:S11]  /*19030*/  HMMA.16816.F32 R20, R12, R22, R8 ;  /* 0x000000160c14723c */ /* 0x004ff60000001808 */
[----:B------:R-:W-:Y:S11]  /*19040*/  @!UPT UIADD3 URZ, URZ, URZ, URZ ;  /* 0x0000003f3f3ff290 */ /* 0x000ff6000fffe03f */
[----:B------:R-:W-:Y:S01]  /*19050*/  @!UPT UIADD3 URZ, URZ, URZ, URZ ;  /* 0x0000003f3f3ff290 */ /* 0x000fe2000fffe03f */
[----:B------:R-:W-:Y:S01]  /*19060*/  STL.64 [R1+0x5e0], R20 ;  /* 0x0005e01401007387 */ /* 0x000fe20000100a00 */
[----:B------:R-:W-:Y:S02]  /*19070*/  STL.64 [R1+0x5e8], R22 ;  /* 0x0005e81601007387 */ /* 0x000fe40000100a00 */
[----:B----4-:R-:W-:Y:S02]  /*19080*/  IMAD.MOV.U32 R10, RZ, RZ, R17 ;  /* 0x000000ffff0a7224 */ /* 0x010fe400078e0011 */
[----:B------:R-:W-:-:S05]  /*19090*/  IMAD.MOV.U32 R11, RZ, RZ, R16 ;  /* 0x000000ffff0b7224 */ /* 0x000fca00078e0010 */
[----:B------:R0:W-:Y:S01]  /*190a0*/  STL.64 [R1+0x12a0], R10 ;  /* 0x0012a00a01007387 */ /* 0x0001e20000100a00 */
[----:B------:R-:W2:Y:S02]  /*190b0*/  LDL.LU R16, [R1+0x250] ;  /* 0x0002500001107983 */ /* 0x000ea40000300800 */
[----:B------:R-:W2:Y:S02]  /*190c0*/  LDL.LU R17, [R1+0x254] ;  /* 0x0002540001117983 */ /* 0x000ea40000300800 */
[----:B-1----:R-:W4:Y:S01]  /*190d0*/  LDL.LU R18, [R1+0x258] ;  /* 0x0002580001127983 */ /* 0x002f220000300800 */
[----:B------:R-:W4:Y:S01]  /*190e0*/  LDL.LU R19, [R1+0x25c] ;  /* 0x00025c0001137983 */ /* 0x000f220000300800 */
[----:B0-----:R-:W-:Y:S02]  /*190f0*/  IMAD.MOV.U32 R10, RZ, RZ, R28 ;  /* 0x000000ffff0a7224 */ /* 0x001fe400078e001c */
[----:B------:R-:W-:Y:S01]  /*19100*/  IMAD.MOV.U32 R11, RZ, RZ, R29 ;  /* 0x000000ffff0b7224 */ /* 0x000fe200078e001d */
[----:B------:R-:W3:Y:S04]  /*19110*/  LDL.LU R28, [R1+0x1330] ;  /* 0x00133000011c7983 */ /* 0x000ee80000300800 */
[----:B------:R0:W-:Y:S02]  /*19120*/  STL.64 [R1+0x12b8], R10 ;  /* 0x0012b80a01007387 */ /* 0x0001e40000100a00 */
[----:B0-----:R-:W-:-:S02]  /*19130*/  IMAD.MOV.U32 R11, RZ, RZ, R4 ;  /* 0x000000ffff0b7224 */ /* 0x001fc400078e0004 */
[----:B------:R-:W-:Y:S01]  /*19140*/  IMAD.MOV.U32 R10, RZ, RZ, R5 ;  /* 0x000000ffff0a7224 */ /* 0x000fe200078e0005 */
[----:B----4-:R-:W-:Y:S01]  /*19150*/  STL.64 [R1+0x1258], R18 ;  /* 0x0012581201007387 */ /* 0x010fe20000100a00 */
[----:B--2---:R0:W-:Y:S03]  /*19160*/  STL.64 [R1+0x1250], R16 ;  /* 0x0012501001007387 */ /* 0x0041e60000100a00 */
[----:B0-----:R-:W2:Y:S01]  /*19170*/  LDL.LU R16, [R1+0x530] ;  /* 0x0005300001107983 */ /* 0x001ea20000300800 */
[----:B------:R-:W2:Y:S02]  /*19180*/  LDL.LU R17, [R1+0x534] ;  /* 0x0005340001117983 */ /* 0x000ea40000300800 */
[----:B------:R-:W4:Y:S02]  /*19190*/  LDL.LU R18, [R1+0x538] ;  /* 0x0005380001127983 */ /* 0x000f240000300800 */
[----:B------:R-:W4:Y:S01]  /*191a0*/  LDL.LU R19, [R1+0x53c] ;  /* 0x00053c0001137983 */ /* 0x000f220000300800 */
[----:B------:R-:W2:Y:S01]  /*191b0*/  LDL.LU R4, [R1+0x590] ;  /* 0x0005900001047983 */ /* 0x000ea20000300800 */
[----:B------:R-:W2:Y:S02]  /*191c0*/  LDL.LU R5, [R1+0x594] ;  /* 0x0005940001057983 */ /* 0x000ea40000300800 */
[----:B------:R-:W2:Y:S02]  /*191d0*/  LDL.LU R6, [R1+0x598] ;  /* 0x0005980001067983 */ /* 0x000ea40000300800 */
[----:B------:R-:W2:Y:S02]  /*191e0*/  LDL.LU R7, [R1+0x59c] ;  /* 0x00059c0001077983 */ /* 0x000ea40000300800 */
[----:B--2---:R3:W-:Y:S01]  /*191f0*/  STL.64 [R1+0x12e8], R6 ;  /* 0x0012e80601007387 */ /* 0x0047e20000100a00 */
[----:B------:R-:W-:Y:S02]  /*19200*/  STL.64 [R1+0x12e0], R4 ;  /* 0x0012e00401007387 */ /* 0x000fe40000100a00 */
[----:B---3--:R-:W-:-:S02]  /*19210*/  IMAD.MOV.U32 R6, RZ, RZ, R25 ;  /* 0x000000ffff067224 */ /* 0x008fc400078e0019 */
[----:B------:R-:W-:-:S05]  /*19220*/  IMAD.MOV.U32 R7, RZ, RZ, R24 ;  /* 0x000000ffff077224 */ /* 0x000fca00078e0018 */
[----:B------:R-:W-:Y:S01]  /*19230*/  STL.64 [R1+0x12f8], R6 ;  /* 0x0012f80601007387 */ /* 0x000fe20000100a00 */
[----:B------:R0:W-:Y:S03]  /*19240*/  STL.64 [R1+0x12d0], R10 ;  /* 0x0012d00a01007387 */ /* 0x0001e60000100a00 */
[----:B0-----:R-:W2:Y:S04]  /*19250*/  LDL.64 R10, [R1+0x48] ;  /* 0x00004800010a7983 */ /* 0x001ea80000100a00 */
[----:B--2---:R0:W-:Y:S01]  /*19260*/  STL.64 [R1+0x12f0], R10 ;  /* 0x0012f00a01007387 */ /* 0x0041e20000100a00 */
[----:B------:R-:W2:Y:S02]  /*19270*/  LDL.LU R8, [R1+0x5a0] ;  /* 0x0005a00001087983 */ /* 0x000ea40000300800 */
[----:B------:R-:W2:Y:S01]  /*19280*/  LDL.LU R9, [R1+0x5a4] ;  /* 0x0005a40001097983 */ /* 0x000ea20000300800 */
[----:B0-----:R-:W3:Y:S01]  /*19290*/  LDL.LU R10, [R1+0x5a8] ;  /* 0x0005a800010a7983 */ /* 0x001ee20000300800 */
[----:B------:R-:W3:Y:S03]  /*192a0*/  LDL.LU R11, [R1+0x5ac] ;  /* 0x0005ac00010b7983 */ /* 0x000ee60000300800 */
[----:B---3--:R0:W-:Y:S01]  /*192b0*/  STL.64 [R1+0x1310], R10 ;  /* 0x0013100a01007387 */ /* 0x0081e20000100a00 */
[----:B--2---:R1:W-:Y:S02]  /*192c0*/  STL.64 [R1+0x1308], R8 ;  /* 0x0013080801007387 */ /* 0x0043e40000100a00 */
[----:B------:R-:W2:Y:S02]  /*192d0*/  LDL.LU R24, [R1+0x5b0] ;  /* 0x0005b00001187983 */ /* 0x000ea40000300800 */
[----:B------:R-:W2:Y:S01]  /*192e0*/  LDL.LU R25, [R1+0x5b4] ;  /* 0x0005b40001197983 */ /* 0x000ea20000300800 */
[----:B------:R-:W3:Y:S01]  /*192f0*/  LDL.LU R26, [R1+0x5b8] ;  /* 0x0005b800011a7983 */ /* 0x000ee20000300800 */
[----:B------:R-:W3:Y:S02]  /*19300*/  LDL.LU R27, [R1+0x5bc] ;  /* 0x0005bc00011b7983 */ /* 0x000ee40000300800 */
[----:B0-----:R-:W-:-:S02]  /*19310*/  IMAD.MOV.U32 R10, RZ, RZ, R2 ;  /* 0x000000ffff0a7224 */ /* 0x001fc400078e0002 */
[----:B------:R-:W-:Y:S01]  /*19320*/  IMAD.MOV.U32 R11, RZ, RZ, R0 ;  /* 0x000000ffff0b7224 */ /* 0x000fe200078e0000 */
[----:B---3--:R-:W-:Y:S01]  /*19330*/  STL.64 [R1+0x1320], R26 ;  /* 0x0013201a01007387 */ /* 0x008fe20000100a00 */
[----:B--2---:R-:W-:Y:S03]  /*19340*/  STL.64 [R1+0x1318], R24 ;  /* 0x0013181801007387 */ /* 0x004fe60000100a00 */
[----:B------:R0:W-:Y:S02]  /*19350*/  STL.64 [R1+0x1328], R10 ;  /* 0x0013280a01007387 */ /* 0x0001e40000100a00 */
[----:B-1----:R-:W2:Y:S01]  /*19360*/  LDL.LU R8, [R1+0x5d0] ;  /* 0x0005d00001087983 */ /* 0x002ea20000300800 */
[----:B------:R-:W2:Y:S04]  /*19370*/  LDL.LU R9, [R1+0x5d4] ;  /* 0x0005d40001097983 */ /* 0x000ea80000300800 */
[----:B0-----:R-:W2:Y:S01]  /*19380*/  LDL.LU R10, [R1+0x5d8] ;  /* 0x0005d800010a7983 */ /* 0x001ea20000300800 */
[----:B------:R-:W2:Y:S02]  /*19390*/  LDL.LU R11, [R1+0x5dc] ;  /* 0x0005dc00010b7983 */ /* 0x000ea40000300800 */
[----:B------:R-:W3:Y:S02]  /*193a0*/  LDL.LU R24, [R1+0x5c0] ;  /* 0x0005c00001187983 */ /* 0x000ee40000300800 */
[----:B------:R-:W3:Y:S01]  /*193b0*/  LDL.LU R25, [R1+0x5c4] ;  /* 0x0005c40001197983 */ /* 0x000ee20000300800 */
[----:B------:R-:W3:Y:S01]  /*193c0*/  LDL.LU R26, [R1+0x5c8] ;  /* 0x0005c800011a7983 */ /* 0x000ee20000300800 */
[----:B------:R-:W3:Y:S02]  /*193d0*/  LDL.LU R27, [R1+0x5cc] ;  /* 0x0005cc00011b7983 */ /* 0x000ee40000300800 */
[----:B------:R-:W2:Y:S02]  /*193e0*/  LDL.64 R6, [R1+0x68] ;  /* 0x0000680001067983 */ /* 0x000ea40000100a00 */
[----:B----4-:R-:W-:Y:S01]  /*193f0*/  STL.64 [R1+0x1280], R18 ;  /* 0x0012801201007387 */ /* 0x010fe20000100a00 */
[----:B------:R0:W-:Y:S04]  /*19400*/  STL.64 [R1+0x1278], R16 ;  /* 0x0012781001007387 */ /* 0x0001e80000100a00 */
        /* <DEDUP_REMOVED lines=14> */
[----:B------:R-:W4:Y:S02]  /*194f0*/  LDL.LU R18, [R1+0x578] ;  /* 0x0005780001127983 */ /* 0x000f240000300800 */
[----:B------:R-:W4:Y:S02]  /*19500*/  LDL.LU R19, [R1+0x57c] ;  /* 0x00057c0001137983 */ /* 0x000f240000300800 */
[----:B------:R-:W-:-:S02]  /*19510*/  IMAD.MOV.U32 R22, RZ, RZ, R28 ;  /* 0x000000ffff167224 */ /* 0x000fc400078e001c */
[----:B------:R-:W-:-:S07]  /*19520*/  IMAD.MOV.U32 R23, RZ, RZ, R3 ;  /* 0x000000ffff177224 */ /* 0x000fce00078e0003 */
[C---:B------:R-:W-:Y:S01]  /*19530*/  HMMA.16816.F32 R20, R12.reuse, R22, R8 ;  /* 0x000000160c14723c */ /* 0x040fe20000001808 */
[----:B----4-:R-:W-:Y:S01]  /*19540*/  STL.64 [R1+0x12c8], R18 ;  /* 0x0012c81201007387 */ /* 0x010fe20000100a00 */
[----:B--2---:R0:W-:Y:S03]  /*19550*/  STL.64 [R1+0x12c0], R16 ;  /* 0x0012c01001007387 */ /* 0x0041e60000100a00 */
[----:B0-----:R-:W2:Y:S01]  /*19560*/  LDL.LU R16, [R1+0x580] ;  /* 0x0005800001107983 */ /* 0x001ea20000300800 */
[----:B------:R-:W2:Y:S02]  /*19570*/  LDL.LU R17, [R1+0x584] ;  /* 0x0005840001117983 */ /* 0x000ea40000300800 */
[----:B------:R-:W2:Y:S02]  /*19580*/  LDL.LU R18, [R1+0x588] ;  /* 0x0005880001127983 */ /* 0x000ea40000300800 */
[----:B------:R-:W2:Y:S01]  /*19590*/  LDL.LU R19, [R1+0x58c] ;  /* 0x00058c0001137983 */ /* 0x000ea20000300800 */
[----:B------:R-:W3:Y:S11]  /*195a0*/  LDL.LU.64 R10, [R1+0x1328] ;  /* 0x00132800010a7983 */ /* 0x000ef60000300a00 */
[----:B------:R-:W-:Y:S01]  /*195b0*/  @!UPT UIADD3 URZ, URZ, URZ, URZ ;  /* 0x0000003f3f3ff290 */ /* 0x000fe2000fffe03f */
[----:B------:R0:W-:Y:S02]  /*195c0*/  STL.64 [R1+0x5d0], R20 ;  /* 0x0005d01401007387 */ /* 0x0001e40000100a00 */
[----:B------:R1:W-:Y:S01]  /*195d0*/  STL.64 [R1+0x5d8], R22 ;  /* 0x0005d81601007387 */ /* 0x0003e20000100a00 */
[----:B0-----:R-:W4:Y:S01]  /*195e0*/  LDL.LU R20, [R1+0x240] ;  /* 0x0002400001147983 */ /* 0x001f220000300800 */
[----:B------:R-:W4:Y:S02]  /*195f0*/  LDL.LU R21, [R1+0x244] ;  /* 0x0002440001157983 */ /* 0x000f240000300800 */
[----:B-1----:R-:W4:Y:S02]  /*19600*/  LDL.LU R22, [R1+0x248] ;  /* 0x0002480001167983 */ /* 0x002f240000300800 */
[----:B------:R-:W4:Y:S01]  /*19610*/  LDL.LU R23, [R1+0x24c] ;  /* 0x00024c0001177983 */ /* 0x000f220000300800 */
[C---:B---3--:R-:W-:Y:S01]  /*19620*/  HMMA.16816.F32 R8, R12.reuse, R10, R24 ;  /* 0x0000000a0c08723c */ /* 0x048fe20000001818 */
[----:B------:R-:W3:Y:S01]  /*19630*/  LDL.LU.64 R26, [R1+0x1320] ;  /* 0x00132000011a7983 */ /* 0x000ee20000300a00 */
[----:B------:R-:W3:Y:S02]  /*19640*/  LDL.LU.64 R24, [R1+0x1318] ;  /* 0x0013180001187983 */ /* 0x000ee40000300a00 */
[----:B------:R-:W-:Y:S11]  /*19650*/  IMAD.MOV.U32 R2, RZ, RZ, R7 ;  /* 0x000000ffff027224 */ /* 0x000ff600078e0007 */
[----:B------:R-:W-:Y:S08]  /*19660*/  @!UPT UIADD3 URZ, URZ, URZ, URZ ;  /* 0x0000003f3f3ff290 */ /* 0x000ff0000fffe03f */
[----:B------:R-:W-:Y:S01]  /*19670*/  STL.64 [R1+0x5c0], R8 ;  /* 0x0005c00801007387 */ /* 0x000fe20000100a00 */
[----:B------:R0:W-:Y:S03]  /*19680*/  STL.64 [R1+0x5c8], R10 ;  /* 0x0005c80a01007387 */ /* 0x0001e60000100a00 */
[----:B0-----:R-:W2:Y:S01]  /*19690*/  LDL.LU.64 R10, [R1+0x1310] ;  /* 0x00131000010a7983 */ /* 0x001ea20000300a00 */
[----:B------:R-:W2:Y:S01]  /*196a0*/  LDL.LU.64 R8, [R1+0x1308] ;  /* 0x0013080001087983 */ /* 0x000ea20000300a00 */
[C---:B---3--:R-:W-:Y:S11]  /*196b0*/  HMMA.16816.F32 R24, R12.reuse, R6, R24 ;  /* 0x000000060c18723c */ /* 0x048ff60000001818 */
[----:B------:R-:W-:Y:S11]  /*196c0*/  @!UPT UIADD3 URZ, URZ, URZ, URZ ;  /* 0x0000003f3f3ff290 */ /* 0x000ff6000fffe03f */
[----:B------:R-:W-:Y:S01]  /*196d0*/  @!UPT UIADD3 URZ, URZ, URZ, URZ ;  /* 0x0000003f3f3ff290 */ /* 0x000fe2000fffe03f */
[----:B------:R0:W-:Y:S01]  /*196e0*/  STL.64 [R1+0x5b0], R24 ;  /* 0x0005b01801007387 */ /* 0x0001e20000100a00 */
[----:B------:R1:W-:Y:S02]  /*196f0*/  STL.64 [R1+0x5b8], R26 ;  /* 0x0005b81a01007387 */ /* 0x0003e40000100a00 */
[----:B0-----:R-:W-:Y:S01]  /*19700*/  IMAD.MOV.U32 R25, RZ, RZ, R6 ;  /* 0x000000ffff197224 */ /* 0x001fe200078e0006 */
[----:B-1----:R-:W3:Y:S01]  /*19710*/  LDL.LU.64 R26, [R1+0x1300] ;  /* 0x00130000011a7983 */ /* 0x002ee20000300a00 */
        /* <DEDUP_REMOVED lines=44> */
[----:B0-----:R-:W3:Y:S01]  /*199e0*/  LDL.LU.64 R10, [R1+0x1270] ;  /* 0x00127000010a7983 */ /* 0x001ee20000300a00 */
[----:B------:R-:W3:Y:S02]  /*199f0*/  LDL.LU.64 R8, [R1+0x1268] ;  /* 0x0012680001087983 */ /* 0x000ee40000300a00 */
[C---:B---3--:R-:W-:Y:S11]  /*19a00*/  HMMA.16816.F32 R8, R12.reuse, R26, R8 ;  /* 0x0000001a0c08723c */ /* 0x048ff60000001808 */
[----:B------:R-:W-:Y:S11]  /*19a10*/  @!UPT UIADD3 URZ, URZ, URZ, URZ ;  /* 0x0000003f3f3ff290 */ /* 0x000ff6000fffe03f */
[----:B------:R-:W-:Y:S01]  /*19a20*/  @!UPT UIADD3 URZ, URZ, URZ, URZ ;  /* 0x0000003f3f3ff290 */ /* 0x000fe2000fffe03f */
[----:B------:R-:W-:Y:S01]  /*19a30*/  STL.64 [R1+0x540], R8 ;  /* 0x0005400801007387 */ /* 0x000fe20000100a00 */
[----:B------:R0:W-:Y:S03]  /*19a40*/  STL.64 [R1+0x548], R10 ;  /* 0x0005480a01007387 */ /* 0x0001e60000100a00 */
[----:B0-----:R-:W2:Y:S01]  /*19a50*/  LDL.LU.64 R10, [R1+0x1260] ;  /* 0x00126000010a7983 */ /* 0x001ea20000300a00 */
[----:B------:R-:W-:Y:S02]  /*19a60*/  STL [R1+0x11b8], R27 ;  /* 0x0011b81b01007387 */ /* 0x000fe40000100800 */
[----:B------:R0:W-:Y:S02]  /*19a70*/  STL [R1+0x1224], R26 ;  /* 0x0012241a01007387 */ /* 0x0001e40000100800 */
[----:B------:R-:W-:Y:S01]  /*19a80*/  STL [R1+0x1220], R25 ;  /* 0x0012201901007387 */ /* 0x000fe20000100800 */
[----:B0-----:R-:W3:Y:S01]  /*19a90*/  LDL.LU.64 R26, [R1+0xb8] ;  /* 0x0000b800011a7983 */ /* 0x001ee20000300a00 */
[C---:B--2---:R-:W-:Y:S03]  /*19aa0*/  HMMA.16816.F32 R16, R12.reuse, R10, R16 ;  /* 0x0000000a0c10723c */ /* 0x044fe60000001810 */
[----:B---3--:R0:W-:Y:S04]  /*19ab0*/  STL.64 [R1+0x1230], R26 ;  /* 0x0012301a01007387 */ /* 0x0081e80000100a00 */
[----:B0-----:R-:W4:Y:S11]  /*19ac0*/  LDL.LU.64 R26, [R1+0xc8] ;  /* 0x0000c800011a7983 */ /* 0x001f360000300a00 */
[----:B------:R-:W-:Y:S05]  /*19ad0*/  @!UPT UIADD3 URZ, URZ, URZ, URZ ;  /* 0x0000003f3f3ff290 */ /* 0x000fea000fffe03f */
[----:B------:R-:W-:Y:S02]  /*19ae0*/  STL.64 [R1+0x530], R16 ;  /* 0x0005301001007387 */ /* 0x000fe40000100a00 */
[----:B------:R0:W-:Y:S02]  /*19af0*/  STL.64 [R1+0x538], R18 ;  /* 0x0005381201007387 */ /* 0x0001e40000100a00 */
[----:B0-----:R-:W2:Y:S01]  /*19b00*/  LDL.LU.64 R18, [R1+0x1258] ;  /* 0x0012580001127983 */ /* 0x001ea20000300a00 */
[----:B------:R-:W2:Y:S02]  /*19b10*/  LDL.LU.64 R16, [R1+0x1250] ;  /* 0x0012500001107983 */ /* 0x000ea40000300a00 */
[----:B------:R0:W-:Y:S02]  /*19b20*/  STL.64 [R1+0x1218], R10 ;  /* 0x0012180a01007387 */ /* 0x0001e40000100a00 */
[----:B------:R-:W3:Y:S01]  /*19b30*/  LDL.LU R8, [R1+0x220] ;  /* 0x0002200001087983 */ /* 0x000ee20000300800 */
[----:B------:R-:W3:Y:S04]  /*19b40*/  LDL.LU R9, [R1+0x224] ;  /* 0x0002240001097983 */ /* 0x000ee80000300800 */
[----:B0-----:R-:W3:Y:S01]  /*19b50*/  LDL.LU R10, [R1+0x228] ;  /* 0x00022800010a7983 */ /* 0x001ee20000300800 */
[----:B------:R-:W3:Y:S01]  /*19b60*/  LDL.LU R11, [R1+0x22c] ;  /* 0x00022c00010b7983 */ /* 0x000ee20000300800 */
[----:B--2---:R-:W-:Y:S02]  /*19b70*/  HMMA.16816.F32 R12, R12, R6, R16 ;  /* 0x000000060c0c723c */ /* 0x004fe40000001810 */
[----:B------:R-:W4:Y:S01]  /*19b80*/  LDL.LU.64 R18, [R1+0x1248] ;  /* 0x0012480001127983 */ /* 0x000f220000300a00 */
[----:B------:R-:W4:Y:S11]  /*19b90*/  LDL.LU.64 R16, [R1+0x1240] ;  /* 0x0012400001107983 */ /* 0x000f360000300a00 */
[----:B------:R-:W-:Y:S09]  /*19ba0*/  @!UPT UIADD3 URZ, URZ, URZ, URZ ;  /* 0x0000003f3f3ff290 */ /* 0x000ff2000fffe03f */
[----:B------:R-:W-:Y:S01]  /*19bb0*/  STL.64 [R1+0x250], R12 ;  /* 0x0002500c01007387 */ /* 0x000fe20000100a00 */
[----:B------:R0:W-:Y:S03]  /*19bc0*/  STL.64 [R1+0x258], R14 ;  /* 0x0002580e01007387 */ /* 0x0001e60000100a00 */
[----:B0-----:R-:W3:Y:S01]  /*19bd0*/  LDL.LU.64 R14, [R1+0xa8] ;  /* 0x0000a800010e7983 */ /* 0x001ee20000300a00 */
[----:B------:R0:W-:Y:S02]  /*19be0*/  STL.64 [R1+0x11f0], R6 ;  /* 0x0011f00601007387 */ /* 0x0001e40000100a00 */
[----:B------:R-:W-:Y:S01]  /*19bf0*/  STL.64 [R1+0x1228], R4 ;  /* 0x0012280401007387 */ /* 0x000fe20000100a00 */
[----:B0-----:R-:W2:Y:S01]  /*19c00*/  LDL.LU.64 R6, [R1+0x98] ;  /* 0x0000980001067983 */ /* 0x001ea20000300a00 */
[C---:B----4-:R-:W-:Y:S11]  /*19c10*/  HMMA.16816.F32 R20, R16.reuse, R26, R20 ;  /* 0x0000001a1014723c */ /* 0x050ff60000001814 */
[----:B------:R-:W-:Y:S11]  /*19c20*/  @!UPT UIADD3 URZ, URZ, URZ, URZ ;  /* 0x0000003f3f3ff290 */ /* 0x000ff6000fffe03f */
[----:B------:R-:W-:Y:S01]  /*19c30*/  @!UPT UIADD3 URZ, URZ, URZ, URZ ;  /* 0x0000003f3f3ff290 */ /* 0x000fe2000fffe03f */
[----:B------:R0:W-:Y:S01]  /*19c40*/  STL.64 [R1+0x240], R20 ;  /* 0x0002401401007387 */ /* 0x0001e20000100a00 */
[----:B------:R1:W-:Y:S03]  /*19c50*/  STL.64 [R1+0x248], R22 ;  /* 0x0002481601007387 */ /* 0x0003e60000100a00 */
[----:B0-----:R-:W4:Y:S01]  /*19c60*/  LDL.LU.64 R20, [R1+0x1238] ;  /* 0x0012380001147983 */ /* 0x001f220000300a00 */
[----:B-1----:R-:W-:Y:S02]  /*19c70*/  IMAD.MOV.U32 R22, RZ, RZ, R26 ;  /* 0x000000ffff167224 */ /* 0x002fe400078e001a */
[----:B------:R-:W-:Y:S02]  /*19c80*/  IMAD.MOV.U32 R23, RZ, RZ, R27 ;  /* 0x000000ffff177224 */ /* 0x000fe400078e001b */
[----:B------:R-:W2:Y:S03]  /*19c90*/  LDL.LU.64 R26, [R1+0x1230] ;  /* 0x00123000011a7983 */ /* 0x000ea60000300a00 */
[----:B------:R-:W-:Y:S01]  /*19ca0*/  STL.64 [R1+0x1180], R22 ;  /* 0x0011801601007387 */ /* 0x000fe20000100a00 */
[----:B----4-:R0:W-:Y:S04]  /*19cb0*/  STL.64 [R1+0x1178], R20 ;  /* 0x0011781401007387 */ /* 0x0101e80000100a00 */
[----:B0-----:R-:W2:Y:S01]  /*19cc0*/  LDL.LU R20, [R1+0x230] ;  /* 0x0002300001147983 */ /* 0x001ea20000300800 */
[----:B------:R-:W2:Y:S02]  /*19cd0*/  LDL.LU R21, [R1+0x234] ;  /* 0x0002340001157983 */ /* 0x000ea40000300800 */
[----:B------:R-:W2:Y:S02]  /*19ce0*/  LDL.LU R22, [R1+0x238] ;  /* 0x0002380001167983 */ /* 0x000ea40000300800 */
[----:B------:R-:W2:Y:S01]  /*19cf0*/  LDL.LU R23, [R1+0x23c] ;  /* 0x00023c0001177983 */ /* 0x000ea20000300800 */
[C---:B---3--:R-:W-:Y:S08]  /*19d00*/  HMMA.16816.F32 R8, R16.reuse, R14, R8 ;  /* 0x0000000e1008723c */ /* 0x048ff00000001808 */
[----:B--2---:R-:W-:Y:S11]  /*19d10*/  HMMA.16816.F32 R20, R16, R26, R20 ;  /* 0x0000001a1014723c */ /* 0x004ff60000001814 */
[----:B------:R-:W-:Y:S11]  /*19d20*/  @!UPT UIADD3 URZ, URZ, URZ, URZ ;  /* 0x0000003f3f3ff290 */ /* 0x000ff6000fffe03f */
[----:B------:R-:W-:Y:S01]  /*19d30*/  @!UPT UIADD3 URZ, URZ, URZ, URZ ;  /* 0x0000003f3f3ff290 */ /* 0x000fe2000fffe03f */
[----:B------:R0:W-:Y:S01]  /*19d40*/  STL.64 [R1+0x230], R20 ;  /* 0x0002301401007387 */ /* 0x0001e20000100a00 */
[----:B------:R1:W-:Y:S02]  /*19d50*/  STL.64 [R1+0x238], R22 ;  /* 0x0002381601007387 */ /* 0x0003e40000100a00 */
[----:B------:R-:W2:Y:S02]  /*19d60*/  LDL.LU R24, [R1+0x200] ;  /* 0x0002000001187983 */ /* 0x000ea40000300800 */
[----:B------:R-:W2:Y:S02]  /*19d70*/  LDL.LU R25, [R1+0x204] ;  /* 0x0002040001197983 */ /* 0x000ea40000300800 */
[----:B0-----:R-:W-:Y:S02]  /*19d80*/  IMAD.MOV.U32 R21, RZ, RZ, R26 ;  /* 0x000000ffff157224 */ /* 0x001fe400078e001a */
[----:B------:R-:W-:Y:S01]  /*19d90*/  IMAD.MOV.U32 R20, RZ, RZ, R27 ;  /* 0x000000ffff147224 */ /* 0x000fe200078e001b */
[----:B------:R-:W2:Y:S01]  /*19da0*/  LDL.LU R26, [R1+0x208] ;  /* 0x00020800011a7983 */ /* 0x000ea20000300800 */
[----:B------:R-:W2:Y:S02]  /*19db0*/  LDL.LU R27, [R1+0x20c] ;  /* 0x00020c00011b7983 */ /* 0x000ea40000300800 */
[----:B------:R0:W-:Y:S02]  /*19dc0*/  STL.64 [R1+0x220], R8 ;  /* 0x0002200801007387 */ /* 0x0001e40000100a00 */
[----:B-1----:R-:W-:-:S02]  /*19dd0*/  IMAD.MOV.U32 R23, RZ, RZ, R14 ;  /* 0x000000ffff177224 */ /* 0x002fc400078e000e */
[----:B------:R-:W-:Y:S01]  /*19de0*/  IMAD.MOV.U32 R22, RZ, RZ, R15 ;  /* 0x000000ffff167224 */ /* 0x000fe200078e000f */
[----:B------:R1:W-:Y:S01]  /*19df0*/  STL.64 [R1+0x228], R10 ;  /* 0x0002280a01007387 */ /* 0x0003e20000100a00 */
[----:B------:R-:W-:-:S03]  /*19e00*/  IMAD.MOV.U32 R14, RZ, RZ, R10 ;  /* 0x000000ffff0e7224 */ /* 0x000fc600078e000a */
[----:B0-----:R-:W3:Y:S01]  /*19e10*/  LDL.LU R8, [R1+0x1f0] ;  /* 0x0001f00001087983 */ /* 0x001ee20000300800 */
[----:B------:R-:W3:Y:S02]  /*19e20*/  LDL.LU R9, [R1+0x1f4] ;  /* 0x0001f40001097983 */ /* 0x000ee40000300800 */
[----:B-1----:R-:W3:Y:S01]  /*19e30*/  LDL.LU R10, [R1+0x1f8] ;  /* 0x0001f800010a7983 */ /* 0x002ee20000300800 */
[----:B------:R-:W3:Y:S04]  /*19e40*/  LDL.LU R11, [R1+0x1fc] ;  /* 0x0001fc00010b7983 */ /* 0x000ee80000300800 */
[----:B------:R0:W-:Y:S01]  /*19e50*/  STL.64 [R1+0x1190], R22 ;  /* 0x0011901601007387 */ /* 0x0001e20000100a00 */
[----:B------:R-:W-:Y:S03]  /*19e60*/  STL.64 [R1+0x1188], R20 ;  /* 0x0011881401007387 */ /* 0x000fe60000100a00 */
[----:B0-----:R-:W2:Y:S01]  /*19e70*/  LDL.LU.64 R22, [R1+0x88] ;  /* 0x0000880001167983 */ /* 0x001ea20000300a00 */
[----:B------:R0:W-:Y:S02]  /*19e80*/  STL [R1+0x10c0], R14 ;  /* 0x0010c00e01007387 */ /* 0x0001e40000100800 */
[----:B------:R-:W4:Y:S02]  /*19e90*/  LDL.LU R12, [R1+0x210] ;  /* 0x00021000010c7983 */ /* 0x000f240000300800 */
[----:B------:R-:W4:Y:S01]  /*19ea0*/  LDL.LU R13, [R1+0x214] ;  /* 0x00021400010d7983 */ /* 0x000f220000300800 */
[----:B0-----:R-:W4:Y:S01]  /*19eb0*/  LDL.LU R14, [R1+0x218] ;  /* 0x00021800010e7983 */ /* 0x001f220000300800 */
[----:B------:R-:W4:Y:S02]  /*19ec0*/  LDL.LU R15, [R1+0x21c] ;  /* 0x00021c00010f7983 */ /* 0x000f240000300800 */
[----:B------:R-:W2:Y:S01]  /*19ed0*/  LDL.LU.64 R4, [R1+0x1228] ;  /* 0x0012280001047983 */ /* 0x000ea20000300a00 */
[----:B----4-:R-:W-:Y:S11]  /*19ee0*/  HMMA.16816.F32 R12, R16, R6, R12 ;  /* 0x00000006100c723c */ /* 0x010ff6000000180c */
[----:B------:R-:W-:Y:S11]  /*19ef0*/  @!UPT UIADD3 URZ, URZ, URZ, URZ ;  /* 0x0000003f3f3ff290 */ /* 0x000ff6000fffe03f */
[----:B------:R-:W-:Y:S01]  /*19f00*/  @!UPT UIADD3 URZ, URZ, URZ, URZ ;  /* 0x0000003f3f3ff290 */ /* 0x000fe2000fffe03f */
[----:B------:R-:W-:Y:S01]  /*19f10*/  STL.64 [R1+0x210], R12 ;  /* 0x0002100c01007387 */ /* 0x000fe20000100a00 */
[----:B------:R0:W-:Y:S02]  /*19f20*/  STL.64 [R1+0x218], R14 ;  /* 0x0002180e01007387 */ /* 0x0001e40000100a00 */
[----:B0-----:R-:W-:-:S05]  /*19f30*/  IMAD.MOV.U32 R15, RZ, RZ, R14 ;  /* 0x000000ffff0f7224 */ /* 0x001fca00078e000e */
[----:B------:R0:W-:Y:S01]  /*19f40*/  STL [R1+0x10c4], R15 ;  /* 0x0010c40f01007387 */ /* 0x0001e20000100800 */
[----:B------:R-:W4:Y:S02]  /*19f50*/  LDL.LU R12, [R1+0x1d0] ;  /* 0x0001d000010c7983 */ /* 0x000f240000300800 */
[----:B------:R-:W4:Y:S02]  /*19f60*/  LDL.LU R13, [R1+0x1d4] ;  /* 0x0001d400010d7983 */ /* 0x000f240000300800 */
[----:B------:R-:W2:Y:S01]  /*19f70*/  LDL.LU R14, [R1+0x1d8] ;  /* 0x0001d800010e7983 */ /* 0x000ea20000300800 */
[----:B0-----:R-:W2:Y:S04]  /*19f80*/  LDL.LU R15, [R1+0x1dc] ;  /* 0x0001dc00010f7983 */ /* 0x001ea80000300800 */
[----:B--2---:R-:W-:Y:S01]  /*19f90*/  STL.64 [R1+0x1200], R14 ;  /* 0x0012000e01007387 */ /* 0x004fe20000100a00 */
[----:B----4-:R0:W-:Y:S03]  /*19fa0*/  STL.64 [R1+0x11f8], R12 ;  /* 0x0011f80c01007387 */ /* 0x0101e60000100a00 */
[----:B0-----:R-:W2:Y:S01]  /*19fb0*/  LDL.LU R12, [R1+0x1e0] ;  /* 0x0001e000010c7983 */ /* 0x001ea20000300800 */
[----:B------:R-:W2:Y:S02]  /*19fc0*/  LDL.LU R13, [R1+0x1e4] ;  /* 0x0001e400010d7983 */ /* 0x000ea40000300800 */
[----:B------:R-:W4:Y:S02]  /*19fd0*/  LDL.LU R14, [R1+0x1e8] ;  /* 0x0001e800010e7983 */ /* 0x000f240000300800 */
[----:B------:R-:W4:Y:S01]  /*19fe0*/  LDL.LU R15, [R1+0x1ec] ;  /* 0x0001ec00010f7983 */ /* 0x000f220000300800 */
[----:B------:R-:W-:Y:S01]  /*19ff0*/  HMMA.16816.F32 R24, R16, R22, R24 ;  /* 0x000000161018723c */ /* 0x000fe20000001818 */
[----:B----4-:R0:W-:Y:S01]  /*1a000*/  STL.64 [R1+0x1210], R14 ;  /* 0x0012100e01007387 */ /* 0x0101e20000100a00 */
[----:B--2---:R-:W-:Y:S03]  /*1a010*/  STL.64 [R1+0x1208], R12 ;  /* 0x0012080c01007387 */ /* 0x004fe60000100a00 */
[----:B0-----:R-:W3:Y:S11]  /*1a020*/  LDL.LU.64 R14, [R1+0x78] ;  /* 0x00007800010e7983 */ /* 0x001ef60000300a00 */
[----:B------:R-:W-:Y:S07]  /*1a030*/  @!UPT UIADD3 URZ, URZ, URZ, URZ ;  /* 0x0000003f3f3ff290 */ /* 0x000fee000fffe03f */
[----:B------:R-:W-:Y:S02]  /*1a040*/  STL.64 [R1+0x200], R24 ;  /* 0x0002001801007387 */ /* 0x000fe40000100a00 */
[----:B------:R0:W-:Y:S02]  /*1a050*/  STL.64 [R1+0x208], R26 ;  /* 0x0002081a01007387 */ /* 0x0001e40000100a00 */
[----:B0-----:R-:W2:Y:S01]  /*1a060*/  LDL.LU R26, [R1+0x1224] ;  /* 0x00122400011a7983 */ /* 0x001ea20000300800 */
[----:B------:R-:W-:Y:S02]  /*1a070*/  IMAD.MOV.U32 R24, RZ, RZ, R23 ;  /* 0x000000ffff187224 */ /* 0x000fe400078e0017 */
[----:B------:R-:W4:Y:S02]  /*1a080*/  LDL.LU R25, [R1+0x1220] ;  /* 0x0012200001197983 */ /* 0x000f240000300800 */
[----:B------:R-:W-:Y:S02]  /*1a090*/  IMAD.MOV.U32 R27, RZ, RZ, R22 ;  /* 0x000000ffff1b7224 */ /* 0x000fe400078e0016 */
[----:B------:R-:W-:-:S02]  /*1a0a0*/  IMAD.MOV.U32 R23, RZ, RZ, R4 ;  /* 0x000000ffff177224 */ /* 0x000fc400078e0004 */
[----:B------:R-:W-:Y:S01]  /*1a0b0*/  IMAD.MOV.U32 R22, RZ, RZ, R5 ;  /* 0x000000ffff167224 */ /* 0x000fe200078e0005 */
[----:B------:R-:W4:Y:S01]  /*1a0c0*/  LDL.LU R4, [R1+0x1c0] ;  /* 0x0001c00001047983 */ /* 0x000f220000300800 */
[----:B------:R-:W-:Y:S02]  /*1a0d0*/  IMAD.MOV.U32 R3, RZ, RZ, R6 ;  /* 0x000000ffff037224 */ /* 0x000fe400078e0006 */
[----:B------:R-:W4:Y:S02]  /*1a0e0*/  LDL.LU R5, [R1+0x1c4] ;  /* 0x0001c40001057983 */ /* 0x000f240000300800 */
[----:B------:R-:W-:Y:S01]  /*1a0f0*/  IMAD.MOV.U32 R0, RZ, RZ, R7 ;  /* 0x000000ffff007224 */ /* 0x000fe200078e0007 */
[----:B------:R-:W4:Y:S01]  /*1a100*/  LDL.LU R6, [R1+0x1c8] ;  /* 0x0001c80001067983 */ /* 0x000f220000300800 */
[----:B------:R-:W4:Y:S01]  /*1a110*/  LDL.LU R7, [R1+0x1cc] ;  /* 0x0001cc0001077983 */ /* 0x000f220000300800 */
[----:B---3--:R-:W-:Y:S02]  /*1a120*/  HMMA.16816.F32 R8, R16, R14, R8 ;  /* 0x0000000e1008723c */ /* 0x008fe40000001808 */
[----:B--2---:R0:W-:Y:S01]  /*1a130*/  STL.64 [R1+0x11c0], R26 ;  /* 0x0011c01a01007387 */ /* 0x0041e20000100a00 */
[----:B------:R-:W-:Y:S03]  /*1a140*/  STL [R1+0x11bc], R24 ;  /* 0x0011bc1801007387 */ /* 0x000fe60000100800 */
[----:B0-----:R-:W2:Y:S11]  /*1a150*/  LDL.LU.64 R26, [R1+0x58] ;  /* 0x00005800011a7983 */ /* 0x001eb60000300a00 */
[----:B------:R-:W-:Y:S06]  /*1a160*/  @!UPT UIADD3 URZ, URZ, URZ, URZ ;  /* 0x0000003f3f3ff290 */ /* 0x000fec000fffe03f */
[----:B------:R-:W-:Y:S02]  /*1a170*/  STL.64 [R1+0x1f0], R8 ;  /* 0x0001f00801007387 */ /* 0x000fe40000100a00 */
[----:B------:R0:W-:Y:S02]  /*1a180*/  STL.64 [R1+0x1f8], R10 ;  /* 0x0001f80a01007387 */ /* 0x0001e40000100a00 */
[----:B0-----:R-:W3:Y:S01]  /*1a190*/  LDL.LU.64 R10, [R1+0x1218] ;  /* 0x00121800010a7983 */ /* 0x001ee20000300a00 */
[----:B------:R-:W-:Y:S02]  /*1a1a0*/  IMAD.MOV.U32 R9, RZ, RZ, R14 ;  /* 0x000000ffff097224 */ /* 0x000fe400078e000e */
[----:B------:R-:W-:Y:S02]  /*1a1b0*/  IMAD.MOV.U32 R8, RZ, RZ, R15 ;  /* 0x000000ffff087224 */ /* 0x000fe400078e000f */
[----:B------:R-:W2:Y:S01]  /*1a1c0*/  LDL.LU.64 R14, [R1+0x1210] ;  /* 0x00121000010e7983 */ /* 0x000ea20000300a00 */
[----:B------:R-:W2:Y:S03]  /*1a1d0*/  LDL.LU.64 R12, [R1+0x1208] ;  /* 0x00120800010c7983 */ /* 0x000ea60000300a00 */
[----:B---3--:R0:W-:Y:S01]  /*1a1e0*/  STL.64 [R1+0x11d0], R10 ;  /* 0x0011d00a01007387 */ /* 0x0081e20000100a00 */
[----:B------:R-:W-:Y:S03]  /*1a1f0*/  STL.64 [R1+0x11c8], R8 ;  /* 0x0011c80801007387 */ /* 0x000fe60000100a00 */
[----:B0-----:R-:W3:Y:S04]  /*1a200*/  LDL.LU.64 R10, [R1+0x28] ;  /* 0x00002800010a7983 */ /* 0x001ee80000300a00 */
[----:B---3--:R4:W-:Y:S02]  /*1a210*/  STL.64 [R1+0x11e8], R10 ;  /* 0x0011e80a01007387 */ /* 0x0089e40000100a00 */
[----:B----4-:R-:W-:-:S02]  /*1a220*/  IMAD.MOV.U32 R10, RZ, RZ, R25 ;  /* 0x000000ffff0a7224 */ /* 0x010fc400078e0019 */
[----:B------:R-:W-:-:S07]  /*1a230*/  IMAD.MOV.U32 R11, RZ, RZ, R2 ;  /* 0x000000ffff0b7224 */ /* 0x000fce00078e0002 */
[C---:B--2---:R-:W-:Y:S01]  /*1a240*/  HMMA.16816.F32 R8, R16.reuse, R10, R12 ;  /* 0x0000000a1008723c */ /* 0x044fe2000000180c */
[----:B------:R-:W2:Y:S01]  /*1a250*/  LDL.LU.64 R14, [R1+0x1200] ;  /* 0x00120000010e7983 */ /* 0x000ea20000300a00 */
[----:B------:R-:W2:Y:S11]  /*1a260*/  LDL.LU.64 R12, [R1+0x11f8] ;  /* 0x0011f800010c7983 */ /* 0x000eb60000300a00 */
[----:B------:R-:W-:Y:S10]  /*1a270*/  @!UPT UIADD3 URZ, URZ, URZ, URZ ;  /* 0x0000003f3f3ff290 */ /* 0x000ff4000fffe03f */
[----:B------:R-:W-:Y:S01]  /*1a280*/  STL.64 [R1+0x1e0], R8 ;  /* 0x0001e00801007387 */ /* 0x000fe20000100a00 */
[----:B------:R0:W-:Y:S03]  /*1a290*/  STL.64 [R1+0x1e8], R10 ;  /* 0x0001e80a01007387 */ /* 0x0001e60000100a00 */
[----:B0-----:R-:W3:Y:S01]  /*1a2a0*/  LDL.LU.64 R10, [R1+0x38] ;  /* 0x00003800010a7983 */ /* 0x001ee20000300a00 */
[C---:B--2---:R-:W-:Y:S11]  /*1a2b0*/  HMMA.16816.F32 R12, R16.reuse, R26, R12 ;  /* 0x0000001a100c723c */ /* 0x044ff6000000180c */
[----:B------:R-:W-:Y:S11]  /*1a2c0*/  @!UPT UIADD3 URZ, URZ, URZ, URZ ;  /* 0x0000003f3f3ff290 */ /* 0x000ff6000fffe03f */
[----:B------:R-:W-:Y:S01]  /*1a2d0*/  @!UPT UIADD3 URZ, URZ, URZ, URZ ;  /* 0x0000003f3f3ff290 */ /* 0x000fe2000fffe03f */
[----:B------:R-:W-:Y:S01]  /*1a2e0*/  STL.64 [R1+0x1d0], R12 ;  /* 0x0001d00c01007387 */ /* 0x000fe20000100a00 */
[----:B------:R0:W-:Y:S02]  /*1a2f0*/  STL.64 [R1+0x1d8], R14 ;  /* 0x0001d80e01007387 */ /* 0x0001e40000100a00 */
[----:B------:R-:W2:Y:S02]  /*1a300*/  LDL.LU R24, [R1+0x190] ;  /* 0x0001900001187983 */ /* 0x000ea40000300800 */
[----:B------:R-:W2:Y:S02]  /*1a310*/  LDL.LU R25, [R1+0x194] ;  /* 0x0001940001197983 */ /* 0x000ea40000300800 */
[----:B0-----:R-:W-:Y:S02]  /*1a320*/  IMAD.MOV.U32 R15, RZ, RZ, R26 ;  /* 0x000000ffff0f7224 */ /* 0x001fe400078e001a */
[----:B------:R-:W-:Y:S01]  /*1a330*/  IMAD.MOV.U32 R14, RZ, RZ, R27 ;  /* 0x000000ffff0e7224 */ /* 0x000fe200078e001b */
[----:B------:R-:W4:Y:S01]  /*1a340*/  LDL.LU R26, [R1+0x198] ;  /* 0x00019800011a7983 */ /* 0x000f220000300800 */
[----:B------:R-:W4:Y:S01]  /*1a350*/  LDL.LU R27, [R1+0x19c] ;  /* 0x00019c00011b7983 */ /* 0x000f220000300800 */
[C---:B------:R-:W-:Y:S02]  /*1a360*/  HMMA.16816.F32 R20, R16.reuse, R22, R4 ;  /* 0x000000161014723c */ /* 0x040fe40000001804 */
[----:B----4-:R-:W-:Y:S01]  /*1a370*/  STL.64 [R1+0x11e0], R26 ;  /* 0x0011e01a01007387 */ /* 0x010fe20000100a00 */
[----:B--2---:R0:W-:Y:S03]  /*1a380*/  STL.64 [R1+0x11d8], R24 ;  /* 0x0011d81801007387 */ /* 0x0041e60000100a00 */
[----:B0-----:R-:W2:Y:S01]  /*1a390*/  LDL.LU R24, [R1+0x1a0] ;  /* 0x0001a00001187983 */ /* 0x001ea20000300800 */
[----:B------:R-:W2:Y:S02]  /*1a3a0*/  LDL.LU R25, [R1+0x1a4] ;  /* 0x0001a40001197983 */ /* 0x000ea40000300800 */
[----:B------:R-:W2:Y:S02]  /*1a3b0*/  LDL.LU R26, [R1+0x1a8] ;  /* 0x0001a800011a7983 */ /* 0x000ea40000300800 */
[----:B------:R-:W2:Y:S01]  /*1a3c0*/  LDL.LU R27, [R1+0x1ac] ;  /* 0x0001ac00011b7983 */ /* 0x000ea20000300800 */
[----:B------:R0:W-:Y:S01]  /*1a3d0*/  STL [R1+0x10cc], R14 ;  /* 0x0010cc0e01007387 */ /* 0x0001e20000100800 */
[----:B------:R1:W-:Y:S02]  /*1a3e0*/  STL [R1+0x10c8], R15 ;  /* 0x0010c80f01007387 */ /* 0x0003e40000100800 */
[----:B------:R-:W3:Y:S02]  /*1a3f0*/  LDL.LU R12, [R1+0x1b0] ;  /* 0x0001b000010c7983 */ /* 0x000ee40000300800 */
[----:B------:R-:W3:Y:S01]  /*1a400*/  LDL.LU R13, [R1+0x1b4] ;  /* 0x0001b400010d7983 */ /* 0x000ee20000300800 */
[----:B0-----:R-:W3:Y:S01]  /*1a410*/  LDL.LU R14, [R1+0x1b8] ;  /* 0x0001b800010e7983 */ /* 0x001ee20000300800 */
[----:B-1----:R-:W3:Y:S02]  /*1a420*/  LDL.LU R15, [R1+0x1bc] ;  /* 0x0001bc00010f7983 */ /* 0x002ee40000300800 */
[----:B------:R-:W4:Y:S02]  /*1a430*/  LDL.LU.64 R6, [R1+0x11f0] ;  /* 0x0011f00001067983 */ /* 0x000f240000300a00 */
[----:B------:R0:W-:Y:S01]  /*1a440*/  STL.64 [R1+0x1c0], R20 ;  /* 0x0001c01401007387 */ /* 0x0001e20000100a00 */
[----:B------:R1:W-:Y:S04]  /*1a450*/  STL.64 [R1+0x1c8], R22 ;  /* 0x0001c81601007387 */ /* 0x0003e80000100a00 */
[----:B0-----:R-:W2:Y:S01]  /*1a460*/  LDL.LU R20, [R1+0x170] ;  /* 0x0001700001147983 */ /* 0x001ea20000300800 */
[----:B------:R-:W2:Y:S02]  /*1a470*/  LDL.LU R21, [R1+0x174] ;  /* 0x0001740001157983 */ /* 0x000ea40000300800 */
[----:B-1----:R-:W2:Y:S02]  /*1a480*/  LDL.LU R22, [R1+0x178] ;  /* 0x0001780001167983 */ /* 0x002ea40000300800 */
[----:B------:R-:W2:Y:S02]  /*1a490*/  LDL.LU R23, [R1+0x17c] ;  /* 0x00017c0001177983 */ /* 0x000ea40000300800 */
[----:B--2---:R0:W-:Y:S01]  /*1a4a0*/  STL.64 [R1+0x11a0], R22 ;  /* 0x0011a01601007387 */ /* 0x0041e20000100a00 */
[----:B------:R-:W-:Y:S03]  /*1a4b0*/  STL.64 [R1+0x1198], R20 ;  /* 0x0011981401007387 */ /* 0x000fe60000100a00 */
[----:B0-----:R-:W2:Y:S01]  /*1a4c0*/  LDL.LU.64 R22, [R1+0x8] ;  /* 0x0000080001167983 */ /* 0x001ea20000300a00 */
[----:B------:R-:W2:Y:S01]  /*1a4d0*/  LDL.LU.64 R4, [R1+0x918] ;  /* 0x0009180001047983 */ /* 0x000ea20000300a00 */
[C---:B---3--:R-:W-:Y:S01]  /*1a4e0*/  HMMA.16816.F32 R12, R16.reuse, R10, R12 ;  /* 0x0000000a100c723c */ /* 0x048fe2000000180c */
[----:B----4-:R-:W-:Y:S01]  /*1a4f0*/  STL.64 [R1+0x11b0], R6 ;  /* 0x0011b00601007387 */ /* 0x010fe20000100a00 */
[----:B--2---:R0:W-:Y:S04]  /*1a500*/  STL.64 [R1+0x11a8], R4 ;  /* 0x0011a80401007387 */ /* 0x0041e80000100a00 */
[----:B0-----:R-:W2:Y:S01]  /*1a510*/  LDL.LU R4, [R1+0x180] ;  /* 0x0001800001047983 */ /* 0x001ea20000300800 */
[----:B------:R-:W2:Y:S02]  /*1a520*/  LDL.LU R5, [R1+0x184] ;  /* 0x0001840001057983 */ /* 0x000ea40000300800 */
[----:B------:R-:W2:Y:S02]  /*1a530*/  LDL.LU R6, [R1+0x188] ;  /* 0x0001880001067983 */ /* 0x000ea40000300800 */
[----:B------:R-:W2:Y:S11]  /*1a540*/  LDL.LU R7, [R1+0x18c] ;  /* 0x00018c0001077983 */ /* 0x000eb60000300800 */
[----:B------:R-:W-:Y:S01]  /*1a550*/  @!UPT UIADD3 URZ, URZ, URZ, URZ ;  /* 0x0000003f3f3ff290 */ /* 0x000fe2000fffe03f */
[----:B------:R-:W-:Y:S01]  /*1a560*/  STL.64 [R1+0x1b0], R12 ;  /* 0x0001b00c01007387 */ /* 0x000fe20000100a00 */
[----:B------:R0:W-:Y:S02]  /*1a570*/  STL.64 [R1+0x1b8], R14 ;  /* 0x0001b80e01007387 */ /* 0x0001e40000100a00 */
[----:B0-----:R-:W-:Y:S02]  /*1a580*/  IMAD.MOV.U32 R14, RZ, RZ, R10 ;  /* 0x000000ffff0e7224 */ /* 0x001fe400078e000a */
[----:B------:R-:W-:Y:S02]  /*1a590*/  IMAD.MOV.U32 R15, RZ, RZ, R11 ;  /* 0x000000ffff0f7224 */ /* 0x000fe400078e000b */
[----:B------:R-:W3:Y:S02]  /*1a5a0*/  LDL.LU.64 R10, [R1+0x11e8] ;  /* 0x0011e800010a7983 */ /* 0x000ee40000300a00 */
[----:B---3--:R-:W-:Y:S01]  /*1a5b0*/  HMMA.16816.F32 R24, R16, R10, R24 ;  /* 0x0000000a1018723c */ /* 0x008fe20000001818 */
[----:B------:R-:W-:-:S02]  /*1a5c0*/  IMAD.MOV.U32 R2, RZ, RZ, R10 ;  /* 0x000000ffff027224 */ /* 0x000fc400078e000a */
[----:B------:R-:W-:Y:S11]  /*1a5d0*/  IMAD.MOV.U32 R28, RZ, RZ, R11 ;  /* 0x000000ffff1c7224 */ /* 0x000ff600078e000b */
[----:B------:R-:W-:Y:S09]  /*1a5e0*/  @!UPT UIADD3 URZ, URZ, URZ, URZ ;  /* 0x0000003f3f3ff290 */ /* 0x000ff2000fffe03f */
[----:B------:R-:W-:Y:S01]  /*1a5f0*/  STL.64 [R1+0x1a0], R24 ;  /* 0x0001a01801007387 */ /* 0x000fe20000100a00 */
[----:B------:R0:W-:Y:S03]  /*1a600*/  STL.64 [R1+0x1a8], R26 ;  /* 0x0001a81a01007387 */ /* 0x0001e60000100a00 */
[----:B0-----:R-:W3:Y:S01]  /*1a610*/  LDL.LU.64 R26, [R1+0x11e0] ;  /* 0x0011e000011a7983 */ /* 0x001ee20000300a00 */
[----:B------:R-:W3:Y:S02]  /*1a620*/  LDL.LU.64 R24, [R1+0x11d8] ;  /* 0x0011d80001187983 */ /* 0x000ee40000300a00 */
[----:B------:R-:W4:Y:S02]  /*1a630*/  LDL.LU.64 R10, [R1+0x11d0] ;  /* 0x0011d000010a7983 */ /* 0x000f240000300a00 */
[----:B------:R-:W2:Y:S01]  /*1a640*/  LDL.LU.64 R8, [R1+0x11c8] ;  /* 0x0011c80001087983 */ /* 0x000ea20000300a00 */
[----:B------:R-:W3:Y:S01]  /*1a650*/  LDL.LU.64 R12, [R1+0x908] ;  /* 0x00090800010c7983 */ /* 0x000ee20000300a00 */
[----:B------:R2:W-:Y:S02]  /*1a660*/  STL.64 [R1+0x10e8], R14 ;  /* 0x0010e80e01007387 */ /* 0x0005e40000100a00 */
[----:B--2---:R-:W-:-:S02]  /*1a670*/  IMAD.MOV.U32 R14, RZ, RZ, R9 ;  /* 0x000000ffff0e7224 */ /* 0x004fc400078e0009 */
[----:B------:R-:W-:Y:S01]  /*1a680*/  IMAD.MOV.U32 R15, RZ, RZ, R8 ;  /* 0x000000ffff0f7224 */ /* 0x000fe200078e0008 */
[----:B---3--:R-:W-:Y:S04]  /*1a690*/  STL.64 [R1+0x10e0], R12 ;  /* 0x0010e00c01007387 */ /* 0x008fe80000100a00 */
[----:B------:R0:W-:Y:S04]  /*1a6a0*/  STL.64 [R1+0x1100], R14 ;  /* 0x0011000e01007387 */ /* 0x0001e80000100a00 */
[----:B0-----:R-:W2:Y:S01]  /*1a6b0*/  LDL.LU.64 R14, [R1+0x18] ;  /* 0x00001800010e7983 */ /* 0x001ea20000300a00 */
[----:B------:R-:W3:Y:S01]  /*1a6c0*/  LDL.LU.64 R8, [R1+0x910] ;  /* 0x0009100001087983 */ /* 0x000ee20000300a00 */
[C---:B--2---:R-:W-:Y:S11]  /*1a6d0*/  HMMA.16816.F32 R24, R16.reuse, R14, R24 ;  /* 0x0000000e1018723c */ /* 0x044ff60000001818 */
[----:B------:R-:W-:Y:S11]  /*1a6e0*/  @!UPT UIADD3 URZ, URZ, URZ, URZ ;  /* 0x0000003f3f3ff290 */ /* 0x000ff6000fffe03f */
[----:B------:R-:W-:Y:S01]  /*1a6f0*/  @!UPT UIADD3 URZ, URZ, URZ, URZ ;  /* 0x0000003f3f3ff290 */ /* 0x000fe2000fffe03f */
[----:B------:R-:W-:Y:S01]  /*1a700*/  STL.64 [R1+0x190], R24 ;  /* 0x0001901801007387 */ /* 0x000fe20000100a00 */
[----:B------:R0:W-:Y:S03]  /*1a710*/  STL.64 [R1+0x198], R26 ;  /* 0x0001981a01007387 */ /* 0x0001e60000100a00 */
[----:B0-----:R-:W2:Y:S01]  /*1a720*/  LDL.LU.64 R26, [R1+0x11c0] ;  /* 0x0011c000011a7983 */ /* 0x001ea20000300a00 */
[----:B------:R-:W3:Y:S01]  /*1a730*/  LDL.LU R24, [R1+0x11bc] ;  /* 0x0011bc0001187983 */ /* 0x000ee20000300800 */
[----:B------:R-:W-:Y:S01]  /*1a740*/  HMMA.16816.F32 R4, R16, R22, R4 ;  /* 0x000000161004723c */ /* 0x000fe20000001804 */
[----:B------:R-:W-:Y:S02]  /*1a750*/  IMAD.MOV.U32 R29, RZ, RZ, R14 ;  /* 0x000000ffff1d7224 */ /* 0x000fe400078e000e */
[----:B------:R-:W-:Y:S02]  /*1a760*/  IMAD.MOV.U32 R25, RZ, RZ, R15 ;  /* 0x000000ffff197224 */ /* 0x000fe400078e000f */
[----:B--2---:R-:W-:-:S02]  /*1a770*/  IMAD.MOV.U32 R14, RZ, RZ, R27 ;  /* 0x000000ffff0e7224 */ /* 0x004fc400078e001b */
[----:B---3--:R-:W-:Y:S01]  /*1a780*/  IMAD.MOV.U32 R15, RZ, RZ, R24 ;  /* 0x000000ffff0f7224 */ /* 0x008fe200078e0018 */
[----:B------:R-:W2:Y:S04]  /*1a790*/  LDL.LU R27, [R1+0x11b8] ;  /* 0x0011b800011b7983 */ /* 0x000ea80000300800 */
[----:B------:R0:W-:Y:S02]  /*1a7a0*/  STL.64 [R1+0x1118], R14 ;  /* 0x0011180e01007387 */ /* 0x0001e40000100a00 */
[----:B0-----:R-:W-:Y:S02]  /*1a7b0*/  IMAD.MOV.U32 R14, RZ, RZ, R3 ;  /* 0x000000ffff0e7224 */ /* 0x001fe400078e0003 */
[----:B------:R-:W-:-:S05]  /*1a7c0*/  IMAD.MOV.U32 R15, RZ, RZ, R0 ;  /* 0x000000ffff0f7224 */ /* 0x000fca00078e0000 */
[----:B------:R0:W-:Y:S01]  /*1a7d0*/  STL.64 [R1+0x1130], R14 ;  /* 0x0011300e01007387 */ /* 0x0001e20000100a00 */
[----:B------:R-:W4:Y:S02]  /*1a7e0*/  LDL.LU R12, [R1+0x160] ;  /* 0x00016000010c7983 */ /* 0x000f240000300800 */
[----:B------:R-:W4:Y:S02]  /*1a7f0*/  LDL.LU R13, [R1+0x164] ;  /* 0x00016400010d7983 */ /* 0x000f240000300800 */
[----:B------:R-:W-:Y:S02]  /*1a800*/  IMAD.MOV.U32 R3, RZ, RZ, R22 ;  /* 0x000000ffff037224 */ /* 0x000fe400078e0016 */
[----:B------:R-:W-:Y:S01]  /*1a810*/  IMAD.MOV.U32 R0, RZ, RZ, R23 ;  /* 0x000000ffff007224 */ /* 0x000fe200078e0017 */
[----:B0-----:R-:W4:Y:S01]  /*1a820*/  LDL.LU R14, [R1+0x168] ;  /* 0x00016800010e7983 */ /* 0x001f220000300800 */
[----:B------:R-:W4:Y:S02]  /*1a830*/  LDL.LU R15, [R1+0x16c] ;  /* 0x00016c00010f7983 */ /* 0x000f240000300800 */
[----:B------:R-:W-:Y:S02]  /*1a840*/  STL.64 [R1+0x180], R4 ;  /* 0x0001800401007387 */ /* 0x000fe40000100a00 */
[----:B------:R0:W-:Y:S02]  /*1a850*/  STL.64 [R1+0x188], R6 ;  /* 0x0001880601007387 */ /* 0x0001e40000100a00 */
[----:B0-----:R-:W3:Y:S01]  /*1a860*/  LDL.LU.64 R6, [R1+0x11b0] ;  /* 0x0011b00001067983 */ /* 0x001ee20000300a00 */
[----:B------:R-:W2:Y:S02]  /*1a870*/  LDL.LU.64 R4, [R1+0x11a8] ;  /* 0x0011a80001047983 */ /* 0x000ea40000300a00 */
[----:B------:R-:W2:Y:S02]  /*1a880*/  LDL.LU.64 R22, [R1+0x11a0] ;  /* 0x0011a00001167983 */ /* 0x000ea40000300a00 */
[----:B------:R-:W2:Y:S02]  /*1a890*/  LDL.LU.64 R20, [R1+0x1198] ;  /* 0x0011980001147983 */ /* 0x000ea40000300a00 */
[C---:B--2---:R-:W-:Y:S11]  /*1a8a0*/  HMMA.16816.F32 R20, R16.reuse, R26, R20 ;  /* 0x0000001a1014723c */ /* 0x044ff60000001814 */
[----:B------:R-:W-:Y:S11]  /*1a8b0*/  @!UPT UIADD3 URZ, URZ, URZ, URZ ;  /* 0x0000003f3f3ff290 */ /* 0x000ff6000fffe03f */
[----:B------:R-:W-:Y:S01]  /*1a8c0*/  @!UPT UIADD3 URZ, URZ, URZ, URZ ;  /* 0x0000003f3f3ff290 */ /* 0x000fe2000fffe03f */
[----:B------:R-:W-:Y:S01]  /*1a8d0*/  STL.64 [R1+0x170], R20 ;  /* 0x0001701401007387 */ /* 0x000fe20000100a00 */
[----:B------:R0:W-:Y:S03]  /*1a8e0*/  STL.64 [R1+0x178], R22 ;  /* 0x0001781601007387 */ /* 0x0001e60000100a00 */
[----:B0-----:R-:W2:Y:S01]  /*1a8f0*/  LDL.LU.64 R22, [R1+0x1190] ;  /* 0x0011900001167983 */ /* 0x001ea20000300a00 */
[----:B------:R-:W3:Y:S02]  /*1a900*/  LDL.LU.64 R20, [R1+0x1188] ;  /* 0x0011880001147983 */ /* 0x000ee40000300a00 */
[----:B------:R-:W-:Y:S02]  /*1a910*/  STL.64 [R1+0x1168], R26 ;  /* 0x0011681a01007387 */ /* 0x000fe40000100a00 */
[----:B------:R4:W-:Y:S02]  /*1a920*/  STL [R1+0x1160], R25 ;  /* 0x0011601901007387 */ /* 0x0009e40000100800 */
[----:B----4-:R-:W-:Y:S11]  /*1a930*/  HMMA.16816.F32 R24, R16, R10, R12 ;  /* 0x0000000a1018723c */ /* 0x010ff6000000180c */
[----:B------:R-:W-:Y:S11]  /*1a940*/  @!UPT UIADD3 URZ, URZ, URZ, URZ ;  /* 0x0000003f3f3ff290 */ /* 0x000ff6000fffe03f */
[----:B------:R-:W-:Y:S01]  /*1a950*/  @!UPT UIADD3 URZ, URZ, URZ, URZ ;  /* 0x0000003f3f3ff290 */ /* 0x000fe2000fffe03f */
[----:B------:R-:W-:Y:S01]  /*1a960*/  STL.64 [R1+0x160], R24 ;  /* 0x0001601801007387 */ /* 0x000fe20000100a00 */
[----:B------:R-:W-:Y:S02]  /*1a970*/  STL.64 [R1+0x168], R26 ;  /* 0x0001681a01007387 */ /* 0x000fe40000100a00 */
[----:B--2---:R-:W-:Y:S02]  /*1a980*/  IMAD.MOV.U32 R14, RZ, RZ, R23 ;  /* 0x000000ffff0e7224 */ /* 0x004fe400078e0017 */
[----:B------:R-:W-:-:S05]  /*1a990*/  IMAD.MOV.U32 R15, RZ, RZ, R22 ;  /* 0x000000ffff0f7224 */ /* 0x000fca00078e0016 */
[----:B------:R3:W-:Y:S02]  /*1a9a0*/  STL.64 [R1+0x1148], R14 ;  /* 0x0011480e01007387 */ /* 0x0007e40000100a00 */
[----:B---3--:R-:W-:Y:S02]  /*1a9b0*/  IMAD.MOV.U32 R15, RZ, RZ, R20 ;  /* 0x000000ffff0f7224 */ /* 0x008fe400078e0014 */
[----:B------:R-:W-:Y:S01]  /*1a9c0*/  IMAD.MOV.U32 R14, RZ, RZ, R21 ;  /* 0x000000ffff0e7224 */ /* 0x000fe200078e0015 */
[----:B------:R-:W2:Y:S01]  /*1a9d0*/  LDL.LU R20, [R1+0x150] ;  /* 0x0001500001147983 */ /* 0x000ea20000300800 */
[----:B------:R-:W2:Y:S02]  /*1a9e0*/  LDL.LU R21, [R1+0x154] ;  /* 0x0001540001157983 */ /* 0x000ea40000300800 */
[----:B------:R-:W2:Y:S02]  /*1a9f0*/  LDL.LU R22, [R1+0x158] ;  /* 0x0001580001167983 */ /* 0x000ea40000300800 */
[----:B------:R-:W2:Y:S01]  /*1aa00*/  LDL.LU R23, [R1+0x15c] ;  /* 0x00015c0001177983 */ /* 0x000ea20000300800 */
[----:B------:R-:W-:Y:S01]  /*1aa10*/  STL.64 [R1+0x10f8], R10 ;  /* 0x0010f80a01007387 */ /* 0x000fe20000100a00 */
[----:B------:R0:W-:Y:S03]  /*1aa20*/  STL.64 [R1+0x10f0], R8 ;  /* 0x0010f00801007387 */ /* 0x0001e60000100a00 */
[----:B0-----:R-:W3:Y:S01]  /*1aa30*/  LDL.LU R8, [R1+0xe0] ;  /* 0x0000e00001087983 */ /* 0x001ee20000300800 */
[----:B------:R-:W3:Y:S02]  /*1aa40*/  LDL.LU R9, [R1+0xe4] ;  /* 0x0000e40001097983 */ /* 0x000ee40000300800 */
[----:B------:R-:W4:Y:S02]  /*1aa50*/  LDL.LU R10, [R1+0xe8] ;  /* 0x0000e800010a7983 */ /* 0x000f240000300800 */
[----:B------:R-:W4:Y:S01]  /*1aa60*/  LDL.LU R11, [R1+0xec] ;  /* 0x0000ec00010b7983 */ /* 0x000f220000300800 */
[----:B------:R-:W2:Y:S01]  /*1aa70*/  LDL.LU R24, [R1+0x140] ;  /* 0x0001400001187983 */ /* 0x000ea20000300800 */
[----:B------:R-:W2:Y:S02]  /*1aa80*/  LDL.LU R25, [R1+0x144] ;  /* 0x0001440001197983 */ /* 0x000ea40000300800 */
[----:B------:R-:W2:Y:S02]  /*1aa90*/  LDL.LU R26, [R1+0x148] ;  /* 0x00014800011a7983 */ /* 0x000ea40000300800 */
[----:B------:R-:W2:Y:S01]  /*1aaa0*/  LDL.LU R27, [R1+0x14c] ;  /* 0x00014c00011b7983 */ /* 0x000ea20000300800 */
        /* <DEDUP_REMOVED lines=25> */
[----:B------:R-:W3:Y:S01]  /*1ac40*/  LDL.LU.64 R22, [R1+0x1180] ;  /* 0x0011800001167983 */ /* 0x000ee20000300a00 */
[----:B------:R-:W4:Y:S11]  /*1ac50*/  LDL.LU.64 R20, [R1+0x1178] ;  /* 0x0011780001147983 */ /* 0x000f360000300a00 */
[----:B------:R-:W-:Y:S02]  /*1ac60*/  STL.64 [R1+0x150], R16 ;  /* 0x0001501001007387 */ /* 0x000fe40000100a00 */
[----:B------:R3:W-:Y:S02]  /*1ac70*/  STL.64 [R1+0x158], R18 ;  /* 0x0001581201007387 */ /* 0x0007e40000100a00 */
[----:B---3--:R-:W-:-:S02]  /*1ac80*/  IMAD.MOV.U32 R18, RZ, RZ, R22 ;  /* 0x000000ffff127224 */ /* 0x008fc400078e0016 */
[----:B------:R-:W-:Y:S01]  /*1ac90*/  IMAD.MOV.U32 R19, RZ, RZ, R23 ;  /* 0x000000ffff137224 */ /* 0x000fe200078e0017 */
[----:B------:R-:W4:Y:S01]  /*1aca0*/  LDL.LU R22, [R1+0x1174] ;  /* 0x0011740001167983 */ /* 0x000f220000300800 */
[----:B------:R-:W4:Y:S02]  /*1acb0*/  LDL.LU R23, [R1+0x1170] ;  /* 0x0011700001177983 */ /* 0x000f240000300800 */
[----:B------:R-:W-:Y:S02]  /*1acc0*/  STL.64 [R1+0x10d8], R6 ;  /* 0x0010d80601007387 */ /* 0x000fe40000100a00 */
[----:B------:R0:W-:Y:S02]  /*1acd0*/  STL.64 [R1+0x10d0], R4 ;  /* 0x0010d00401007387 */ /* 0x0001e40000100a00 */
[----:B0-----:R-:W3:Y:S01]  /*1ace0*/  LDL.LU R4, [R1+0x520] ;  /* 0x0005200001047983 */ /* 0x001ee20000300800 */
[----:B------:R-:W3:Y:S02]  /*1acf0*/  LDL.LU R5, [R1+0x524] ;  /* 0x0005240001057983 */ /* 0x000ee40000300800 */
[----:B------:R-:W3:Y:S02]  /*1ad00*/  LDL.LU R6, [R1+0x528] ;  /* 0x0005280001067983 */ /* 0x000ee40000300800 */
[----:B------:R-:W3:Y:S01]  /*1ad10*/  LDL.LU R7, [R1+0x52c] ;  /* 0x00052c0001077983 */ /* 0x000ee20000300800 */
[C---:B----4-:R-:W-:Y:S08]  /*1ad20*/  HMMA.16816.F32 R16, R20.reuse, R18, R24 ;  /* 0x000000121410723c */ /* 0x050ff00000001818 */
[----:B--2---:R-:W-:Y:S01]  /*1ad30*/  HMMA.16816.F32 R12, R20, R14, R8 ;  /* 0x0000000e140c723c */ /* 0x004fe20000001808 */
[----:B------:R-:W2:Y:S01]  /*1ad40*/  LDL.LU.64 R26, [R1+0x1168] ;  /* 0x00116800011a7983 */ /* 0x000ea20000300a00 */
[----:B------:R-:W4:Y:S11]  /*1ad50*/  LDL.LU R25, [R1+0x1160] ;  /* 0x0011600001197983 */ /* 0x000f360000300800 */
[----:B------:R-:W-:Y:S02]  /*1ad60*/  @!UPT UIADD3 URZ, URZ, URZ, URZ ;  /* 0x0000003f3f3ff290 */ /* 0x000fe4000fffe03f */
[----:B------:R-:W-:Y:S01]  /*1ad70*/  STL.64 [R1+0x140], R16 ;  /* 0x0001401001007387 */ /* 0x000fe20000100a00 */
[----:B------:R-:W-:Y:S02]  /*1ad80*/  STL.64 [R1+0x148], R18 ;  /* 0x0001481201007387 */ /* 0x000fe40000100a00 */
[----:B------:R-:W2:Y:S02]  /*1ad90*/  LDL.LU.64 R10, [R1+0x1158] ;  /* 0x00115800010a7983 */ /* 0x000ea40000300a00 */
[----:B------:R-:W2:Y:S03]  /*1ada0*/  LDL.LU.64 R8, [R1+0x1150] ;  /* 0x0011500001087983 */ /* 0x000ea60000300a00 */
[----:B------:R-:W-:Y:S01]  /*1adb0*/  STL.64 [R1+0x130], R12 ;  /* 0x0001300c01007387 */ /* 0x000fe20000100a00 */
[----:B------:R0:W-:Y:S03]  /*1adc0*/  STL.64 [R1+0x138], R14 ;  /* 0x0001380e01007387 */ /* 0x0001e60000100a00 */
[----:B0-----:R-:W2:Y:S01]  /*1add0*/  LDL.LU.64 R14, [R1+0x1148] ;  /* 0x00114800010e7983 */ /* 0x001ea20000300a00 */
[----:B------:R-:W-:-:S02]  /*1ade0*/  IMAD.MOV.U32 R17, RZ, RZ, R12 ;  /* 0x000000ffff117224 */ /* 0x000fc400078e000c */
[C---:B--2---:R-:W-:Y:S01]  /*1adf0*/  HMMA.16816.F32 R12, R20.reuse, R14, R8 ;  /* 0x0000000e140c723c */ /* 0x044fe20000001808 */
[----:B------:R-:W2:Y:S01]  /*1ae00*/  LDL.LU.64 R10, [R1+0x1140] ;  /* 0x00114000010a7983 */ /* 0x000ea20000300a00 */
[----:B------:R-:W2:Y:S11]  /*1ae10*/  LDL.LU.64 R8, [R1+0x1138] ;  /* 0x0011380001087983 */ /* 0x000eb60000300a00 */
[----:B------:R-:W-:Y:S10]  /*1ae20*/  @!UPT UIADD3 URZ, URZ, URZ, URZ ;  /* 0x0000003f3f3ff290 */ /* 0x000ff4000fffe03f */
[----:B------:R-:W-:Y:S01]  /*1ae30*/  STL.64 [R1+0x120], R12 ;  /* 0x0001200c01007387 */ /* 0x000fe20000100a00 */
[----:B------:R0:W-:Y:S03]  /*1ae40*/  STL.64 [R1+0x128], R14 ;  /* 0x0001280e01007387 */ /* 0x0001e60000100a00 */
[----:B0-----:R-:W2:Y:S01]  /*1ae50*/  LDL.LU.64 R14, [R1+0x1130] ;  /* 0x00113000010e7983 */ /* 0x001ea20000300a00 */
[----:B------:R-:W-:Y:S02]  /*1ae60*/  IMAD.MOV.U32 R18, RZ, RZ, R12 ;  /* 0x000000ffff127224 */ /* 0x000fe400078e000c */
[----:B--2---:R-:W-:Y:S01]  /*1ae70*/  HMMA.16816.F32 R12, R20, R14, R8 ;  /* 0x0000000e140c723c */ /* 0x004fe20000001808 */
[----:B------:R-:W2:Y:S01]  /*1ae80*/  LDL.LU.64 R10, [R1+0x1128] ;  /* 0x00112800010a7983 */ /* 0x000ea20000300a00 */
[----:B------:R-:W2:Y:S11]  /*1ae90*/  LDL.LU.64 R8, [R1+0x1120] ;  /* 0x0011200001087983 */ /* 0x000eb60000300a00 */
[----:B------:R-:W-:Y:S10]  /*1aea0*/  @!UPT UIADD3 URZ, URZ, URZ, URZ ;  /* 0x0000003f3f3ff290 */ /* 0x000ff4000fffe03f */
[----:B------:R-:W-:Y:S01]  /*1aeb0*/  STL.64 [R1+0x100], R12 ;  /* 0x0001000c01007387 */ /* 0x000fe20000100a00 */
[----:B------:R0:W-:Y:S03]  /*1aec0*/  STL.64 [R1+0x108], R14 ;  /* 0x0001080e01007387 */ /* 0x0001e60000100a00 */
[----:B0-----:R-:W2:Y:S01]  /*1aed0*/  LDL.LU.64 R14, [R1+0x1118] ;  /* 0x00111800010e7983 */ /* 0x001ea20000300a00 */
[----:B------:R-:W-:-:S05]  /*1aee0*/  IMAD.MOV.U32 R19, RZ, RZ, R12 ;  /* 0x000000ffff137224 */ /* 0x000fca00078e000c */
[----:B------:R0:W-:Y:S01]  /*1aef0*/  STL.64 [R1+0xf90], R18 ;  /* 0x000f901201007387 */ /* 0x0001e20000100a00 */
[----:B------:R-:W-:Y:S03]  /*1af00*/  STL.64 [R1+0xf88], R16 ;  /* 0x000f881001007387 */ /* 0x000fe60000100a00 */
[----:B0-----:R-:W3:Y:S01]  /*1af10*/  LDL.LU R18, [R1+0x68] ;  /* 0x0000680001127983 */ /* 0x001ee20000300800 */
[----:B------:R-:W3:Y:S01]  /*1af20*/  LDL.LU R19, [R1+0x6c] ;  /* 0x00006c0001137983 */ /* 0x000ee20000300800 */
        /* <DEDUP_REMOVED lines=13> */
[----:B0-----:R-:W4:Y:S01]  /*1b000*/  LDL.LU.64 R14, [R1+0x10e8] ;  /* 0x0010e800010e7983 */ /* 0x001f220000300a00 */
[----:B------:R-:W4:Y:S01]  /*1b010*/  LDL.LU.64 R12, [R1+0x10e0] ;  /* 0x0010e000010c7983 */ /* 0x000f220000300a00 */
[----:B---3--:R-:W-:Y:S01]  /*1b020*/  HMMA.16816.F32 R16, R20, R18, R4 ;  /* 0x000000121410723c */ /* 0x008fe20000001804 */
[----:B------:R-:W-:Y:S01]  /*1b030*/  IMAD.MOV.U32 R24, RZ, RZ, c[0x0][0x18c] ;  /* 0x00006300ff187624 */ /* 0x000fe200078e00ff */
[----:B------:R-:W3:Y:S01]  /*1b040*/  LDL.LU.64 R6, [R1+0x10d8] ;  /* 0x0010d80001067983 */ /* 0x000ee20000300a00 */
[----:B------:R-:W3:Y:S02]  /*1b050*/  LDL.LU.64 R4, [R1+0x10d0] ;  /* 0x0010d00001047983 */ /* 0x000ee40000300a00 */
[----:B------:R-:W-:Y:S11]  /*1b060*/  IMAD.SHL.U32 R24, R24, 0x20, RZ ;  /* 0x0000002018187824 */ /* 0x000ff600078e00ff */
[----:B------:R-:W-:Y:S07]  /*1b070*/  @!UPT UIADD3 URZ, URZ, URZ, URZ ;  /* 0x0000003f3f3ff290 */ /* 0x000fee000fffe03f */
[----:B------:R-:W-:Y:S01]  /*1b080*/  STL.64 [R1+0x520], R16 ;  /* 0x0005201001007387 */ /* 0x000fe20000100a00 */
[----:B------:R-:W-:Y:S02]  /*1b090*/  STL.64 [R1+0x528], R18 ;  /* 0x0005281201007387 */ /* 0x000fe40000100a00 */
[----:B--2---:R-:W-:-:S04]  /*1b0a0*/  IMAD.WIDE R8, R24, 0x2, R8 ;  /* 0x0000000218087825 */ /* 0x004fc800078e0208 */
[----:B----4-:R-:W-:-:S05]  /*1b0b0*/  IMAD.WIDE R12, R24, 0x2, R12 ;  /* 0x00000002180c7825 */ /* 0x010fca00078e020c */
[----:B------:R-:W-:Y:S01]  /*1b0c0*/  STL [R1+0xf58], R12 ;  /* 0x000f580c01007387 */ /* 0x000fe20000100800 */
[----:B------:R0:W-:Y:S03]  /*1b0d0*/  STL [R1+0xf54], R13 ;  /* 0x000f540d01007387 */ /* 0x0001e60000100800 */
[----:B0-----:R-:W2:Y:S01]  /*1b0e0*/  LDL.LU.64 R12, [R1+0x920] ;  /* 0x00092000010c7983 */ /* 0x001ea20000300a00 */
[----:B------:R-:W-:Y:S02]  /*1b0f0*/  STL [R1+0xf50], R8 ;  /* 0x000f500801007387 */ /* 0x000fe40000100800 */
[----:B------:R-:W4:Y:S02]  /*1b100*/  LDL.LU.64 R16, [R1+0x960] ;  /* 0x0009600001107983 */ /* 0x000f240000300a00 */
[----:B------:R-:W-:Y:S02]  /*1b110*/  IMAD.MOV.U32 R18, RZ, RZ, R14 ;  /* 0x000000ffff127224 */ /* 0x000fe400078e000e */
[----:B------:R-:W-:Y:S01]  /*1b120*/  IMAD.MOV.U32 R19, RZ, RZ, R15 ;  /* 0x000000ffff137224 */ /* 0x000fe200078e000f */
[----:B----4-:R0:W-:Y:S01]  /*1b130*/  STL.64 [R1+0x1068], R16 ;  /* 0x0010681001007387 */ /* 0x0101e20000100a00 */
[----:B------:R-:W4:Y:S02]  /*1b140*/  LDL.LU R14, [R1+0x10cc] ;  /* 0x0010cc00010e7983 */ /* 0x000f240000300800 */
[----:B------:R-:W2:Y:S01]  /*1b150*/  LDL.LU R15, [R1+0x10c8] ;  /* 0x0010c800010f7983 */ /* 0x000ea20000300800 */
[----:B0-----:R-:W2:Y:S01]  /*1b160*/  LDL.LU.64 R16, [R1+0x958] ;  /* 0x0009580001107983 */ /* 0x001ea20000300a00 */
[----:B------:R-:W-:Y:S03]  /*1b170*/  STL.64 [R1+0x1088], R18 ;  /* 0x0010881201007387 */ /* 0x000fe60000100a00 */
[----:B--2---:R0:W-:Y:S04]  /*1b180*/  STL.64 [R1+0x1080], R16 ;  /* 0x0010801001007387 */ /* 0x0041e80000100a00 */
[----:B0-----:R-:W2:Y:S01]  /*1b190*/  LDL.LU.64 R16, [R1+0x940] ;  /* 0x0009400001107983 */ /* 0x001ea20000300a00 */
[----:B------:R-:W2:Y:S02]  /*1b1a0*/  LDL.LU R18, [R1+0x48] ;  /* 0x0000480001127983 */ /* 0x000ea40000300800 */
[----:B------:R-:W2:Y:S02]  /*1b1b0*/  LDL.LU R19, [R1+0x4c] ;  /* 0x00004c0001137983 */ /* 0x000ea40000300800 */
[----:B--2---:R0:W-:Y:S01]  /*1b1c0*/  STL.64 [R1+0x10a8], R18 ;  /* 0x0010a81201007387 */ /* 0x0041e20000100a00 */
[----:B------:R1:W-:Y:S02]  /*1b1d0*/  STL.64 [R1+0x10a0], R16 ;  /* 0x0010a01001007387 */ /* 0x0003e40000100a00 */
[----:B0-----:R-:W-:Y:S01]  /*1b1e0*/  IMAD.MOV.U32 R18, RZ, RZ, R15 ;  /* 0x000000ffff127224 */ /* 0x001fe200078e000f */
[----:B-1----:R-:W2:Y:S01]  /*1b1f0*/  LDL.LU.64 R16, [R1+0x928] ;  /* 0x0009280001107983 */ /* 0x002ea20000300a00 */
[----:B------:R-:W2:Y:S02]  /*1b200*/  LDL.LU R15, [R1+0x10c4] ;  /* 0x0010c400010f7983 */ /* 0x000ea40000300800 */
[----:B----4-:R-:W-:-:S02]  /*1b210*/  IMAD.MOV.U32 R19, RZ, RZ, R14 ;  /* 0x000000ffff137224 */ /* 0x010fc400078e000e */
[----:B------:R-:W4:Y:S01]  /*1b220*/  LDL.LU R14, [R1+0x10c0] ;  /* 0x0010c000010e7983 */ /* 0x000f220000300800 */
[----:B------:R0:W-:Y:S03]  /*1b230*/  STL [R1+0xf4c], R9 ;  /* 0x000f4c0901007387 */ /* 0x0001e60000100800 */
[----:B0-----:R-:W2:Y:S01]  /*1b240*/  LDL.LU.64 R8, [R1+0x930] ;  /* 0x0009300001087983 */ /* 0x001ea20000300a00 */
[----:B------:R-:W-:Y:S02]  /*1b250*/  STL.64 [R1+0x10b8], R10 ;  /* 0x0010b80a01007387 */ /* 0x000fe40000100a00 */
[C---:B---3--:R-:W-:Y:S01]  /*1b260*/  IMAD.WIDE R4, R24.reuse, 0x2, R4 ;  /* 0x0000000218047825 */ /* 0x048fe200078e0204 */
[----:B--2---:R0:W-:Y:S04]  /*1b270*/  STL.64 [R1+0x10b0], R8 ;  /* 0x0010b00801007387 */ /* 0x0041e80000100a00 */
[----:B0-----:R-:W2:Y:S01]  /*1b280*/  LDL.LU R8, [R1+0x860] ;  /* 0x0008600001087983 */ /* 0x001ea20000300800 */
[----:B------:R-:W2:Y:S02]  /*1b290*/  LDL.LU R9, [R1+0x864] ;  /* 0x0008640001097983 */ /* 0x000ea40000300800 */
[----:B------:R-:W2:Y:S02]  /*1b2a0*/  LDL.LU R10, [R1+0x868] ;  /* 0x00086800010a7983 */ /* 0x000ea40000300800 */
[----:B------:R-:W2:Y:S01]  /*1b2b0*/  LDL.LU R11, [R1+0x86c] ;  /* 0x00086c00010b7983 */ /* 0x000ea20000300800 */
[----:B------:R-:W-:Y:S01]  /*1b2c0*/  STL [R1+0xf48], R4 ;  /* 0x000f480401007387 */ /* 0x000fe20000100800 */
[----:B------:R0:W-:Y:S02]  /*1b2d0*/  STL [R1+0xf44], R5 ;  /* 0x000f440501007387 */ /* 0x0001e40000100800 */
[----:B0-----:R-:W-:-:S04]  /*1b2e0*/  IMAD.WIDE R4, R24, 0x2, R16 ;  /* 0x0000000218047825 */ /* 0x001fc800078e0210 */
[C---:B------:R-:W-:Y:S01]  /*1b2f0*/  IMAD.WIDE R12, R24.reuse, 0x2, R12 ;  /* 0x00000002180c7825 */ /* 0x040fe200078e020c */
[----:B--2---:R-:W-:Y:S01]  /*1b300*/  HMMA.16816.F32 R16, R20, R18, R8 ;  /* 0x000000121410723c */ /* 0x004fe20000001808 */
[----:B------:R-:W2:Y:S02]  /*1b310*/  LDL.LU.64 R10, [R1+0x10b8] ;  /* 0x0010b800010a7983 */ /* 0x000ea40000300a00 */
[----:B------:R-:W3:Y:S11]  /*1b320*/  LDL.LU.64 R8, [R1+0x10b0] ;  /* 0x0010b00001087983 */ /* 0x000ef60000300a00 */
[----:B------:R-:W-:Y:S09]  /*1b330*/  @!UPT UIADD3 URZ, URZ, URZ, URZ ;  /* 0x0000003f3f3ff290 */ /* 0x000ff2000fffe03f */
[----:B------:R-:W-:Y:S01]  /*1b340*/  STL.64 [R1+0x860], R16 ;  /* 0x0008601001007387 */ /* 0x000fe20000100a00 */
[----:B------:R0:W-:Y:S03]  /*1b350*/  STL.64 [R1+0x868], R18 ;  /* 0x0008681201007387 */ /* 0x0001e60000100a00 */
[----:B0-----:R-:W2:Y:S01]  /*1b360*/  LDL.LU.64 R18, [R1+0x10a8] ;  /* 0x0010a80001127983 */ /* 0x001ea20000300a00 */
[----:B------:R-:W2:Y:S02]  /*1b370*/  LDL.LU.64 R16, [R1+0x10a0] ;  /* 0x0010a00001107983 */ /* 0x000ea40000300a00 */
[----:B------:R-:W-:Y:S02]  /*1b380*/  STL [R1+0xf40], R12 ;  /* 0x000f400c01007387 */ /* 0x000fe40000100800 */
[----:B------:R0:W-:Y:S02]  /*1b390*/  STL [R1+0xf3c], R13 ;  /* 0x000f3c0d01007387 */ /* 0x0001e40000100800 */
[----:B0-----:R-:W2:Y:S01]  /*1b3a0*/  LDL.LU.64 R12, [R1+0x948] ;  /* 0x00094800010c7983 */ /* 0x001ea20000300a00 */
[----:B----4-:R-:W-:Y:S03]  /*1b3b0*/  STL.64 [R1+0x1098], R14 ;  /* 0x0010980e01007387 */ /* 0x010fe60000100a00 */
[----:B--2---:R0:W-:Y:S04]  /*1b3c0*/  STL.64 [R1+0x1090], R12 ;  /* 0x0010900c01007387 */ /* 0x0041e80000100a00 */
[----:B0-----:R-:W2:Y:S01]  /*1b3d0*/  LDL.LU R12, [R1+0x870] ;  /* 0x00087000010c7983 */ /* 0x001ea20000300800 */
[----:B------:R-:W2:Y:S02]  /*1b3e0*/  LDL.LU R13, [R1+0x874] ;  /* 0x00087400010d7983 */ /* 0x000ea40000300800 */
[----:B------:R-:W2:Y:S02]  /*1b3f0*/  LDL.LU R14, [R1+0x878] ;  /* 0x00087800010e7983 */ /* 0x000ea40000300800 */
[----:B------:R-:W2:Y:S01]  /*1b400*/  LDL.LU R15, [R1+0x87c] ;  /* 0x00087c00010f7983 */ /* 0x000ea20000300800 */
[----:B------:R-:W-:Y:S01]  /*1b410*/  STL [R1+0xf38], R4 ;  /* 0x000f380401007387 */ /* 0x000fe20000100800 */
[----:B------:R0:W-:Y:S03]  /*1b420*/  STL [R1+0xf34], R5 ;  /* 0x000f340501007387 */ /* 0x0001e60000100800 */
[----:B0-----:R-:W4:Y:S01]  /*1b430*/  LDL.LU.64 R4, [R1+0x938] ;  /* 0x0009380001047983 */ /* 0x001f220000300a00 */
[----:B---3--:R-:W-:-:S05]  /*1b440*/  IMAD.WIDE R8, R24, 0x2, R8 ;  /* 0x0000000218087825 */ /* 0x008fca00078e0208 */
[----:B------:R-:W-:Y:S01]  /*1b450*/  STL [R1+0xf30], R8 ;  /* 0x000f300801007387 */ /* 0x000fe20000100800 */
[----:B------:R0:W-:Y:S02]  /*1b460*/  STL [R1+0xf2c], R9 ;  /* 0x000f2c0901007387 */ /* 0x0001e40000100800 */
[C---:B0-----:R-:W-:Y:S02]  /*1b470*/  IMAD.WIDE R8, R24.reuse, 0x2, R16 ;  /* 0x0000000218087825 */ /* 0x041fe400078e0210 */
[----:B--2---:R-:W-:Y:S01]  /*1b480*/  HMMA.16816.F32 R16, R20, R18, R12 ;  /* 0x000000121410723c */ /* 0x004fe2000000180c */
[----:B------:R0:W5:Y:S01]  /*1b490*/  LDL.LU.64 R14, [R1+0x1098] ;  /* 0x00109800010e7983 */ /* 0x0001620000300a00 */
[----:B------:R-:W2:Y:S02]  /*1b4a0*/  LDL.LU.64 R12, [R1+0x1090] ;  /* 0x00109000010c7983 */ /* 0x000ea40000300a00 */
[C---:B----4-:R-:W-:Y:S11]  /*1b4b0*/  IMAD.WIDE R4, R24.reuse, 0x2, R4 ;  /* 0x0000000218047825 */ /* 0x050ff600078e0204 */
[----:B------:R-:W-:Y:S08]  /*1b4c0*/  @!UPT UIADD3 URZ, URZ, URZ, URZ ;  /* 0x0000003f3f3ff290 */ /* 0x000ff0000fffe03f */
[----:B------:R-:W-:Y:S01]  /*1b4d0*/  STL.64 [R1+0x870], R16 ;  /* 0x0008701001007387 */ /* 0x000fe20000100a00 */
[----:B------:R1:W-:Y:S03]  /*1b4e0*/  STL.64 [R1+0x878], R18 ;  /* 0x0008781201007387 */ /* 0x0003e60000100a00 */
[----:B-1----:R-:W3:Y:S01]  /*1b4f0*/  LDL.LU.64 R18, [R1+0x1088] ;  /* 0x0010880001127983 */ /* 0x002ee20000300a00 */
[----:B------:R-:W4:Y:S02]  /*1b500*/  LDL.LU.64 R16, [R1+0x1080] ;  /* 0x0010800001107983 */ /* 0x000f240000300a00 */
[----:B------:R-:W-:Y:S02]  /*1b510*/  STL [R1+0xf28], R4 ;  /* 0x000f280401007387 */ /* 0x000fe40000100800 */
[----:B------:R1:W-:Y:S02]  /*1b520*/  STL [R1+0xf24], R5 ;  /* 0x000f240501007387 */ /* 0x0003e40000100800 */
[----:B-1----:R-:W2:Y:S01]  /*1b530*/  LDL.LU.64 R4, [R1+0x950] ;  /* 0x0009500001047983 */ /* 0x002ea20000300a00 */
[----:B------:R-:W-:Y:S02]  /*1b540*/  STL [R1+0xf20], R8 ;  /* 0x000f200801007387 */ /* 0x000fe40000100800 */
[----:B------:R-:W-:Y:S02]  /*1b550*/  STL [R1+0xf1c], R9 ;  /* 0x000f1c0901007387 */ /* 0x000fe40000100800 */
[----:B------:R-:W-:Y:S02]  /*1b560*/  STL.64 [R1+0x1078], R6 ;  /* 0x0010780601007387 */ /* 0x000fe40000100a00 */
[----:B--2---:R-:W-:-:S05]  /*1b570*/  IMAD.WIDE R4, R24, 0x2, R4 ;  /* 0x0000000218047825 */ /* 0x004fca00078e0204 */
[----:B------:R1:W-:Y:S04]  /*1b580*/  STL.64 [R1+0x1070], R4 ;  /* 0x0010700401007387 */ /* 0x0003e80000100a00 */
[----:B-1----:R-:W3:Y:S01]  /*1b590*/  LDL.LU R4, [R1+0x880] ;  /* 0x0008800001047983 */ /* 0x002ee20000300800 */
[----:B------:R-:W3:Y:S02]  /*1b5a0*/  LDL.LU R5, [R1+0x884] ;  /* 0x0008840001057983 */ /* 0x000ee40000300800 */
[----:B------:R-:W3:Y:S02]  /*1b5b0*/  LDL.LU R6, [R1+0x888] ;  /* 0x0008880001067983 */ /* 0x000ee40000300800 */
[----:B------:R-:W3:Y:S02]  /*1b5c0*/  LDL.LU R7, [R1+0x88c] ;  /* 0x00088c0001077983 */ /* 0x000ee40000300800 */
[----:B----4-:R-:W-:-:S04]  /*1b5d0*/  IMAD.WIDE R8, R24, 0x2, R16 ;  /* 0x0000000218087825 */ /* 0x010fc800078e0210 */
[----:B------:R-:W-:-:S05]  /*1b5e0*/  IMAD.WIDE R12, R24, 0x2, R12 ;  /* 0x00000002180c7825 */ /* 0x000fca00078e020c */
[----:B------:R-:W-:Y:S01]  /*1b5f0*/  STL [R1+0xf18], R12 ;  /* 0x000f180c01007387 */ /* 0x000fe20000100800 */
[----:B------:R-:W-:Y:S01]  /*1b600*/  STL [R1+0xf14], R13 ;  /* 0x000f140d01007387 */ /* 0x000fe20000100800 */
[----:B---3--:R-:W-:Y:S02]  /*1b610*/  HMMA.16816.F32 R16, R20, R18, R4 ;  /* 0x000000121410723c */ /* 0x008fe40000001804 */
[----:B------:R-:W2:Y:S01]  /*1b620*/  LDL.LU.64 R6, [R1+0x1078] ;  /* 0x0010780001067983 */ /* 0x000ea20000300a00 */
[----:B------:R-:W3:Y:S11]  /*1b630*/  LDL.LU.64 R4, [R1+0x1070] ;  /* 0x0010700001047983 */ /* 0x000ef60000300a00 */
[----:B------:R-:W-:Y:S09]  /*1b640*/  @!UPT UIADD3 URZ, URZ, URZ, URZ ;  /* 0x0000003f3f3ff290 */ /* 0x000ff2000fffe03f */
[----:B------:R1:W-:Y:S01]  /*1b650*/  STL.64 [R1+0x880], R16 ;  /* 0x0008801001007387 */ /* 0x0003e20000100a00 */
[----:B------:R4:W-:Y:S03]  /*1b660*/  STL.64 [R1+0x888], R18 ;  /* 0x0008881201007387 */ /* 0x0009e60000100a00 */
[----:B-1----:R-:W2:Y:S01]  /*1b670*/  LDL.LU.64 R16, [R1+0x1068] ;  /* 0x0010680001107983 */ /* 0x002ea20000300a00 */
[----:B----4-:R-:W4:Y:S03]  /*1b680*/  LDL.LU.64 R18, [R1+0x9a8] ;  /* 0x0009a80001127983 */ /* 0x010f260000300a00 */
[----:B----4-:R1:W-:Y:S01]  /*1b690*/  STL.64 [R1+0xff8], R18 ;  /* 0x000ff81201007387 */ /* 0x0103e20000100a00 */
[----:B--2---:R-:W-:-:S04]  /*1b6a0*/  IMAD.WIDE R12, R24, 0x2, R16 ;  /* 0x00000002180c7825 */ /* 0x004fc800078e0210 */
[----:B-1----:R-:W-:Y:S02]  /*1b6b0*/  IMAD.MOV.U32 R18, RZ, RZ, R3 ;  /* 0x000000ffff127224 */ /* 0x002fe400078e0003 */
[----:B------:R-:W-:Y:S01]  /*1b6c0*/  IMAD.MOV.U32 R19, RZ, RZ, R0 ;  /* 0x000000ffff137224 */ /* 0x000fe200078e0000 */
[----:B------:R-:W2:Y:S01]  /*1b6d0*/  LDL.LU R3, [R1+0x1064] ;  /* 0x0010640001037983 */ /* 0x000ea20000300800 */
[----:B------:R-:W4:Y:S02]  /*1b6e0*/  LDL.LU R0, [R1+0x1060] ;  /* 0x0010600001007983 */ /* 0x000f240000300800 */
[----:B---3--:R-:W-:Y:S02]  /*1b6f0*/  STL [R1+0xf10], R4 ;  /* 0x000f100401007387 */ /* 0x008fe40000100800 */
[----:B------:R1:W-:Y:S02]  /*1b700*/  STL [R1+0xf0c], R5 ;  /* 0x000f0c0501007387 */ /* 0x0003e40000100800 */
[----:B-1----:R-:W3:Y:S01]  /*1b710*/  LDL.LU.64 R4, [R1+0x968] ;  /* 0x0009680001047983 */ /* 0x002ee20000300a00 */
[----:B------:R-:W-:Y:S02]  /*1b720*/  STL [R1+0xf08], R8 ;  /* 0x000f080801007387 */ /* 0x000fe40000100800 */
[----:B------:R-:W2:Y:S02]  /*1b730*/  LDL.LU.64 R16, [R1+0x9a0] ;  /* 0x0009a00001107983 */ /* 0x000ea40000300a00 */
[----:B------:R-:W-:Y:S01]  /*1b740*/  STL.64 [R1+0x1018], R18 ;  /* 0x0010181201007387 */ /* 0x000fe20000100a00 */
[----:B--2---:R1:W-:Y:S04]  /*1b750*/  STL.64 [R1+0x1010], R16 ;  /* 0x0010101001007387 */ /* 0x0043e80000100a00 */
[----:B-1----:R-:W2:Y:S01]  /*1b760*/  LDL.LU.64 R16, [R1+0x988] ;  /* 0x0009880001107983 */ /* 0x002ea20000300a00 */
[----:B------:R-:W-:-:S02]  /*1b770*/  IMAD.MOV.U32 R18, RZ, RZ, R29 ;  /* 0x000000ffff127224 */ /* 0x000fc400078e001d */
[----:B------:R-:W-:Y:S02]  /*1b780*/  IMAD.MOV.U32 R19, RZ, RZ, R25 ;  /* 0x000000ffff137224 */ /* 0x000fe400078e0019 */
[----:B------:R-:W4:Y:S01]  /*1b790*/  LDL.LU R29, [R1+0x105c] ;  /* 0x00105c00011d7983 */ /* 0x000f220000300800 */
[----:B------:R-:W4:Y:S02]  /*1b7a0*/  LDL.LU R25, [R1+0x1058] ;  /* 0x0010580001197983 */ /* 0x000f240000300800 */
[----:B------:R1:W-:Y:S02]  /*1b7b0*/  STL.64 [R1+0x1038], R18 ;  /* 0x0010381201007387 */ /* 0x0003e40000100a00 */
[----:B---3--:R-:W-:-:S04]  /*1b7c0*/  IMAD.WIDE R4, R24, 0x2, R4 ;  /* 0x0000000218047825 */ /* 0x008fc800078e0204 */
[----:B-1----:R-:W-:Y:S02]  /*1b7d0*/  IMAD.MOV.U32 R18, RZ, RZ, R2 ;  /* 0x000000ffff127224 */ /* 0x002fe400078e0002 */
[----:B------:R-:W-:Y:S01]  /*1b7e0*/  IMAD.MOV.U32 R19, RZ, RZ, R28 ;  /* 0x000000ffff137224 */ /* 0x000fe200078e001c */
[----:B--2---:R1:W-:Y:S04]  /*1b7f0*/  STL.64 [R1+0x1030], R16 ;  /* 0x0010301001007387 */ /* 0x0043e80000100a00 */
[----:B-1----:R-:W2:Y:S01]  /*1b800*/  LDL.LU.64 R16, [R1+0x970] ;  /* 0x0009700001107983 */ /* 0x002ea20000300a00 */
[----:B------:R-:W3:Y:S02]  /*1b810*/  LDL.LU R2, [R1+0x1054] ;  /* 0x0010540001027983 */ /* 0x000ee40000300800 */
[----:B------:R-:W3:Y:S02]  /*1b820*/  LDL.LU R28, [R1+0x1050] ;  /* 0x00105000011c7983 */ /* 0x000ee40000300800 */
[----:B------:R-:W-:Y:S01]  /*1b830*/  STL [R1+0xf04], R9 ;  /* 0x000f040901007387 */ /* 0x000fe20000100800 */
[----:B------:R-:W-:Y:S01]  /*1b840*/  STL.64 [R1+0x1048], R6 ;  /* 0x0010480601007387 */ /* 0x000fe20000100a00 */
[----:B------:R1:W-:Y:S03]  /*1b850*/  STL.64 [R1+0x1040], R4 ;  /* 0x0010400401007387 */ /* 0x0003e60000100a00 */
[----:B-1----:R-:W3:Y:S01]  /*1b860*/  LDL.LU R4, [R1+0x8a0] ;  /* 0x0008a00001047983 */ /* 0x002ee20000300800 */
[----:B------:R-:W3:Y:S02]  /*1b870*/  LDL.LU R5, [R1+0x8a4] ;  /* 0x0008a40001057983 */ /* 0x000ee40000300800 */
[----:B------:R-:W3:Y:S02]  /*1b880*/  LDL.LU R6, [R1+0x8a8] ;  /* 0x0008a80001067983 */ /* 0x000ee40000300800 */
[----:B------:R-:W3:Y:S01]  /*1b890*/  LDL.LU R7, [R1+0x8ac] ;  /* 0x0008ac0001077983 */ /* 0x000ee20000300800 */
[----:B------:R-:W-:Y:S01]  /*1b8a0*/  STL [R1+0xf00], R12 ;  /* 0x000f000c01007387 */ /* 0x000fe20000100800 */
[----:B------:R1:W-:Y:S03]  /*1b8b0*/  STL [R1+0xefc], R13 ;  /* 0x000efc0d01007387 */ /* 0x0003e60000100800 */
[----:B-1----:R-:W4:Y:S01]  /*1b8c0*/  LDL.LU.64 R12, [R1+0x978] ;  /* 0x00097800010c7983 */ /* 0x002f220000300a00 */
[----:B--2---:R-:W-:-:S02]  /*1b8d0*/  IMAD.WIDE R8, R24, 0x2, R16 ;  /* 0x0000000218087825 */ /* 0x004fc400078e0210 */
[----:B---3--:R-:W-:Y:S01]  /*1b8e0*/  HMMA.16816.F32 R16, R20, R18, R4 ;  /* 0x000000121410723c */ /* 0x008fe20000001804 */
[----:B------:R-:W2:Y:S01]  /*1b8f0*/  LDL.LU.64 R6, [R1+0x1048] ;  /* 0x0010480001067983 */ /* 0x000ea20000300a00 */
[----:B------:R-:W3:Y:S11]  /*1b900*/  LDL.LU.64 R4, [R1+0x1040] ;  /* 0x0010400001047983 */ /* 0x000ef60000300a00 */
[----:B------:R-:W-:Y:S10]  /*1b910*/  @!UPT UIADD3 URZ, URZ, URZ, URZ ;  /* 0x0000003f3f3ff290 */ /* 0x000ff4000fffe03f */
[----:B------:R-:W-:Y:S01]  /*1b920*/  STL.64 [R1+0x8a0], R16 ;  /* 0x0008a01001007387 */ /* 0x000fe20000100a00 */
[----:B------:R1:W-:Y:S03]  /*1b930*/  STL.64 [R1+0x8a8], R18 ;  /* 0x0008a81201007387 */ /* 0x0003e60000100a00 */
[----:B-1----:R-:W4:Y:S01]  /*1b940*/  LDL.LU.64 R18, [R1+0x1038] ;  /* 0x0010380001127983 */ /* 0x002f220000300a00 */
[----:B------:R-:W4:Y:S03]  /*1b950*/  LDL.LU.64 R16, [R1+0x1030] ;  /* 0x0010300001107983 */ /* 0x000f260000300a00 */
[----:B---3--:R-:W-:Y:S01]  /*1b960*/  STL [R1+0xef8], R4 ;  /* 0x000ef80401007387 */ /* 0x008fe20000100800 */
[----:B------:R1:W-:Y:S03]  /*1b970*/  STL [R1+0xef4], R5 ;  /* 0x000ef40501007387 */ /* 0x0003e60000100800 */
[----:B-1----:R-:W3:Y:S01]  /*1b980*/  LDL.LU.64 R4, [R1+0x980] ;  /* 0x0009800001047983 */ /* 0x002ee20000300a00 */
[----:B------:R-:W-:Y:S02]  /*1b990*/  STL [R1+0xef0], R8 ;  /* 0x000ef00801007387 */ /* 0x000fe40000100800 */
[----:B------:R-:W-:Y:S02]  /*1b9a0*/  STL [R1+0xeec], R9 ;  /* 0x000eec0901007387 */ /* 0x000fe40000100800 */
[----:B--2---:R-:W-:Y:S02]  /*1b9b0*/  STL.64 [R1+0x1028], R6 ;  /* 0x0010280601007387 */ /* 0x004fe40000100a00 */
[----:B---3--:R-:W-:-:S05]  /*1b9c0*/  IMAD.WIDE R4, R24, 0x2, R4 ;  /* 0x0000000218047825 */ /* 0x008fca00078e0204 */
[----:B------:R1:W-:Y:S04]  /*1b9d0*/  STL.64 [R1+0x1020], R4 ;  /* 0x0010200401007387 */ /* 0x0003e80000100a00 */
[----:B-1----:R-:W2:Y:S01]  /*1b9e0*/  LDL.LU R4, [R1+0x8b0] ;  /* 0x0008b00001047983 */ /* 0x002ea20000300800 */
[----:B------:R-:W2:Y:S02]  /*1b9f0*/  LDL.LU R5, [R1+0x8b4] ;  /* 0x0008b40001057983 */ /* 0x000ea40000300800 */
[----:B------:R-:W2:Y:S02]  /*1ba00*/  LDL.LU R6, [R1+0x8b8] ;  /* 0x0008b80001067983 */ /* 0x000ea40000300800 */
[----:B------:R-:W2:Y:S02]  /*1ba10*/  LDL.LU R7, [R1+0x8bc] ;  /* 0x0008bc0001077983 */ /* 0x000ea40000300800 */
[----:B----4-:R-:W-:-:S04]  /*1ba20*/  IMAD.WIDE R12, R24, 0x2, R12 ;  /* 0x00000002180c7825 */ /* 0x010fc800078e020c */
[C---:B------:R-:W-:Y:S01]  /*1ba30*/  IMAD.WIDE R8, R24.reuse, 0x2, R16 ;  /* 0x0000000218087825 */ /* 0x040fe200078e0210 */
[----:B------:R-:W-:Y:S03]  /*1ba40*/  STL [R1+0xee4], R12 ;  /* 0x000ee40c01007387 */ /* 0x000fe60000100800 */
[----:B------:R1:W-:Y:S02]  /*1ba50*/  STL [R1+0xa34], R13 ;  /* 0x000a340d01007387 */ /* 0x0003e40000100800 */
[----:B-1----:R-:W3:Y:S01]  /*1ba60*/  LDL.LU.64 R12, [R1+0x990] ;  /* 0x00099000010c7983 */ /* 0x002ee20000300a00 */
[----:B--2---:R-:W-:Y:S03]  /*1ba70*/  HMMA.16816.F32 R16, R20, R18, R4 ;  /* 0x000000121410723c */ /* 0x004fe60000001804 */
[----:B------:R-:W2:Y:S01]  /*1ba80*/  LDL.LU.64 R6, [R1+0x1028] ;  /* 0x0010280001067983 */ /* 0x000ea20000300a00 */
[----:B------:R-:W4:Y:S11]  /*1ba90*/  LDL.LU.64 R4, [R1+0x1020] ;  /* 0x0010200001047983 */ /* 0x000f360000300a00 */
[----:B------:R-:W-:Y:S08]  /*1baa0*/  @!UPT UIADD3 URZ, URZ, URZ, URZ ;  /* 0x0000003f3f3ff290 */ /* 0x000ff0000fffe03f */
[----:B------:R-:W-:Y:S01]  /*1bab0*/  STL.64 [R1+0x8b0], R16 ;  /* 0x0008b01001007387 */ /* 0x000fe20000100a00 */
[----:B------:R1:W-:Y:S03]  /*1bac0*/  STL.64 [R1+0x8b8], R18 ;  /* 0x0008b81201007387 */ /* 0x0003e60000100a00 */
[----:B-1----:R-:W3:Y:S01]  /*1bad0*/  LDL.LU.64 R18, [R1+0x1018] ;  /* 0x0010180001127983 */ /* 0x002ee20000300a00 */
[----:B------:R-:W3:Y:S03]  /*1bae0*/  LDL.LU.64 R16, [R1+0x1010] ;  /* 0x0010100001107983 */ /* 0x000ee60000300a00 */
[----:B----4-:R-:W-:Y:S01]  /*1baf0*/  STL [R1+0xa30], R4 ;  /* 0x000a300401007387 */ /* 0x010fe20000100800 */
[----:B------:R1:W-:Y:S03]  /*1bb00*/  STL [R1+0x984], R5 ;  /* 0x0009840501007387 */ /* 0x0003e60000100800 */
[----:B-1----:R-:W4:Y:S01]  /*1bb10*/  LDL.LU.64 R4, [R1+0x998] ;  /* 0x0009980001047983 */ /* 0x002f220000300a00 */
[----:B------:R-:W-:Y:S02]  /*1bb20*/  STL [R1+0x980], R8 ;  /* 0x0009800801007387 */ /* 0x000fe40000100800 */
[----:B------:R-:W-:Y:S02]  /*1bb30*/  STL [R1+0x97c], R9 ;  /* 0x00097c0901007387 */ /* 0x000fe40000100800 */
[----:B--2---:R-:W-:Y:S02]  /*1bb40*/  STL.64 [R1+0x1008], R6 ;  /* 0x0010080601007387 */ /* 0x004fe40000100a00 */
[----:B----4-:R-:W-:-:S05]  /*1bb50*/  IMAD.WIDE R4, R24, 0x2, R4 ;  /* 0x0000000218047825 */ /* 0x010fca00078e0204 */
[----:B------:R1:W-:Y:S04]  /*1bb60*/  STL.64 [R1+0x1000], R4 ;  /* 0x0010000401007387 */ /* 0x0003e80000100a00 */
[----:B-1----:R-:W2:Y:S01]  /*1bb70*/  LDL.LU R4, [R1+0x8c0] ;  /* 0x0008c00001047983 */ /* 0x002ea20000300800 */
[----:B------:R-:W2:Y:S02]  /*1bb80*/  LDL.LU R5, [R1+0x8c4] ;  /* 0x0008c40001057983 */ /* 0x000ea40000300800 */
[----:B------:R-:W2:Y:S02]  /*1bb90*/  LDL.LU R6, [R1+0x8c8] ;  /* 0x0008c80001067983 */ /* 0x000ea40000300800 */
[----:B------:R-:W2:Y:S02]  /*1bba0*/  LDL.LU R7, [R1+0x8cc] ;  /* 0x0008cc0001077983 */ /* 0x000ea40000300800 */
[----:B---3--:R-:W-:-:S04]  /*1bbb0*/  IMAD.WIDE R8, R24, 0x2, R16 ;  /* 0x0000000218087825 */ /* 0x008fc800078e0210 */
[----:B------:R-:W-:-:S05]  /*1bbc0*/  IMAD.WIDE R12, R24, 0x2, R12 ;  /* 0x00000002180c7825 */ /* 0x000fca00078e020c */
[----:B------:R-:W-:Y:S01]  /*1bbd0*/  STL [R1+0x978], R12 ;  /* 0x0009780c01007387 */ /* 0x000fe20000100800 */
[----:B------:R-:W-:Y:S01]  /*1bbe0*/  STL [R1+0x974], R13 ;  /* 0x0009740d01007387 */ /* 0x000fe20000100800 */
[----:B--2---:R-:W-:Y:S02]  /*1bbf0*/  HMMA.16816.F32 R16, R20, R18, R4 ;  /* 0x000000121410723c */ /* 0x004fe40000001804 */
[----:B------:R-:W2:Y:S01]  /*1bc00*/  LDL.LU.64 R6, [R1+0x1008] ;  /* 0x0010080001067983 */ /* 0x000ea20000300a00 */
[----:B------:R-:W3:Y:S11]  /*1bc10*/  LDL.LU.64 R4, [R1+0x1000] ;  /* 0x0010000001047983 */ /* 0x000ef60000300a00 */
[----:B------:R-:W-:Y:S09]  /*1bc20*/  @!UPT UIADD3 URZ, URZ, URZ, URZ ;  /* 0x0000003f3f3ff290 */ /* 0x000ff2000fffe03f */
[----:B------:R-:W-:Y:S01]  /*1bc30*/  STL.64 [R1+0x8c0], R16 ;  /* 0x0008c01001007387 */ /* 0x000fe20000100a00 */
[----:B------:R1:W-:Y:S03]  /*1bc40*/  STL.64 [R1+0x8c8], R18 ;  /* 0x0008c81201007387 */ /* 0x0003e60000100a00 */
[----:B-1----:R-:W4:Y:S01]  /*1bc50*/  LDL.LU.64 R18, [R1+0xff8] ;  /* 0x000ff80001127983 */ /* 0x002f220000300a00 */
[----:B------:R-:W-:Y:S02]  /*1bc60*/  IMAD.MOV.U32 R16, RZ, RZ, R25 ;  /* 0x000000ffff107224 */ /* 0x000fe400078e0019 */
[----:B------:R-:W2:Y:S02]  /*1bc70*/  LDL.LU R25, [R1+0xff4] ;  /* 0x000ff40001197983 */ /* 0x000ea40000300800 */
[----:B------:R-:W-:Y:S02]  /*1bc80*/  IMAD.MOV.U32 R17, RZ, RZ, R29 ;  /* 0x000000ffff117224 */ /* 0x000fe400078e001d */
[----:B------:R-:W2:Y:S01]  /*1bc90*/  LDL.LU R29, [R1+0xff0] ;  /* 0x000ff000011d7983 */ /* 0x000ea20000300800 */
[----:B----4-:R-:W-:-:S04]  /*1bca0*/  IMAD.WIDE R12, R24, 0x2, R18 ;  /* 0x00000002180c7825 */ /* 0x010fc800078e0212 */
[----:B------:R-:W-:Y:S02]  /*1bcb0*/  IMAD.MOV.U32 R18, RZ, RZ, R0 ;  /* 0x000000ffff127224 */ /* 0x000fe400078e0000 */
[----:B------:R-:W-:Y:S01]  /*1bcc0*/  IMAD.MOV.U32 R19, RZ, RZ, R3 ;  /* 0x000000ffff137224 */ /* 0x000fe200078e0003 */
[----:B------:R-:W4:Y:S01]  /*1bcd0*/  LDL.LU R0, [R1+0xfec] ;  /* 0x000fec0001007983 */ /* 0x000f220000300800 */
[----:B------:R-:W2:Y:S03]  /*1bce0*/  LDL.LU R3, [R1+0xfe8] ;  /* 0x000fe80001037983 */ /* 0x000ea60000300800 */
[----:B------:R-:W-:Y:S01]  /*1bcf0*/  STL.64 [R1+0xfb0], R18 ;  /* 0x000fb01201007387 */ /* 0x000fe20000100a00 */
[----:B------:R1:W-:Y:S03]  /*1bd00*/  STL.64 [R1+0xfa8], R16 ;  /* 0x000fa81001007387 */ /* 0x0003e60000100a00 */
[----:B-1----:R-:W2:Y:S01]  /*1bd10*/  LDL.LU R16, [R1+0x110] ;  /* 0x0001100001107983 */ /* 0x002ea20000300800 */
[----:B------:R-:W2:Y:S02]  /*1bd20*/  LDL.LU R17, [R1+0x114] ;  /* 0x0001140001117983 */ /* 0x000ea40000300800 */
[----:B------:R-:W-:-:S02]  /*1bd30*/  IMAD.MOV.U32 R18, RZ, RZ, R28 ;  /* 0x000000ffff127224 */ /* 0x000fc400078e001c */
[----:B------:R-:W-:Y:S01]  /*1bd40*/  IMAD.MOV.U32 R19, RZ, RZ, R2 ;  /* 0x000000ffff137224 */ /* 0x000fe200078e0002 */
[----:B------:R0:W5:Y:S01]  /*1bd50*/  LDL.LU R28, [R1+0xfe4] ;  /* 0x000fe400011c7983 */ /* 0x0001620000300800 */
[----:B------:R-:W3:Y:S03]  /*1bd60*/  LDL.LU R2, [R1+0xfe0] ;  /* 0x000fe00001027983 */ /* 0x000ee60000300800 */
[----:B------:R-:W-:Y:S04]  /*1bd70*/  STL.64 [R1+0xfc8], R18 ;  /* 0x000fc81201007387 */ /* 0x000fe80000100a00 */
[----:B--2---:R1:W-:Y:S02]  /*1bd80*/  STL.64 [R1+0xfc0], R16 ;  /* 0x000fc01001007387 */ /* 0x0043e40000100a00 */
[----:B-1----:R-:W-:-:S02]  /*1bd90*/  IMAD.MOV.U32 R16, RZ, RZ, R3 ;  /* 0x000000ffff107224 */ /* 0x002fc400078e0003 */
[----:B------:R-:W2:Y:S01]  /*1bda0*/  LDL.LU R3, [R1+0xfdc] ;  /* 0x000fdc0001037983 */ /* 0x000ea20000300800 */
[----:B----4-:R-:W-:Y:S02]  /*1bdb0*/  IMAD.MOV.U32 R17, RZ, RZ, R0 ;  /* 0x000000ffff117224 */ /* 0x010fe400078e0000 */
[----:B------:R-:W4:Y:S02]  /*1bdc0*/  LDL.LU R0, [R1+0xfd8] ;  /* 0x000fd80001007983 */ /* 0x000f240000300800 */
[----:B---3--:R-:W-:Y:S01]  /*1bdd0*/  STL [R1+0x970], R4 ;  /* 0x0009700401007387 */ /* 0x008fe20000100800 */
[----:B------:R1:W-:Y:S04]  /*1bde0*/  STL [R1+0x96c], R5 ;  /* 0x00096c0501007387 */ /* 0x0003e80000100800 */
[----:B-1----:R-:W3:Y:S01]  /*1bdf0*/  LDL.LU.64 R4, [R1+0x9b0] ;  /* 0x0009b00001047983 */ /* 0x002ee20000300a00 */
[----:B------:R-:W-:Y:S02]  /*1be00*/  STL [R1+0x968], R8 ;  /* 0x0009680801007387 */ /* 0x000fe40000100800 */
[----:B------:R-:W-:Y:S02]  /*1be10*/  STL [R1+0x964], R9 ;  /* 0x0009640901007387 */ /* 0x000fe40000100800 */
[----:B------:R-:W-:Y:S01]  /*1be20*/  STL [R1+0x960], R12 ;  /* 0x0009600c01007387 */ /* 0x000fe20000100800 */
[----:B------:R1:W-:Y:S04]  /*1be30*/  STL [R1+0x95c], R13 ;  /* 0x00095c0d01007387 */ /* 0x0003e80000100800 */
[----:B-1----:R-:W4:Y:S01]  /*1be40*/  LDL.LU.64 R12, [R1+0x9c0] ;  /* 0x0009c000010c7983 */ /* 0x002f220000300a00 */
[----:B------:R-:W-:-:S02]  /*1be50*/  IMAD.MOV.U32 R18, RZ, RZ, R29 ;  /* 0x000000ffff127224 */ /* 0x000fc400078e001d */
[----:B------:R-:W-:-:S07]  /*1be60*/  IMAD.MOV.U32 R19, RZ, RZ, R25 ;  /* 0x000000ffff137224 */ /* 0x000fce00078e0019 */
[----:B------:R-:W-:Y:S01]  /*1be70*/  HMMA.16816.F32 R16, R20, R26, R16 ;  /* 0x0000001a1410723c */ /* 0x000fe20000001810 */
[C---:B--2---:R-:W-:Y:S02]  /*1be80*/  IMAD.WIDE R8, R24.reuse, 0x2, R2 ;  /* 0x0000000218087825 */ /* 0x044fe400078e0202 */
[----:B------:R-:W2:Y:S11]  /*1be90*/  LDL.LU.64 R2, [R1+0xfd0] ;  /* 0x000fd00001027983 */ /* 0x000eb60000300a00 */
[----:B------:R-:W-:Y:S09]  /*1bea0*/  @!UPT UIADD3 URZ, URZ, URZ, URZ ;  /* 0x0000003f3f3ff290 */ /* 0x000ff2000fffe03f */
[----:B------:R-:W-:Y:S02]  /*1beb0*/  STL.64 [R1+0x8d0], R16 ;  /* 0x0008d01001007387 */ /* 0x000fe40000100a00 */
[----:B------:R1:W-:Y:S02]  /*1bec0*/  STL.64 [R1+0x8d8], R18 ;  /* 0x0008d81201007387 */ /* 0x0003e40000100a00 */
[----:B-1----:R-:W4:Y:S01]  /*1bed0*/  LDL.LU.64 R18, [R1+0xfc8] ;  /* 0x000fc80001127983 */ /* 0x002f220000300a00 */
[----:B------:R-:W4:Y:S02]  /*1bee0*/  LDL.LU.64 R16, [R1+0xfc0] ;  /* 0x000fc00001107983 */ /* 0x000f240000300a00 */
[----:B---3--:R-:W-:-:S04]  /*1bef0*/  IMAD.WIDE R4, R24, 0x2, R4 ;  /* 0x0000000218047825 */ /* 0x008fc800078e0204 */
[----:B------:R-:W3:Y:S01]  /*1bf00*/  LDL.LU.64 R26, [R1+0x9f8] ;  /* 0x0009f800011a7983 */ /* 0x000ee20000300a00 */
[----:B------:R-:W-:Y:S01]  /*1bf10*/  STL [R1+0x958], R4 ;  /* 0x0009580401007387 */ /* 0x000fe20000100800 */
[----:B------:R-:W-:Y:S02]  /*1bf20*/  STL [R1+0x954], R5 ;  /* 0x0009540501007387 */ /* 0x000fe40000100800 */
[----:B------:R-:W-:Y:S02]  /*1bf30*/  STL [R1+0x950], R8 ;  /* 0x0009500801007387 */ /* 0x000fe40000100800 */
[----:B------:R1:W-:Y:S02]  /*1bf40*/  STL [R1+0x94c], R9 ;  /* 0x00094c0901007387 */ /* 0x0003e40000100800 */
[----:B-1----:R-:W3:Y:S01]  /*1bf50*/  LDL.LU.64 R8, [R1+0x9d0] ;  /* 0x0009d00001087983 */ /* 0x002ee20000300a00 */
[----:B--2---:R-:W-:-:S03]  /*1bf60*/  IMAD.WIDE R4, R24, 0x2, R2 ;  /* 0x0000000218047825 */ /* 0x004fc600078e0202 */
[----:B------:R-:W2:Y:S01]  /*1bf70*/  LDL.LU.64 R2, [R1+0xfb8] ;  /* 0x000fb80001027983 */ /* 0x000ea20000300a00 */
[----:B----4-:R-:W-:Y:S01]  /*1bf80*/  HMMA.16816.F32 R16, R20, R10, R16 ;  /* 0x0000000a1410723c */ /* 0x010fe20000001810 */
[----:B------:R-:W-:-:S05]  /*1bf90*/  IMAD.WIDE R12, R24, 0x2, R12 ;  /* 0x00000002180c7825 */ /* 0x000fca00078e020c */
[----:B------:R-:W-:Y:S01]  /*1bfa0*/  STL [R1+0x948], R12 ;  /* 0x0009480c01007387 */ /* 0x000fe20000100800 */
[----:B------:R-:W-:Y:S11]  /*1bfb0*/  STL [R1+0x944], R13 ;  /* 0x0009440d01007387 */ /* 0x000ff60000100800 */
[----:B------:R-:W-:Y:S05]  /*1bfc0*/  @!UPT UIADD3 URZ, URZ, URZ, URZ ;  /* 0x0000003f3f3ff290 */ /* 0x000fea000fffe03f */
[----:B------:R-:W-:Y:S01]  /*1bfd0*/  STL.64 [R1+0x110], R16 ;  /* 0x0001101001007387 */ /* 0x000fe20000100a00 */
[----:B------:R1:W-:Y:S03]  /*1bfe0*/  STL.64 [R1+0x118], R18 ;  /* 0x0001181201007387 */ /* 0x0003e60000100a00 */
[----:B-1----:R-:W4:Y:S01]  /*1bff0*/  LDL.LU.64 R18, [R1+0xfb0] ;  /* 0x000fb00001127983 */ /* 0x002f220000300a00 */
[----:B------:R-:W4:Y:S02]  /*1c000*/  LDL.LU.64 R16, [R1+0xfa8] ;  /* 0x000fa80001107983 */ /* 0x000f240000300a00 */
[C---:B--2---:R-:W-:Y:S02]  /*1c010*/  IMAD.WIDE R10, R24.reuse, 0x2, R2 ;  /* 0x00000002180a7825 */ /* 0x044fe400078e0202 */
[----:B------:R-:W2:Y:S02]  /*1c020*/  LDL.LU.64 R2, [R1+0xfa0] ;  /* 0x000fa00001027983 */ /* 0x000ea40000300a00 */
[----:B------:R-:W-:Y:S02]  /*1c030*/  STL [R1+0x940], R4 ;  /* 0x0009400401007387 */ /* 0x000fe40000100800 */
[----:B------:R-:W4:Y:S02]  /*1c040*/  LDL.LU R12, [R1+0xee8] ;  /* 0x000ee800010c7983 */ /* 0x000f240000300800 */
[----:B------:R1:W-:Y:S02]  /*1c050*/  STL [R1+0x93c], R5 ;  /* 0x00093c0501007387 */ /* 0x0003e40000100800 */
[C---:B---3--:R-:W-:Y:S01]  /*1c060*/  IMAD.WIDE R8, R24.reuse, 0x2, R8 ;  /* 0x0000000218087825 */ /* 0x048fe200078e0208 */
[----:B-1----:R-:W3:Y:S04]  /*1c070*/  LDL.LU.64 R4, [R1+0x9e0] ;  /* 0x0009e00001047983 */ /* 0x002ee80000300a00 */
[----:B------:R-:W-:Y:S02]  /*1c080*/  STL [R1+0x938], R8 ;  /* 0x0009380801007387 */ /* 0x000fe40000100800 */
[----:B------:R2:W-:Y:S02]  /*1c090*/  STL [R1+0x934], R9 ;  /* 0x0009340901007387 */ /* 0x0005e40000100800 */
[----:B------:R-:W-:Y:S01]  /*1c0a0*/  STL [R1+0x930], R10 ;  /* 0x0009300a01007387 */ /* 0x000fe20000100800 */
[----:B------:R-:W-:Y:S01]  /*1c0b0*/  STL [R1+0x92c], R11 ;  /* 0x00092c0b01007387 */ /* 0x000fe20000100800 */
[----:B--2---:R-:W-:-:S03]  /*1c0c0*/  IMAD.WIDE R8, R24, 0x2, R2 ;  /* 0x0000000218087825 */ /* 0x004fc600078e0202 */
[----:B------:R-:W2:Y:S01]  /*1c0d0*/  LDL.LU.64 R2, [R1+0xf98] ;  /* 0x000f980001027983 */ /* 0x000ea20000300a00 */
[----:B----4-:R-:W-:Y:S01]  /*1c0e0*/  HMMA.16816.F32 R20, R20, R6, R16 ;  /* 0x000000061414723c */ /* 0x010fe20000001810 */
[----:B------:R0:W5:Y:S02]  /*1c0f0*/  LDL.LU.64 R18, [R1+0xf90] ;  /* 0x000f900001127983 */ /* 0x0001640000300a00 */
[----:B------:R0:W5:Y:S02]  /*1c100*/  LDL.LU.64 R16, [R1+0xf88] ;  /* 0x000f880001107983 */ /* 0x0001640000300a00 */
[C---:B---3--:R-:W-:Y:S11]  /*1c110*/  IMAD.WIDE R4, R24.reuse, 0x2, R4 ;  /* 0x0000000218047825 */ /* 0x048ff600078e0204 */
[----:B------:R-:W-:Y:S07]  /*1c120*/  @!UPT UIADD3 URZ, URZ, URZ, URZ ;  /* 0x0000003f3f3ff290 */ /* 0x000fee000fffe03f */
[----:B------:R-:W-:Y:S01]  /*1c130*/  STL.64 [R1+0xd0], R20 ;  /* 0x0000d01401007387 */ /* 0x000fe20000100a00 */
[----:B------:R-:W-:Y:S02]  /*1c140*/  STL.64 [R1+0xd8], R22 ;  /* 0x0000d81601007387 */ /* 0x000fe40000100a00 */
[----:B------:R-:W3:Y:S02]  /*1c150*/  LDL.LU.64 R6, [R1+0x9f0] ;  /* 0x0009f00001067983 */ /* 0x000ee40000300a00 */
[----:B------:R-:W-:Y:S01]  /*1c160*/  STL [R1+0xc], R4 ;  /* 0x00000c0401007387 */ /* 0x000fe20000100800 */
[----:B------:R-:W-:Y:S01]  /*1c170*/  STL [R1+0x8], R5 ;  /* 0x0000080501007387 */ /* 0x000fe20000100800 */
[----:B------:R-:W-:Y:S02]  /*1c180*/  STL [R1+0x4], R8 ;  /* 0x0000040801007387 */ /* 0x000fe40000100800 */
[----:B------:R2:W-:Y:S02]  /*1c190*/  STL [R1], R9 ;  /* 0x0000000901007387 */ /* 0x0005e40000100800 */
[----:B--2---:R-:W-:-:S02]  /*1c1a0*/  IMAD.WIDE R8, R24, 0x2, R2 ;  /* 0x0000000218087825 */ /* 0x004fc400078e0202 */
[----:B------:R-:W2:Y:S04]  /*1c1b0*/  LDL.LU.64 R2, [R1+0xf80] ;  /* 0x000f800001027983 */ /* 0x000ea80000300a00 */
[----:B------:R-:W1:Y:S01]  /*1c1c0*/  S2R R29, SR_TID.X ;  /* 0x00000000001d7919 */ /* 0x000e620000002100 */
[----:B------:R-:W-:-:S04]  /*1c1d0*/  IADD3 R12, R12, -0x1, RZ ;  /* 0xffffffff0c0c7810 */ /* 0x000fc80007ffe0ff */
[----:B------:R-:W-:Y:S01]  /*1c1e0*/  ISETP.NE.U32.AND P0, PT, R12, RZ, PT ;  /* 0x000000ff0c00720c */ /* 0x000fe20003f05070 */
[----:B------:R-:W-:Y:S01]  /*1c1f0*/  IMAD.MOV.U32 R13, RZ, RZ, c[0x0][0x188] ;  /* 0x00006200ff0d7624 */ /* 0x000fe200078e00ff */
[----:B------:R4:W-:Y:S01]  /*1c200*/  STL [R1+0xee8], R12 ;  /* 0x000ee80c01007387 */ /* 0x0009e20000100800 */
[----:B------:R-:W-:Y:S02]  /*1c210*/  IMAD.MOV.U32 R11, RZ, RZ, R22 ;  /* 0x000000ffff0b7224 */ /* 0x000fe400078e0016 */
[----:B------:R-:W-:Y:S02]  /*1c220*/  IMAD.MOV.U32 R10, RZ, RZ, R23 ;  /* 0x000000ffff0a7224 */ /* 0x000fe400078e0017 */
[----:B------:R-:W-:Y:S02]  /*1c230*/  IMAD.MOV.U32 R23, RZ, RZ, R8 ;  /* 0x000000ffff177224 */ /* 0x000fe400078e0008 */
[----:B------:R-:W-:Y:S01]  /*1c240*/  IMAD.MOV.U32 R22, RZ, RZ, R9 ;  /* 0x000000ffff167224 */ /* 0x000fe200078e0009 */
[----:B------:R-:W-:Y:S01]  /*1c250*/  IADD3 R0, R0, -0x20, RZ ;  /* 0xffffffe000007810 */ /* 0x000fe20007ffe0ff */
[----:B----4-:R-:W-:-:S02]  /*1c260*/  IMAD.SHL.U32 R12, R13, 0x20, RZ ;  /* 0x000000200d0c7824 */ /* 0x010fc400078e00ff */
[----:B---3--:R-:W-:Y:S01]  /*1c270*/  IMAD.WIDE R4, R24, 0x2, R6 ;  /* 0x0000000218047825 */ /* 0x008fe200078e0206 */
[----:B-1----:R-:W-:-:S03]  /*1c280*/  LOP3.LUT R29, R29, 0x7f, RZ, 0xc0, !PT ;  /* 0x0000007f1d1d7812 */ /* 0x002fc600078ec0ff */
[----:B------:R-:W-:-:S04]  /*1c290*/  IMAD.WIDE R6, R24, 0x2, R26 ;  /* 0x0000000218067825 */ /* 0x000fc800078e021a */
[----:B------:R-:W-:Y:S02]  /*1c2a0*/  IMAD.MOV.U32 R27, RZ, RZ, R4 ;  /* 0x000000ffff1b7224 */ /* 0x000fe400078e0004 */
[----:B------:R-:W-:Y:S02]  /*1c2b0*/  IMAD.MOV.U32 R26, RZ, RZ, R5 ;  /* 0x000000ffff1a7224 */ /* 0x000fe400078e0005 */
[----:B------:R-:W-:Y:S02]  /*1c2c0*/  IMAD.SHL.U32 R29, R29, 0x2, RZ ;  /* 0x000000021d1d7824 */ /* 0x000fe400078e00ff */
[----:B------:R-:W-:Y:S02]  /*1c2d0*/  IMAD.MOV.U32 R25, RZ, RZ, R6 ;  /* 0x000000ffff197224 */ /* 0x000fe400078e0006 */
[----:B------:R-:W-:Y:S02]  /*1c2e0*/  IMAD.MOV.U32 R24, RZ, RZ, R7 ;  /* 0x000000ffff187224 */ /* 0x000fe400078e0007 */
[----:B--2---:R-:W-:Y:S01]  /*1c2f0*/  IMAD.WIDE R2, R12, 0x2, R2 ;  /* 0x000000020c027825 */ /* 0x004fe200078e0202 */
[----:B0-----:R-:W-:Y:S01]  /*1c300*/  @!P0 CALL.REL.NOINC `(.L_x_1) ;  /* 0x0000001000008944 */ /* 0x001fe20003c00000 */
[----:B------:R-:W-:Y:S05]  /*1c310*/  BRA `(.L_x_2) ;  /* 0xfffeb34000007947 */ /* 0x000fea000383ffff */
.L_x_1:
[----:B-----5:R-:W2:Y:S04]  /*1c320*/  LDL.LU R28, [R1+0xd0] ;  /* 0x0000d000011c7983 */ /* 0x020ea80000300800 */
[----:B--2---:R0:W-:Y:S04]  /*1c330*/  STL [R1+0x139c], R28 ;  /* 0x00139c1c01007387 */ /* 0x0041e80000100800 */
[----:B0-----:R-:W2:Y:S04]  /*1c340*/  LDL.LU R28, [R1+0x11c] ;  /* 0x00011c00011c7983 */ /* 0x001ea80000300800 */
[----:B--2---:R0:W-:Y:S04]  /*1c350*/  STL [R1+0x13a0], R28 ;  /* 0x0013a01c01007387 */ /* 0x0041e80000100800 */
[----:B------:R-:W2:Y:S01]  /*1c360*/  LDL.LU R0, [R1+0x114] ;  /* 0x0001140001007983 */ /* 0x000ea20000300800 */
[----:B0-----:R-:W-:-:S03]  /*1c370*/  IMAD.MOV.U32 R28, RZ, RZ, R11 ;  /* 0x000000ffff1c7224 */ /* 0x001fc600078e000b */
[----:B--2---:R0:W-:Y:S04]  /*1c380*/  STL [R1+0x13a4], R0 ;  /* 0x0013a40001007387 */ /* 0x0041e80000100800 */
[----:B------:R-:W2:Y:S04]  /*1c390*/  LDL.LU R29, [R1+0x110] ;  /* 0x00011000011d7983 */ /* 0x000ea80000300800 */
[----:B------:R-:W3:Y:S04]  /*1c3a0*/  LDL.LU R27, [R1+0x8d4] ;  /* 0x0008d400011b7983 */ /* 0x000ee80000300800 */
[----:B------:R-:W3:Y:S04]  /*1c3b0*/  LDL.LU R25, [R1+0x8d0] ;  /* 0x0008d00001197983 */ /* 0x000ee80000300800 */
[----:B------:R-:W4:Y:S04]  /*1c3c0*/  LDL.LU R23, [R1+0x8c4] ;  /* 0x0008c40001177983 */ /* 0x000f280000300800 */
[----:B------:R-:W4:Y:S04]  /*1c3d0*/  LDL.LU R26, [R1+0x8c0] ;  /* 0x0008c000011a7983 */ /* 0x000f280000300800 */
[----:B------:R-:W2:Y:S04]  /*1c3e0*/  LDL.LU R24, [R1+0x15c] ;  /* 0x00015c0001187983 */ /* 0x000ea80000300800 */
[----:B------:R-:W2:Y:S04]  /*1c3f0*/  LDL.LU R22, [R1+0x158] ;  /* 0x0001580001167983 */ /* 0x000ea80000300800 */
[----:B------:R-:W2:Y:S04]  /*1c400*/  LDL.LU R2, [R1+0x16c] ;  /* 0x00016c0001027983 */ /* 0x000ea80000300800 */
[----:B------:R-:W2:Y:S04]  /*1c410*/  LDL.LU R3, [R1+0x168] ;  /* 0x0001680001037983 */ /* 0x000ea80000300800 */
[----:B------:R-:W2:Y:S04]  /*1c420*/  LDL.LU R8, [R1+0x17c] ;  /* 0x00017c0001087983 */ /* 0x000ea80000300800 */
[----:B------:R-:W2:Y:S04]  /*1c430*/  LDL.LU R9, [R1+0x178] ;  /* 0x0001780001097983 */ /* 0x000ea80000300800 */
[----:B------:R-:W2:Y:S04]  /*1c440*/  LDL.LU R6, [R1+0x18c] ;  /* 0x00018c0001067983 */ /* 0x000ea80000300800 */
[----:B------:R-:W2:Y:S01]  /*1c450*/  LDL.LU R7, [R1+0x188] ;  /* 0x0001880001077983 */ /* 0x000ea20000300800 */
[----:B0-----:R-:W-:-:S03]  /*1c460*/  IMAD.MOV.U32 R0, RZ, RZ, R10 ;  /* 0x000000ffff007224 */ /* 0x001fc600078e000a */
[----:B------:R-:W2:Y:S04]  /*1c470*/  LDL.LU R4, [R1+0x154] ;  /* 0x0001540001047983 */ /* 0x000ea80000300800 */
[----:B------:R-:W2:Y:S04]  /*1c480*/  LDL.LU R5, [R1+0x150] ;  /* 0x0001500001057983 */ /* 0x000ea80000300800 */
[----:B------:R-:W2:Y:S04]  /*1c490*/  LDL.LU R20, [R1+0x164] ;  /* 0x0001640001147983 */ /* 0x000ea80000300800 */
[----:B------:R-:W2:Y:S04]  /*1c4a0*/  LDL.LU R21, [R1+0x160] ;  /* 0x0001600001157983 */ /* 0x000ea80000300800 */
[----:B------:R-:W2:Y:S04]  /*1c4b0*/  LDL.LU R10, [R1+0x174] ;  /* 0x00017400010a7983 */ /* 0x000ea80000300800 */
[----:B------:R-:W2:Y:S04]  /*1c4c0*/  LDL.LU R11, [R1+0x170] ;  /* 0x00017000010b7983 */ /* 0x000ea80000300800 */
[----:B------:R-:W2:Y:S04]  /*1c4d0*/  LDL.LU R12, [R1+0x184] ;  /* 0x00018400010c7983 */ /* 0x000ea80000300800 */
[----:B------:R-:W2:Y:S04]  /*1c4e0*/  LDL.LU R13, [R1+0x180] ;  /* 0x00018000010d7983 */ /* 0x000ea80000300800 */
[----:B------:R0:W-:Y:S01]  /*1c4f0*/  STL [R1+0x10a4], R19 ;  /* 0x0010a41301007387 */ /* 0x0001e20000100800 */
[----:B------:R-:W-:-:S03]  /*1c500*/  F2FP.PACK_AB R28, R0, R28 ;  /* 0x0000001c001c723e */ /* 0x000fc600000000ff */
[----:B0-----:R-:W2:Y:S04]  /*1c510*/  LDL.LU R19, [R1+0xd4] ;  /* 0x0000d40001137983 */ /* 0x001ea80000300800 */
[----:B------:R0:W-:Y:S04]  /*1c520*/  STL [R1+0x10a0], R18 ;  /* 0x0010a01201007387 */ /* 0x0001e80000100800 */
        /* <DEDUP_REMOVED lines=9> */
[----:B------:R-:W2:Y:S04]  /*1c5c0*/  LDL.LU R0, [R1+0x13a4] ;  /* 0x0013a40001007983 */ /* 0x000ea80000300800 */
[----:B------:R0:W-:Y:S04]  /*1c5d0*/  STL [R1+0x98c], R28 ;  /* 0x00098c1c01007387 */ /* 0x0001e80000100800 */
[----:B0-----:R-:W2:Y:S02]  /*1c5e0*/  LDL.LU R28, [R1+0x13a0] ;  /* 0x0013a000011c7983 */ /* 0x001ea40000300800 */
[----:B--2---:R-:W-:-:S02]  /*1c5f0*/  F2FP.PACK_AB R14, R28, R14 ;  /* 0x0000000e1c0e723e */ /* 0x004fc400000000ff */
[----:B------:R-:W2:Y:S04]  /*1c600*/  LDL.LU R28, [R1+0x139c] ;  /* 0x00139c00011c7983 */ /* 0x000ea80000300800 */
[----:B------:R0:W-:Y:S02]  /*1c610*/  STL [R1+0x988], R14 ;  /* 0x0009880e01007387 */ /* 0x0001e40000100800 */
[----:B0-----:R-:W-:Y:S02]  /*1c620*/  F2FP.PACK_AB R14, R15, R16 ;  /* 0x000000100f0e723e */ /* 0x001fe400000000ff */
[----:B------:R-:W-:-:S03]  /*1c630*/  F2FP.PACK_AB R16, R17, R18 ;  /* 0x000000121110723e */ /* 0x000fc600000000ff */
[----:B------:R0:W-:Y:S04]  /*1c640*/  STL [R1+0x984], R14 ;  /* 0x0009840e01007387 */ /* 0x0001e80000100800 */
[----:B------:R-:W-:Y:S01]  /*1c650*/  STL [R1+0x980], R16 ;  /* 0x0009801001007387 */ /* 0x000fe20000100800 */
[----:B0-----:R-:W-:Y:S02]  /*1c660*/  F2FP.PACK_AB R14, R0, R29 ;  /* 0x0000001d000e723e */ /* 0x001fe400000000ff */
[----:B---3--:R-:W-:Y:S02]  /*1c670*/  F2FP.PACK_AB R0, R27, R25 ;  /* 0x000000191b00723e */ /* 0x008fe400000000ff */
[----:B--2---:R-:W-:-:S05]  /*1c680*/  F2FP.PACK_AB R15, R19, R28 ;  /* 0x0000001c130f723e */ /* 0x004fca00000000ff */
[----:B------:R4:W-:Y:S04]  /*1c690*/  STL [R1+0x97c], R15 ;  /* 0x00097c0f01007387 */ /* 0x0009e80000100800 */
[----:B------:R0:W-:Y:S04]  /*1c6a0*/  STL [R1+0x978], R14 ;  /* 0x0009780e01007387 */ /* 0x0001e80000100800 */
[----:B------:R1:W-:Y:S01]  /*1c6b0*/  STL [R1+0x974], R0 ;  /* 0x0009740001007387 */ /* 0x0003e20000100800 */
[----:B----4-:R-:W-:Y:S02]  /*1c6c0*/  F2FP.PACK_AB R15, R23, R26 ;  /* 0x0000001a170f723e */ /* 0x010fe400000000ff */
[----:B0-----:R-:W-:-:S03]  /*1c6d0*/  F2FP.PACK_AB R14, R24, R22 ;  /* 0x00000016180e723e */ /* 0x001fc600000000ff */
[----:B------:R-:W-:Y:S01]  /*1c6e0*/  STL [R1+0x970], R15 ;  /* 0x0009700f01007387 */ /* 0x000fe20000100800 */
[----:B-1----:R-:W-:Y:S02]  /*1c6f0*/  F2FP.PACK_AB R0, R2, R3 ;  /* 0x000000030200723e */ /* 0x002fe400000000ff */
[----:B------:R-:W-:Y:S01]  /*1c700*/  F2FP.PACK_AB R3, R8, R9 ;  /* 0x000000090803723e */ /* 0x000fe200000000ff */
[----:B------:R-:W-:Y:S01]  /*1c710*/  STL [R1+0x96c], R14 ;  /* 0x00096c0e01007387 */ /* 0x000fe20000100800 */
[----:B------:R-:W-:-:S03]  /*1c720*/  F2FP.PACK_AB R2, R6, R7 ;  /* 0x000000070602723e */ /* 0x000fc600000000ff */
[----:B------:R0:W-:Y:S04]  /*1c730*/  STL [R1+0x968], R0 ;  /* 0x0009680001007387 */ /* 0x0001e80000100800 */
[----:B------:R1:W-:Y:S01]  /*1c740*/  STL [R1+0x964], R3 ;  /* 0x0009640301007387 */ /* 0x0003e20000100800 */
[----:B0-----:R-:W-:-:S03]  /*1c750*/  F2FP.PACK_AB R0, R4, R5 ;  /* 0x000000050400723e */ /* 0x001fc600000000ff */
[----:B------:R0:W-:Y:S01]  /*1c760*/  STL [R1+0x960], R2 ;  /* 0x0009600201007387 */ /* 0x0001e20000100800 */
[----:B-1----:R-:W-:-:S03]  /*1c770*/  F2FP.PACK_AB R3, R20, R21 ;  /* 0x000000151403723e */ /* 0x002fc600000000ff */
[----:B------:R1:W-:Y:S04]  /*1c780*/  STL [R1+0x95c], R0 ;  /* 0x00095c0001007387 */ /* 0x0003e80000100800 */
[----:B------:R-:W-:Y:S04]  /*1c790*/  STL [R1+0x958], R3 ;  /* 0x0009580301007387 */ /* 0x000fe80000100800 */
[----:B------:R-:W2:Y:S01]  /*1c7a0*/  LDL.LU R14, [R1+0x6a8] ;  /* 0x0006a800010e7983 */ /* 0x000ea20000300800 */
[----:B0-----:R-:W-:Y:S02]  /*1c7b0*/  F2FP.PACK_AB R2, R10, R11 ;  /* 0x0000000b0a02723e */ /* 0x001fe400000000ff */
[----:B-1----:R-:W-:-:S03]  /*1c7c0*/  F2FP.PACK_AB R0, R12, R13 ;  /* 0x0000000d0c00723e */ /* 0x002fc600000000ff */
[----:B------:R-:W-:Y:S04]  /*1c7d0*/  STL [R1+0x954], R2 ;  /* 0x0009540201007387 */ /* 0x000fe80000100800 */
[----:B--2---:R0:W-:Y:S04]  /*1c7e0*/  STL [R1+0x1314], R14 ;  /* 0x0013140e01007387 */ /* 0x0041e80000100800 */
[----:B------:R-:W-:Y:S04]  /*1c7f0*/  STL [R1+0x950], R0 ;  /* 0x0009500001007387 */ /* 0x000fe80000100800 */
[----:B0-----:R-:W2:Y:S04]  /*1c800*/  LDL.LU R14, [R1+0x2e8] ;  /* 0x0002e800010e7983 */ /* 0x001ea80000300800 */
[----:B--2---:R0:W-:Y:S04]  /*1c810*/  STL [R1+0x131c], R14 ;  /* 0x00131c0e01007387 */ /* 0x0041e80000100800 */
        /* <DEDUP_REMOVED lines=31> */
[----:B------:R-:W3:Y:S04]  /*1ca10*/  LDL.LU R15, [R1+0x2fc] ;  /* 0x0002fc00010f7983 */ /* 0x000ee80000300800 */
[----:B---3--:R0:W-:Y:S04]  /*1ca20*/  STL [R1+0x1310], R15 ;  /* 0x0013100f01007387 */ /* 0x0081e80000100800 */
[----:B0-----:R-:W3:Y:S04]  /*1ca30*/  LDL.LU R15, [R1+0x6ac] ;  /* 0x0006ac00010f7983 */ /* 0x001ee80000300800 */
        /* <DEDUP_REMOVED lines=33> */
[----:B0-----:R-:W2:Y:S04]  /*1cc50*/  LDL.LU R15, [R1+0x25c] ;  /* 0x00025c00010f7983 */ /* 0x001ea80000300800 */
[----:B------:R-:W3:Y:S04]  /*1cc60*/  LDL.LU R16, [R1+0x2f8] ;  /* 0x0002f80001107983 */ /* 0x000ee80000300800 */
[----:B------:R-:W4:Y:S04]  /*1cc70*/  LDL.LU R17, [R1+0x30c] ;  /* 0x00030c0001117983 */ /* 0x000f280000300800 */
[----:B------:R-:W4:Y:S04]  /*1cc80*/  LDL.LU R18, [R1+0x308] ;  /* 0x0003080001127983 */ /* 0x000f280000300800 */
        /* <DEDUP_REMOVED lines=23> */
[----:B------:R-:W3:Y:S01]  /*1ce00*/  LDL.LU R13, [R1+0x6d0] ;  /* 0x0006d000010d7983 */ /* 0x000ee20000300800 */
[----:B--2---:R-:W-:-:S03]  /*1ce10*/  F2FP.PACK_AB R14, R15, R14 ;  /* 0x0000000e0f0e723e */ /* 0x004fc600000000ff */
[----:B------:R-:W2:Y:S04]  /*1ce20*/  LDL.LU R15, [R1+0x1398] ;  /* 0x00139800010f7983 */ /* 0x000ea80000300800 */
[----:B------:R0:W-:Y:S04]  /*1ce30*/  STL [R1+0x94c], R14 ;  /* 0x00094c0e01007387 */ /* 0x0001e80000100800 */
[----:B0-----:R-:W2:Y:S02]  /*1ce40*/  LDL.LU R14, [R1+0x1394] ;  /* 0x00139400010e7983 */ /* 0x001ea40000300800 */
[----:B--2---:R-:W-:-:S02]  /*1ce50*/  F2FP.PACK_AB R14, R15, R14 ;  /* 0x0000000e0f0e723e */ /* 0x004fc400000000ff */
        /* <DEDUP_REMOVED lines=64> */
[----:B------:R-:W3:Y:S04]  /*1d260*/  LDL.LU R15, [R1+0x1310] ;  /* 0x00131000010f7983 */ /* 0x000ee80000300800 */
[----:B------:R3:W-:Y:S02]  /*1d270*/  STL [R1+0x8f8], R14 ;  /* 0x0008f80e01007387 */ /* 0x0007e40000100800 */
[----:B---3--:R-:W-:Y:S02]  /*1d280*/  F2FP.PACK_AB R14, R15, R16 ;  /* 0x000000100f0e723e */ /* 0x008fe400000000ff */
[----:B----4-:R-:W-:Y:S02]  /*1d290*/  F2FP.PACK_AB R16, R17, R18 ;  /* 0x000000121110723e */ /* 0x010fe400000000ff */
[----:B------:R-:W-:Y:S01]  /*1d2a0*/  F2FP.PACK_AB R15, R19, R28 ;  /* 0x0000001c130f723e */ /* 0x000fe200000000ff */
[----:B------:R0:W-:Y:S04]  /*1d2b0*/  STL [R1+0x8f4], R14 ;  /* 0x0008f40e01007387 */ /* 0x0001e80000100800 */
[----:B------:R-:W-:Y:S01]  /*1d2c0*/  STL [R1+0x8f0], R16 ;  /* 0x0008f01001007387 */ /* 0x000fe20000100800 */
[----:B0-----:R-:W-:-:S02]  /*1d2d0*/  F2FP.PACK_AB R14, R0, R29 ;  /* 0x0000001d000e723e */ /* 0x001fc400000000ff */
[----:B------:R-:W-:Y:S01]  /*1d2e0*/  F2FP.PACK_AB R0, R27, R25 ;  /* 0x000000191b00723e */ /* 0x000fe200000000ff */
[----:B------:R0:W-:Y:S04]  /*1d2f0*/  STL [R1+0x8ec], R15 ;  /* 0x0008ec0f01007387 */ /* 0x0001e80000100800 */
[----:B------:R1:W-:Y:S04]  /*1d300*/  STL [R1+0x8e8], R14 ;  /* 0x0008e80e01007387 */ /* 0x0003e80000100800 */
[----:B------:R2:W-:Y:S01]  /*1d310*/  STL [R1+0x8e4], R0 ;  /* 0x0008e40001007387 */ /* 0x0005e20000100800 */
[----:B0-----:R-:W-:-:S02]  /*1d320*/  F2FP.PACK_AB R15, R23, R26 ;  /* 0x0000001a170f723e */ /* 0x001fc400000000ff */
[----:B-1----:R-:W-:-:S03]  /*1d330*/  F2FP.PACK_AB R14, R24, R22 ;  /* 0x00000016180e723e */ /* 0x002fc600000000ff */
[----:B------:R-:W-:Y:S01]  /*1d340*/  STL [R1+0x8e0], R15 ;  /* 0x0008e00f01007387 */ /* 0x000fe20000100800 */
[----:B--2---:R-:W-:Y:S02]  /*1d350*/  F2FP.PACK_AB R0, R2, R3 ;  /* 0x000000030200723e */ /* 0x004fe400000000ff */
        /* <DEDUP_REMOVED lines=798> */
[----:B------:R-:W-:Y:S01]  /*20540*/  STL [R1+0xf0], R2 ;  /* 0x0000f00201007387 */ /* 0x000fe20000100800 */
[----:B-1----:R-:W-:-:S03]  /*20550*/  F2FP.PACK_AB R3, R20, R21 ;  /* 0x000000151403723e */ /* 0x002fc600000000ff */
[----:B------:R0:W-:Y:S04]  /*20560*/  STL [R1+0xec], R0 ;  /* 0x0000ec0001007387 */ /* 0x0001e80000100800 */
[----:B------:R-:W-:Y:S01]  /*20570*/  STL [R1+0xe8], R3 ;  /* 0x0000e80301007387 */ /* 0x000fe20000100800 */
[----:B0-----:R-:W-:-:S03]  /*20580*/  F2FP.PACK_AB R0, R12, R13 ;  /* 0x0000000d0c00723e */ /* 0x001fc600000000ff */
[----:B------:R-:W2:Y:S01]  /*20590*/  LDL.LU R13, [R1+0x468] ;  /* 0x00046800010d7983 */ /* 0x000ea20000300800 */
[----:B------:R-:W-:-:S05]  /*205a0*/  F2FP.PACK_AB R2, R10, R11 ;  /* 0x0000000b0a02723e */ /* 0x000fca00000000ff */
        /* <DEDUP_REMOVED lines=24> */
[----:B---3--:R0:W-:Y:S04]  /*20730*/  STL [R1+0x10a8], R18 ;  /* 0x0010a81201007387 */ /* 0x0081e80000100800 */
[----:B0-----:R-:W3:Y:S04]  /*20740*/  LDL.LU R18, [R1+0x464] ;  /* 0x0004640001127983 */ /* 0x001ee80000300800 */
[----:B---3--:R0:W-:Y:S04]  /*20750*/  STL [R1+0x10b0], R18 ;  /* 0x0010b01201007387 */ /* 0x0081e80000100800 */
[----:B0-----:R-:W3:Y:S04]  /*20760*/  LDL.LU R18, [R1+0x454] ;  /* 0x0004540001127983 */ /* 0x001ee80000300800 */
[----:B---3--:R0:W-:Y:S04]  /*20770*/  STL [R1+0x10b8], R18 ;  /* 0x0010b81201007387 */ /* 0x0081e80000100800 */
[----:B0-----:R-:W3:Y:S01]  /*20780*/  LDL.LU R18, [R1+0x7c4] ;  /* 0x0007c40001127983 */ /* 0x001ee20000300800 */
[----:B--2---:R-:W-:-:S03]  /*20790*/  F2FP.PACK_AB R13, R19, R13 ;  /* 0x0000000d130d723e */ /* 0x004fc600000000ff */
[----:B---3--:R0:W-:Y:S04]  /*207a0*/  STL [R1+0x10c0], R18 ;  /* 0x0010c01201007387 */ /* 0x0081e80000100800 */
[----:B0-----:R-:W2:Y:S04]  /*207b0*/  LDL.LU R18, [R1+0x7b4] ;  /* 0x0007b40001127983 */ /* 0x001ea80000300800 */
        /* <DEDUP_REMOVED lines=40> */
[----:B0-----:R-:W3:Y:S01]  /*20a40*/  LDL.LU R13, [R1+0x144] ;  /* 0x00014400010d7983 */ /* 0x001ee20000300800 */
        /* <DEDUP_REMOVED lines=14> */
[----:B------:R0:W-:Y:S01]  /*20b30*/  STL [R1+0xc0], R19 ;  /* 0x0000c01301007387 */ /* 0x0001e20000100800 */
[----:B----4-:R-:W-:-:S03]  /*20b40*/  F2FP.PACK_AB R15, R16, R15 ;  /* 0x0000000f100f723e */ /* 0x010fc600000000ff */
[----:B0-----:R-:W2:Y:S01]  /*20b50*/  LDL.LU R19, [R1+0x10a4] ;  /* 0x0010a40001137983 */ /* 0x001ea20000300800 */
[----:B---3--:R-:W-:-:S03]  /*20b60*/  F2FP.PACK_AB R17, R18, R17 ;  /* 0x000000111211723e */ /* 0x008fc600000000ff */
[----:B------:R-:W3:Y:S04]  /*20b70*/  LDL.LU R18, [R1+0x10a0] ;  /* 0x0010a00001127983 */ /* 0x000ee80000300800 */
[----:B------:R0:W-:Y:S04]  /*20b80*/  STL [R1+0xbc], R17 ;  /* 0x0000bc1101007387 */ /* 0x0001e80000100800 */
[----:B0-----:R-:W4:Y:S04]  /*20b90*/  LDL.LU R17, [R1+0x109c] ;  /* 0x00109c0001117983 */ /* 0x001f280000300800 */
[----:B------:R-:W4:Y:S01]  /*20ba0*/  LDL.LU R16, [R1+0x1098] ;  /* 0x0010980001107983 */ /* 0x000f220000300800 */
[----:B------:R-:W-:-:S02]  /*20bb0*/  F2FP.PACK_AB R14, R14, R28 ;  /* 0x0000001c0e0e723e */ /* 0x000fc400000000ff */
[----:B------:R-:W-:Y:S01]  /*20bc0*/  F2FP.PACK_AB R27, R27, R25 ;  /* 0x000000191b1b723e */ /* 0x000fe200000000ff */
[----:B------:R0:W-:Y:S01]  /*20bd0*/  STL [R1+0xb8], R15 ;  /* 0x0000b80f01007387 */ /* 0x0001e20000100800 */
[----:B------:R-:W-:Y:S02]  /*20be0*/  F2FP.PACK_AB R0, R0, R29 ;  /* 0x0000001d0000723e */ /* 0x000fe400000000ff */
[----:B------:R-:W-:Y:S02]  /*20bf0*/  F2FP.PACK_AB R26, R23, R26 ;  /* 0x0000001a171a723e */ /* 0x000fe400000000ff */
[----:B------:R-:W-:Y:S02]  /*20c00*/  F2FP.PACK_AB R25, R24, R22 ;  /* 0x000000161819723e */ /* 0x000fe400000000ff */
[----:B------:R-:W-:Y:S01]  /*20c10*/  F2FP.PACK_AB R24, R2, R3 ;  /* 0x000000030218723e */ /* 0x000fe200000000ff */
[----:B0-----:R-:W4:Y:S01]  /*20c20*/  LDL.LU R15, [R1+0x1094] ;  /* 0x00109400010f7983 */ /* 0x001f220000300800 */
[----:B------:R-:W-:-:S03]  /*20c30*/  F2FP.PACK_AB R23, R8, R9 ;  /* 0x000000090817723e */ /* 0x000fc600000000ff */
[----:B------:R0:W-:Y:S01]  /*20c40*/  STL [R1+0xb4], R14 ;  /* 0x0000b40e01007387 */ /* 0x0001e20000100800 */
[----:B------:R-:W-:-:S03]  /*20c50*/  F2FP.PACK_AB R22, R6, R7 ;  /* 0x000000070616723e */ /* 0x000fc600000000ff */
[----:B------:R-:W-:Y:S01]  /*20c60*/  STL [R1+0xf80], R27 ;  /* 0x000f801b01007387 */ /* 0x000fe20000100800 */
[----:B------:R-:W-:-:S03]  /*20c70*/  F2FP.PACK_AB R21, R4, R21 ;  /* 0x000000150415723e */ /* 0x000fc600000000ff */
[----:B------:R-:W-:Y:S01]  /*20c80*/  STL [R1+0xb0], R0 ;  /* 0x0000b00001007387 */ /* 0x000fe20000100800 */
[----:B------:R-:W-:-:S03]  /*20c90*/  F2FP.PACK_AB R20, R5, R20 ;  /* 0x000000140514723e */ /* 0x000fc600000000ff */
[----:B------:R-:W-:Y:S01]  /*20ca0*/  STL [R1+0xf84], R26 ;  /* 0x000f841a01007387 */ /* 0x000fe20000100800 */
[----:B--2---:R-:W-:-:S03]  /*20cb0*/  F2FP.PACK_AB R19, R10, R19 ;  /* 0x000000130a13723e */ /* 0x004fc600000000ff */
[----:B------:R-:W-:Y:S04]  /*20cc0*/  STL [R1+0xf88], R25 ;  /* 0x000f881901007387 */ /* 0x000fe80000100800 */
[----:B------:R-:W-:Y:S04]  /*20cd0*/  STL [R1+0xf8c], R24 ;  /* 0x000f8c1801007387 */ /* 0x000fe80000100800 */
[----:B------:R-:W-:Y:S04]  /*20ce0*/  STL [R1+0xf90], R23 ;  /* 0x000f901701007387 */ /* 0x000fe80000100800 */
[----:B------:R-:W-:Y:S04]  /*20cf0*/  STL [R1+0xf94], R22 ;  /* 0x000f941601007387 */ /* 0x000fe80000100800 */
[----:B------:R-:W-:Y:S04]  /*20d00*/  STL [R1+0xf98], R21 ;  /* 0x000f981501007387 */ /* 0x000fe80000100800 */
[----:B------:R-:W-:Y:S04]  /*20d10*/  STL [R1+0xf9c], R20 ;  /* 0x000f9c1401007387 */ /* 0x000fe80000100800 */
[----:B------:R-:W-:Y:S01]  /*20d20*/  STL [R1+0xfa0], R19 ;  /* 0x000fa01301007387 */ /* 0x000fe20000100800 */
[----:B---3--:R-:W-:-:S05]  /*20d30*/  F2FP.PACK_AB R18, R11, R18 ;  /* 0x000000120b12723e */ /* 0x008fca00000000ff */
[----:B------:R-:W-:Y:S01]  /*20d40*/  STL [R1+0xfa4], R18 ;  /* 0x000fa41201007387 */ /* 0x000fe20000100800 */
[----:B----4-:R-:W-:Y:S02]  /*20d50*/  F2FP.PACK_AB R17, R12, R17 ;  /* 0x000000110c11723e */ /* 0x010fe400000000ff */
[----:B------:R-:W-:-:S03]  /*20d60*/  F2FP.PACK_AB R16, R13, R16 ;  /* 0x000000100d10723e */ /* 0x000fc600000000ff */
[----:B------:R-:W-:Y:S04]  /*20d70*/  STL [R1+0xfa8], R17 ;  /* 0x000fa81101007387 */ /* 0x000fe80000100800 */
[----:B0-----:R-:W2:Y:S04]  /*20d80*/  LDL.LU R14, [R1+0x21c] ;  /* 0x00021c00010e7983 */ /* 0x001ea80000300800 */
[----:B------:R-:W3:Y:S04]  /*20d90*/  LDL.LU R13, [R1+0x238] ;  /* 0x00023800010d7983 */ /* 0x000ee80000300800 */
[----:B---3--:R0:W-:Y:S04]  /*20da0*/  STL [R1+0x108c], R13 ;  /* 0x00108c0d01007387 */ /* 0x0081e80000100800 */
[----:B0-----:R-:W3:Y:S04]  /*20db0*/  LDL.LU R13, [R1+0x22c] ;  /* 0x00022c00010d7983 */ /* 0x001ee80000300800 */
[----:B------:R-:W4:Y:S04]  /*20dc0*/  LDL.LU R12, [R1+0x248] ;  /* 0x00024800010c7983 */ /* 0x000f280000300800 */
[----:B----4-:R0:W-:Y:S04]  /*20dd0*/  STL [R1+0x1088], R12 ;  /* 0x0010880c01007387 */ /* 0x0101e80000100800 */
[----:B0-----:R-:W4:Y:S04]  /*20de0*/  LDL.LU R12, [R1+0x23c] ;  /* 0x00023c00010c7983 */ /* 0x001f280000300800 */
[----:B------:R-:W2:Y:S04]  /*20df0*/  LDL.LU R11, [R1+0x210] ;  /* 0x00021000010b7983 */ /* 0x000ea80000300800 */
[----:B--2---:R0:W-:Y:S04]  /*20e00*/  STL [R1+0x1084], R11 ;  /* 0x0010840b01007387 */ /* 0x0041e80000100800 */
[----:B0-----:R-:W2:Y:S04]  /*20e10*/  LDL.LU R11, [R1+0x24c] ;  /* 0x00024c00010b7983 */ /* 0x001ea80000300800 */
        /* <DEDUP_REMOVED lines=15> */
[----:B------:R-:W2:Y:S01]  /*20f10*/  LDL.LU R5, [R1+0x608] ;  /* 0x0006080001057983 */ /* 0x000ea20000300800 */
[----:B------:R-:W-:-:S03]  /*20f20*/  F2FP.PACK_AB R15, R14, R15 ;  /* 0x0000000f0e0f723e */ /* 0x000fc600000000ff */
[----:B--2---:R0:W-:Y:S04]  /*20f30*/  STL [R1+0x106c], R5 ;  /* 0x00106c0501007387 */ /* 0x0041e80000100800 */
[----:B0-----:R-:W2:Y:S04]  /*20f40*/  LDL.LU R5, [R1+0x5fc] ;  /* 0x0005fc0001057983 */ /* 0x001ea80000300800 */
        /* <DEDUP_REMOVED lines=18> */
[----:B0-----:R-:W2:Y:S04]  /*21070*/  LDL.LU R16, [R1+0x610] ;  /* 0x0006100001107983 */ /* 0x001ea80000300800 */
[----:B------:R-:W3:Y:S04]  /*21080*/  LDL.LU R14, [R1+0x1090] ;  /* 0x00109000010e7983 */ /* 0x000ee80000300800 */
[----:B------:R0:W-:Y:S04]  /*21090*/  STL [R1+0xfb0], R15 ;  /* 0x000fb00f01007387 */ /* 0x0001e80000100800 */
[----:B0-----:R-:W2:Y:S01]  /*210a0*/  LDL.LU R15, [R1+0x614] ;  /* 0x00061400010f7983 */ /* 0x001ea20000300800 */
[----:B---3--:R-:W-:-:S03]  /*210b0*/  F2FP.PACK_AB R14, R13, R14 ;  /* 0x0000000e0d0e723e */ /* 0x008fc600000000ff */
[----:B------:R-:W4:Y:S04]  /*210c0*/  LDL.LU R13, [R1+0x108c] ;  /* 0x00108c00010d7983 */ /* 0x000f280000300800 */
[----:B------:R0:W-:Y:S04]  /*210d0*/  STL [R1+0xfb4], R14 ;  /* 0x000fb40e01007387 */ /* 0x0001e80000100800 */
[----:B0-----:R-:W3:Y:S01]  /*210e0*/  LDL.LU R14, [R1+0x600] ;  /* 0x00060000010e7983 */ /* 0x001ee20000300800 */
[----:B----4-:R-:W-:-:S03]  /*210f0*/  F2FP.PACK_AB R13, R12, R13 ;  /* 0x0000000d0c0d723e */ /* 0x010fc600000000ff */
[----:B------:R-:W4:Y:S04]  /*21100*/  LDL.LU R12, [R1+0x1088] ;  /* 0x00108800010c7983 */ /* 0x000f280000300800 */
[----:B------:R0:W-:Y:S04]  /*21110*/  STL [R1+0xfb8], R13 ;  /* 0x000fb80d01007387 */ /* 0x0001e80000100800 */
[----:B0-----:R-:W3:Y:S01]  /*21120*/  LDL.LU R13, [R1+0x604] ;  /* 0x00060400010d7983 */ /* 0x001ee20000300800 */
[----:B----4-:R-:W-:-:S03]  /*21130*/  F2FP.PACK_AB R12, R11, R12 ;  /* 0x0000000c0b0c723e */ /* 0x010fc600000000ff */
[----:B------:R-:W4:Y:S04]  /*21140*/  LDL.LU R11, [R1+0x1084] ;  /* 0x00108400010b7983 */ /* 0x000f280000300800 */
[----:B------:R0:W-:Y:S04]  /*21150*/  STL [R1+0xfbc], R12 ;  /* 0x000fbc0c01007387 */ /* 0x0001e80000100800 */
[----:B0-----:R-:W2:Y:S01]  /*21160*/  LDL.LU R12, [R1+0x5f0] ;  /* 0x0005f000010c7983 */ /* 0x001ea20000300800 */
        /* <DEDUP_REMOVED lines=17> */
[----:B------:R-:W2:Y:S04]  /*21280*/  LDL.LU R6, [R1+0x1070] ;  /* 0x0010700001067983 */ /* 0x000ea80000300800 */
[----:B------:R0:W-:Y:S04]  /*21290*/  STL [R1+0xfd0], R7 ;  /* 0x000fd00701007387 */ /* 0x0001e80000100800 */
[----:B0-----:R-:W4:Y:S01]  /*212a0*/  LDL.LU R7, [R1+0x60c] ;  /* 0x00060c0001077983 */ /* 0x001f220000300800 */
[----:B--2---:R-:W-:-:S03]  /*212b0*/  F2FP.PACK_AB R6, R5, R6 ;  /* 0x000000060506723e */ /* 0x004fc600000000ff */
[----:B------:R-:W4:Y:S01]  /*212c0*/  LDL.LU R5, [R1+0x106c] ;  /* 0x00106c0001057983 */ /* 0x000f220000300800 */
[----:B------:R-:W-:-:S03]  /*212d0*/  F2FP.PACK_AB R4, R8, R4 ;  /* 0x000000040804723e */ /* 0x000fc600000000ff */
[----:B------:R3:W-:Y:S02]  /*212e0*/  STL [R1+0xfd4], R6 ;  /* 0x000fd40601007387 */ /* 0x0007e40000100800 */
[----:B---3--:R-:W-:Y:S02]  /*212f0*/  F2FP.PACK_AB R6, R13, R14 ;  /* 0x0000000e0d06723e */ /* 0x008fe400000000ff */
[----:B----4-:R-:W-:-:S05]  /*21300*/  F2FP.PACK_AB R5, R7, R5 ;  /* 0x000000050705723e */ /* 0x010fca00000000ff */
[----:B------:R0:W-:Y:S04]  /*21310*/  STL [R1+0xfd8], R5 ;  /* 0x000fd80501007387 */ /* 0x0001e80000100800 */
[----:B------:R1:W-:Y:S01]  /*21320*/  STL [R1+0xfdc], R4 ;  /* 0x000fdc0401007387 */ /* 0x0003e20000100800 */
[----:B0-----:R-:W-:Y:S02]  /*21330*/  F2FP.PACK_AB R5, R11, R12 ;  /* 0x0000000c0b05723e */ /* 0x001fe400000000ff */
[----:B-1----:R-:W-:-:S05]  /*21340*/  F2FP.PACK_AB R4, R9, R10 ;  /* 0x0000000a0904723e */ /* 0x002fca00000000ff */
[----:B------:R0:W-:Y:S04]  /*21350*/  STL [R1+0xc], R4 ;  /* 0x00000c0401007387 */ /* 0x0001e80000100800 */
[----:B------:R1:W-:Y:S01]  /*21360*/  STL [R1+0x8], R5 ;  /* 0x0000080501007387 */ /* 0x0003e20000100800 */
[----:B0-----:R-:W-:-:S03]  /*21370*/  F2FP.PACK_AB R4, R15, R16 ;  /* 0x000000100f04723e */ /* 0x001fc600000000ff */
[----:B------:R0:W-:Y:S01]  /*21380*/  STL [R1+0x4], R6 ;  /* 0x0000040601007387 */ /* 0x0001e20000100800 */
[----:B-1----:R-:W-:-:S03]  /*21390*/  F2FP.PACK_AB R5, R17, R18 ;  /* 0x000000121105723e */ /* 0x002fc600000000ff */
[----:B------:R1:W-:Y:S01]  /*213a0*/  STL [R1], R4 ;  /* 0x0000000401007387 */ /* 0x0003e20000100800 */
[----:B0-----:R-:W-:-:S03]  /*213b0*/  F2FP.PACK_AB R6, R19, R20 ;  /* 0x000000141306723e */ /* 0x001fc600000000ff */
[----:B------:R0:W-:Y:S01]  /*213c0*/  STL [R1+0x1c], R5 ;  /* 0x00001c0501007387 */ /* 0x0001e20000100800 */
[----:B-1----:R-:W-:-:S03]  /*213d0*/  F2FP.PACK_AB R4, R21, R22 ;  /* 0x000000161504723e */ /* 0x002fc600000000ff */
[----:B------:R1:W-:Y:S04]  /*213e0*/  STL [R1+0x18], R6 ;  /* 0x0000180601007387 */ /* 0x0003e80000100800 */
[----:B------:R2:W-:Y:S01]  /*213f0*/  STL [R1+0x14], R4 ;  /* 0x0000140401007387 */ /* 0x0005e20000100800 */
[----:B0-----:R-:W-:Y:S02]  /*21400*/  F2FP.PACK_AB R5, R23, R24 ;  /* 0x000000181705723e */ /* 0x001fe400000000ff */
[----:B-1----:R-:W-:-:S03]  /*21410*/  F2FP.PACK_AB R6, R25, R26 ;  /* 0x0000001a1906723e */ /* 0x002fc600000000ff */
[----:B------:R-:W-:Y:S01]  /*21420*/  STL [R1+0x10], R5 ;  /* 0x0000100501007387 */ /* 0x000fe20000100800 */
[----:B--2---:R-:W-:-:S03]  /*21430*/  F2FP.PACK_AB R4, R27, R28 ;  /* 0x0000001c1b04723e */ /* 0x004fc600000000ff */
[----:B------:R-:W-:Y:S04]  /*21440*/  STL [R1+0x2c], R6 ;  /* 0x00002c0601007387 */ /* 0x000fe80000100800 */
[----:B------:R0:W-:Y:S04]  /*21450*/  STL [R1+0x28], R4 ;  /* 0x0000280401007387 */ /* 0x0001e80000100800 */
[----:B0-----:R-:W2:Y:S01]  /*21460*/  LDL.LU R4, [R1+0x488] ;  /* 0x0004880001047983 */ /* 0x001ea20000300800 */
[----:B------:R-:W-:Y:S02]  /*21470*/  F2FP.PACK_AB R5, R0, R29 ;  /* 0x0000001d0005723e */ /* 0x000fe400000000ff */
[----:B------:R-:W-:-:S03]  /*21480*/  F2FP.PACK_AB R0, R2, R3 ;  /* 0x000000030200723e */ /* 0x000fc600000000ff */
        /* <DEDUP_REMOVED lines=35> */
[----:B0-----:R-:W2:Y:S01]  /*216c0*/  LDL.LU R4, [R1+0x398] ;  /* 0x0003980001047983 */ /* 0x001ea20000300800 */
[----:B------:R-:W3:Y:S03]  /*216d0*/  LDL.LU R5, [R1+0x49c] ;  /* 0x00049c0001057983 */ /* 0x000ee60000300800 */
        /* <DEDUP_REMOVED lines=35> */
[----:B0-----:R-:W2:Y:S01]  /*21910*/  LDL.LU R5, [R1+0x39c] ;  /* 0x00039c0001057983 */ /* 0x001ea20000300800 */
[----:B------:R-:W3:Y:S02]  /*21920*/  LDL.LU R6, [R1+0x498] ;  /* 0x0004980001067983 */ /* 0x000ee40000300800 */
[----:B------:R-:W4:Y:S02]  /*21930*/  LDL.LU R7, [R1+0x4ac] ;  /* 0x0004ac0001077983 */ /* 0x000f240000300800 */
[----:B------:R-:W4:Y:S01]  /*21940*/  LDL.LU R8, [R1+0x4a8] ;  /* 0x0004a80001087983 */ /* 0x000f220000300800 */
[----:B------:R-:W3:Y:S01]  /*21950*/  LDL.LU R9, [R1+0x474] ;  /* 0x0004740001097983 */ /* 0x000ee20000300800 */
[----:B------:R-:W3:Y:S02]  /*21960*/  LDL.LU R10, [R1+0x470] ;  /* 0x00047000010a7983 */ /* 0x000ee40000300800 */
[----:B------:R-:W3:Y:S02]  /*21970*/  LDL.LU R11, [R1+0x484] ;  /* 0x00048400010b7983 */ /* 0x000ee40000300800 */
[----:B------:R-:W3:Y:S01]  /*21980*/  LDL.LU R12, [R1+0x480] ;  /* 0x00048000010c7983 */ /* 0x000ee20000300800 */
        /* <DEDUP_REMOVED lines=20> */
[----:B--2---:R-:W-:-:S02]  /*21ad0*/  F2FP.PACK_AB R4, R5, R4 ;  /* 0x000000040504723e */ /* 0x004fc400000000ff */
[----:B------:R-:W2:Y:S03]  /*21ae0*/  LDL.LU R5, [R1+0x1068] ;  /* 0x0010680001057983 */ /* 0x000ea60000300800 */
[----:B------:R0:W-:Y:S02]  /*21af0*/  STL [R1+0x3c], R4 ;  /* 0x00003c0401007387 */ /* 0x0001e40000100800 */
[----:B0-----:R-:W2:Y:S02]  /*21b00*/  LDL.LU R4, [R1+0x1064] ;  /* 0x0010640001047983 */ /* 0x001ea40000300800 */
[----:B--2---:R-:W-:Y:S02]  /*21b10*/  F2FP.PACK_AB R4, R5, R4 ;  /* 0x000000040504723e */ /* 0x004fe400000000ff */
[----:B------:R-:W2:Y:S03]  /*21b20*/  LDL.LU R5, [R1+0x1060] ;  /* 0x0010600001057983 */ /* 0x000ea60000300800 */
[----:B------:R0:W-:Y:S02]  /*21b30*/  STL [R1+0x38], R4 ;  /* 0x0000380401007387 */ /* 0x0001e40000100800 */
[----:B0-----:R-:W2:Y:S02]  /*21b40*/  LDL.LU R4, [R1+0x105c] ;  /* 0x00105c0001047983 */ /* 0x001ea40000300800 */
        /* <DEDUP_REMOVED lines=62> */
[----:B------:R0:W-:Y:S01]  /*21f30*/  STL [R1+0x78], R4 ;  /* 0x0000780401007387 */ /* 0x0001e20000100800 */
[----:B----4-:R-:W-:-:S02]  /*21f40*/  F2FP.PACK_AB R8, R7, R8 ;  /* 0x000000080708723e */ /* 0x010fc400000000ff */
[----:B---3--:R-:W-:Y:S02]  /*21f50*/  F2FP.PACK_AB R10, R9, R10 ;  /* 0x0000000a090a723e */ /* 0x008fe400000000ff */
[----:B------:R-:W-:Y:S01]  /*21f60*/  F2FP.PACK_AB R12, R11, R12 ;  /* 0x0000000c0b0c723e */ /* 0x000fe200000000ff */
[----:B0-----:R0:W5:Y:S01]  /*21f70*/  LDL.LU R4, [R1+0xfdc] ;  /* 0x000fdc0001047983 */ /* 0x0011620000300800 */
[----:B------:R-:W-:Y:S02]  /*21f80*/  F2FP.PACK_AB R14, R13, R14 ;  /* 0x0000000e0d0e723e */ /* 0x000fe400000000ff */
[----:B------:R-:W-:Y:S02]  /*21f90*/  F2FP.PACK_AB R16, R15, R16 ;  /* 0x000000100f10723e */ /* 0x000fe400000000ff */
[----:B------:R-:W-:Y:S02]  /*21fa0*/  F2FP.PACK_AB R18, R17, R18 ;  /* 0x000000121112723e */ /* 0x000fe400000000ff */
[----:B------:R-:W-:-:S02]  /*21fb0*/  F2FP.PACK_AB R20, R19, R20 ;  /* 0x000000141314723e */ /* 0x000fc400000000ff */
[----:B------:R-:W-:Y:S02]  /*21fc0*/  F2FP.PACK_AB R22, R21, R22 ;  /* 0x000000161516723e */ /* 0x000fe400000000ff */
[----:B------:R-:W-:Y:S02]  /*21fd0*/  F2FP.PACK_AB R24, R23, R24 ;  /* 0x000000181718723e */ /* 0x000fe400000000ff */
[----:B------:R-:W-:Y:S02]  /*21fe0*/  F2FP.PACK_AB R26, R25, R26 ;  /* 0x0000001a191a723e */ /* 0x000fe400000000ff */
[----:B------:R-:W-:Y:S02]  /*21ff0*/  F2FP.PACK_AB R28, R27, R28 ;  /* 0x0000001c1b1c723e */ /* 0x000fe400000000ff */
[----:B--2---:R-:W-:Y:S02]  /*22000*/  F2FP.PACK_AB R6, R5, R6 ;  /* 0x000000060506723e */ /* 0x004fe400000000ff */
[----:B------:R0:W5:Y:S03]  /*22010*/  LDL.LU R5, [R1+0xfd8] ;  /* 0x000fd80001057983 */ /* 0x0001660000300800 */
[----:B------:R1:W-:Y:S02]  /*22020*/  STL [R1+0x74], R6 ;  /* 0x0000740601007387 */ /* 0x0003e40000100800 */
[----:B-1----:R0:W5:Y:S01]  /*22030*/  LDL.LU R6, [R1+0xfd4] ;  /* 0x000fd40001067983 */ /* 0x0021620000300800 */
[----:B------:R0:W5:Y:S02]  /*22040*/  LDL.LU R7, [R1+0xfd0] ;  /* 0x000fd00001077983 */ /* 0x0001640000300800 */
        /* <DEDUP_REMOVED lines=31> */
[----:B-1----:R-:W-:Y:S01]  /*22240*/  F2FP.PACK_AB R28, R0, R29 ;  /* 0x0000001d001c723e */ /* 0x002fe200000000ff */
[----:B------:R-:W-:-:S05]  /*22250*/  F2FP.PACK_AB R0, R2, R3 ;  /* 0x000000030200723e */ /* 0x000fca00000000ff */
[----:B------:R0:W-:Y:S01]  /*22260*/  STL [R1+0xa0], R0 ;  /* 0x0000a00001007387 */ /* 0x0001e20000100800 */
[----:B------:R0:W-:Y:S02]  /*22270*/  STL [R1+0xa4], R28 ;  /* 0x0000a41c01007387 */ /* 0x0001e40000100800 */
.L_x_0:
[----:B-----5:R-:W-:Y:S04]  /*22280*/  STL.64 [R1+0x11c8], R6 ;  /* 0x0011c80601007387 */ /* 0x020fe80000100a00 */
[----:B------:R-:W-:Y:S04]  /*22290*/  STL.64 [R1+0x11c0], R4 ;  /* 0x0011c00401007387 */ /* 0x000fe80000100a00 */
        /* <DEDUP_REMOVED lines=9> */
[----:B------:R2:W-:Y:S04]  /*22330*/  STL.64 [R1+0x1170], R24 ;  /* 0x0011701801007387 */ /* 0x0005e80000100a00 */
[----:B-1----:R-:W1:Y:S04]  /*22340*/  S2R R29, SR_TID.X ;  /* 0x00000000001d7919 */ /* 0x002e680000002100 */
[----:B0-----:R-:W0:Y:S04]  /*22350*/  S2R R0, SR_TID.X ;  /* 0x0000000000007919 */ /* 0x001e280000002100 */
[----:B--2---:R-:W2:Y:S04]  /*22360*/  LDL.LU R24, [R1] ;  /* 0x0000000001187983 */ /* 0x004ea80000300800 */
[----:B------:R-:W2:Y:S04]  /*22370*/  LDL.LU R25, [R1+0x4] ;  /* 0x0000040001197983 */ /* 0x000ea80000300800 */
[----:B------:R-:W3:Y:S04]  /*22380*/  LDL.LU R26, [R1+0x8] ;  /* 0x00000800011a7983 */ /* 0x000ee80000300800 */
[----:B------:R-:W3:Y:S01]  /*22390*/  LDL.LU R27, [R1+0xc] ;  /* 0x00000c00011b7983 */ /* 0x000ee20000300800 */
[----:B-1----:R-:W-:-:S02]  /*223a0*/  IMAD.SHL.U32 R2, R29, 0x400, RZ ;  /* 0x000004001d027824 */ /* 0x002fc400078e00ff */
[----:B------:R-:W-:Y:S01]  /*223b0*/  IMAD.SHL.U32 R3, R29, 0x100, RZ ;  /* 0x000001001d037824 */ /* 0x000fe200078e00ff */
[----:B0-----:R-:W-:Y:S02]  /*223c0*/  LOP3.LUT R0, R0, 0x7f, RZ, 0xc0, !PT ;  /* 0x0000007f00007812 */ /* 0x001fe400078ec0ff */
[----:B------:R-:W-:Y:S01]  /*223d0*/  LOP3.LUT R2, R2, 0x1800, RZ, 0xc0, !PT ;  /* 0x0000180002027812 */ /* 0x000fe200078ec0ff */
[----:B------:R-:W-:Y:S06]  /*223e0*/  BAR.SYNC.DEFER_BLOCKING 0x0 ;  /* 0x0000000000007b1d */ /* 0x000fec0000010000 */
[----:B---3--:R-:W-:Y:S01]  /*223f0*/  STL.64 [R1+0x11d8], R26 ;  /* 0x0011d81a01007387 */ /* 0x008fe20000100a00 */
[----:B------:R-:W-:-:S03]  /*22400*/  IMAD R2, R0, 0x10, R2 ;  /* 0x0000001000027824 */ /* 0x000fc600078e0202 */
[----:B--2---:R-:W-:Y:S04]  /*22410*/  STL.64 [R1+0x11d0], R24 ;  /* 0x0011d01801007387 */ /* 0x004fe80000100a00 */
[----:B------:R-:W2:Y:S04]  /*22420*/  LDL.LU R12, [R1+0x30] ;  /* 0x00003000010c7983 */ /* 0x000ea80000300800 */
[----:B------:R-:W2:Y:S04]  /*22430*/  LDL.LU R13, [R1+0x34] ;  /* 0x00003400010d7983 */ /* 0x000ea80000300800 */
[----:B------:R-:W3:Y:S04]  /*22440*/  LDL.LU R14, [R1+0x38] ;  /* 0x00003800010e7983 */ /* 0x000ee80000300800 */
[----:B------:R-:W3:Y:S04]  /*22450*/  LDL.LU R15, [R1+0x3c] ;  /* 0x00003c00010f7983 */ /* 0x000ee80000300800 */
[----:B---3--:R-:W-:Y:S04]  /*22460*/  STL.64 [R1+0x11e8], R14 ;  /* 0x0011e80e01007387 */ /* 0x008fe80000100a00 */
[----:B--2---:R0:W-:Y:S04]  /*22470*/  STL.64 [R1+0x11e0], R12 ;  /* 0x0011e00c01007387 */ /* 0x0041e80000100a00 */
[----:B0-----:R-:W2:Y:S04]  /*22480*/  LDL.LU R12, [R1+0x70] ;  /* 0x00007000010c7983 */ /* 0x001ea80000300800 */
        /* <DEDUP_REMOVED lines=14> */
[----:B------:R-:W3:Y:S01]  /*22570*/  LDL.LU R15, [R1+0x9c] ;  /* 0x00009c00010f7983 */ /* 0x000ee20000300800 */
[----:B------:R-:W-:Y:S01]  /*22580*/  IMAD.SHL.U32 R0, R29, 0x20, RZ ;  /* 0x000000201d007824 */ /* 0x000fe200078e00ff */
[----:B------:R-:W-:-:S04]  /*22590*/  LOP3.LUT R3, R3, 0x1800, RZ, 0xc0, !PT ;  /* 0x0000180003037812 */ /* 0x000fc800078ec0ff */
[----:B------:R-:W-:Y:S01]  /*225a0*/  LOP3.LUT R3, R3, 0x60, R0, 0xf8, !PT ;  /* 0x0000006003037812 */ /* 0x000fe200078ef800 */
[C---:B------:R-:W-:Y:S01]  /*225b0*/  IMAD.SHL.U32 R0, R29.reuse, 0x4, RZ ;  /* 0x000000041d007824 */ /* 0x040fe200078e00ff */
[----:B------:R-:W-:Y:S01]  /*225c0*/  LOP3.LUT R28, R29, 0x60, RZ, 0xc0, !PT ;  /* 0x000000601d1c7812 */ /* 0x000fe200078ec0ff */
[----:B---3--:R-:W-:Y:S04]  /*225d0*/  STL.64 [R1+0x1218], R14 ;  /* 0x0012180e01007387 */ /* 0x008fe80000100a00 */
[----:B--2---:R0:W-:Y:S04]  /*225e0*/  STL.64 [R1+0x1210], R12 ;  /* 0x0012100c01007387 */ /* 0x0041e80000100a00 */
[----:B0-----:R-:W2:Y:S04]  /*225f0*/  LDL.LU R12, [R1+0xa0] ;  /* 0x0000a000010c7983 */ /* 0x001ea80000300800 */
[----:B------:R-:W2:Y:S04]  /*22600*/  LDL.LU R13, [R1+0xa4] ;  /* 0x0000a400010d7983 */ /* 0x000ea80000300800 */
[----:B------:R-:W2:Y:S04]  /*22610*/  LDL.LU R14, [R1+0xa8] ;  /* 0x0000a800010e7983 */ /* 0x000ea80000300800 */
[----:B------:R-:W2:Y:S04]  /*22620*/  LDL.LU R15, [R1+0xac] ;  /* 0x0000ac00010f7983 */ /* 0x000ea80000300800 */
[----:B------:R-:W3:Y:S01]  /*22630*/  LDL.LU R8, [R1+0x40] ;  /* 0x0000400001087983 */ /* 0x000ee20000300800 */
[----:B------:R-:W-:-:S03]  /*22640*/  LOP3.LUT R0, R0, 0x70, RZ, 0xc0, !PT ;  /* 0x0000007000007812 */ /* 0x000fc600078ec0ff */
[----:B------:R-:W3:Y:S04]  /*22650*/  LDL.LU R9, [R1+0x44] ;  /* 0x0000440001097983 */ /* 0x000ee80000300800 */
[----:B------:R-:W3:Y:S04]  /*22660*/  LDL.LU R10, [R1+0x48] ;  /* 0x00004800010a7983 */ /* 0x000ee80000300800 */
[----:B------:R-:W3:Y:S04]  /*22670*/  LDL.LU R11, [R1+0x4c] ;  /* 0x00004c00010b7983 */ /* 0x000ee80000300800 */
[----:B------:R-:W4:Y:S04]  /*22680*/  LDL.LU R4, [R1+0x50] ;  /* 0x0000500001047983 */ /* 0x000f280000300800 */
[----:B------:R-:W4:Y:S01]  /*22690*/  LDL.LU R5, [R1+0x54] ;  /* 0x0000540001057983 */ /* 0x000f220000300800 */
[----:B------:R-:W-:-:S03]  /*226a0*/  IMAD R0, R28, 0x8, R0 ;  /* 0x000000081c007824 */ /* 0x000fc600078e0200 */
[----:B------:R-:W4:Y:S04]  /*226b0*/  LDL.LU R6, [R1+0x58] ;  /* 0x0000580001067983 */ /* 0x000f280000300800 */
[----:B------:R-:W4:Y:S04]  /*226c0*/  LDL.LU R7, [R1+0x5c] ;  /* 0x00005c0001077983 */ /* 0x000f280000300800 */
[----:B------:R-:W3:Y:S04]  /*226d0*/  LDL.LU R24, [R1+0x60] ;  /* 0x0000600001187983 */ /* 0x000ee80000300800 */
[----:B------:R-:W3:Y:S04]  /*226e0*/  LDL.LU R25, [R1+0x64] ;  /* 0x0000640001197983 */ /* 0x000ee80000300800 */
[----:B------:R-:W3:Y:S01]  /*226f0*/  LDL.LU R26, [R1+0x68] ;  /* 0x00006800011a7983 */ /* 0x000ee20000300800 */
[----:B------:R-:W-:-:S03]  /*22700*/  LOP3.LUT R0, R3, R0, RZ, 0x3c, !PT ;  /* 0x0000000003007212 */ /* 0x000fc600078e3cff */
        /* <DEDUP_REMOVED lines=9> */
[----:B--2---:R0:W-:Y:S04]  /*227a0*/  STS.128 [R0], R12 ;  /* 0x0000000c00007388 */ /* 0x0041e80000000c00 */
[----:B0-----:R-:W2:Y:S04]  /*227b0*/  LDL.LU.64 R14, [R1+0x1218] ;  /* 0x00121800010e7983 */ /* 0x001ea80000300a00 */
[----:B------:R-:W2:Y:S04]  /*227c0*/  LDL.LU.64 R12, [R1+0x1210] ;  /* 0x00121000010c7983 */ /* 0x000ea80000300a00 */
[----:B--2---:R0:W-:Y:S04]  /*227d0*/  STS.128 [R0+0x80], R12 ;  /* 0x0000800c00007388 */ /* 0x0041e80000000c00 */
[----:B0-----:R-:W2:Y:S04]  /*227e0*/  LDL.LU.64 R14, [R1+0x1208] ;  /* 0x00120800010e7983 */ /* 0x001ea80000300a00 */
[----:B------:R-:W2:Y:S04]  /*227f0*/  LDL.LU.64 R12, [R1+0x1200] ;  /* 0x00120000010c7983 */ /* 0x000ea80000300a00 */
[----:B--2---:R0:W-:Y:S04]  /*22800*/  STS.128 [R0+0x400], R12 ;  /* 0x0004000c00007388 */ /* 0x0041e80000000c00 */
[----:B0-----:R-:W2:Y:S04]  /*22810*/  LDL.LU.64 R14, [R1+0x11f8] ;  /* 0x0011f800010e7983 */ /* 0x001ea80000300a00 */
[----:B------:R-:W2:Y:S01]  /*22820*/  LDL.LU.64 R12, [R1+0x11f0] ;  /* 0x0011f000010c7983 */ /* 0x000ea20000300a00 */
[----:B------:R-:W-:-:S02]  /*22830*/  LOP3.LUT R28, R2, 0x20, RZ, 0x3c, !PT ;  /* 0x00000020021c7812 */ /* 0x000fc400078e3cff */
[C---:B------:R-:W-:Y:S02]  /*22840*/  LOP3.LUT R29, R2.reuse, 0x40, RZ, 0x3c, !PT ;  /* 0x00000040021d7812 */ /* 0x040fe400078e3cff */
[----:B------:R-:W-:Y:S01]  /*22850*/  LOP3.LUT R3, R2, 0x60, RZ, 0x3c, !PT ;  /* 0x0000006002037812 */ /* 0x000fe200078e3cff */
[----:B--2---:R-:W-:Y:S04]  /*22860*/  STS.128 [R0+0x480], R12 ;  /* 0x0004800c00007388 */ /* 0x004fe80000000c00 */
[----:B------:R-:W-:Y:S06]  /*22870*/  BAR.SYNC.DEFER_BLOCKING 0x0 ;  /* 0x0000000000007b1d */ /* 0x000fec0000010000 */
[----:B------:R-:W0:Y:S04]  /*22880*/  LDS.128 R12, [R2] ;  /* 0x00000000020c7984 */ /* 0x000e280000000c00 */
[----:B0-----:R-:W-:Y:S04]  /*22890*/  STL.64 [R1+0x70], R12 ;  /* 0x0000700c01007387 */ /* 0x001fe80000100a00 */
[----:B------:R-:W-:Y:S04]  /*228a0*/  STL.64 [R1+0x78], R14 ;  /* 0x0000780e01007387 */ /* 0x000fe80000100a00 */
[----:B------:R-:W0:Y:S04]  /*228b0*/  LDS.128 R12, [R28] ;  /* 0x000000001c0c7984 */ /* 0x000e280000000c00 */
[----:B0-----:R-:W-:Y:S04]  /*228c0*/  STL.64 [R1+0x80], R12 ;  /* 0x0000800c01007387 */ /* 0x001fe80000100a00 */
[----:B------:R-:W-:Y:S04]  /*228d0*/  STL.64 [R1+0x88], R14 ;  /* 0x0000880e01007387 */ /* 0x000fe80000100a00 */
[----:B------:R-:W0:Y:S04]  /*228e0*/  LDS.128 R12, [R29] ;  /* 0x000000001d0c7984 */ /* 0x000e280000000c00 */
[----:B0-----:R-:W-:Y:S04]  /*228f0*/  STL.64 [R1+0x100], R12 ;  /* 0x0001000c01007387 */ /* 0x001fe80000100a00 */
[----:B------:R-:W-:Y:S04]  /*22900*/  STL.64 [R1+0x108], R14 ;  /* 0x0001080e01007387 */ /* 0x000fe80000100a00 */
[----:B------:R-:W0:Y:S04]  /*22910*/  LDS.128 R12, [R3] ;  /* 0x00000000030c7984 */ /* 0x000e280000000c00 */
[----:B------:R-:W-:Y:S06]  /*22920*/  BAR.SYNC.DEFER_BLOCKING 0x0 ;  /* 0x0000000000007b1d */ /* 0x000fec0000010000 */
[----:B0-----:R-:W-:Y:S04]  /*22930*/  STL.64 [R1+0x140], R12 ;  /* 0x0001400c01007387 */ /* 0x001fe80000100a00 */
[----:B------:R0:W-:Y:S04]  /*22940*/  STL.64 [R1+0x148], R14 ;  /* 0x0001480e01007387 */ /* 0x0001e80000100a00 */
[----:B0-----:R-:W2:Y:S04]  /*22950*/  LDL.LU.64 R14, [R1+0x11e8] ;  /* 0x0011e800010e7983 */ /* 0x001ea80000300a00 */
[----:B------:R-:W2:Y:S04]  /*22960*/  LDL.LU.64 R12, [R1+0x11e0] ;  /* 0x0011e000010c7983 */ /* 0x000ea80000300a00 */
[----:B---3--:R0:W-:Y:S04]  /*22970*/  STS.128 [R0], R24 ;  /* 0x0000001800007388 */ /* 0x0081e80000000c00 */
[----:B----4-:R1:W-:Y:S04]  /*22980*/  STS.128 [R0+0x80], R4 ;  /* 0x0000800400007388 */ /* 0x0103e80000000c00 */
[----:B------:R3:W-:Y:S04]  /*22990*/  STS.128 [R0+0x400], R8 ;  /* 0x0004000800007388 */ /* 0x0007e80000000c00 */
[----:B0-----:R-:W4:Y:S04]  /*229a0*/  LDL.LU.64 R26, [R1+0x11d8] ;  /* 0x0011d800011a7983 */ /* 0x001f280000300a00 */
[----:B------:R-:W4:Y:S04]  /*229b0*/  LDL.LU.64 R24, [R1+0x11d0] ;  /* 0x0011d00001187983 */ /* 0x000f280000300a00 */
[----:B-1----:R-:W4:Y:S04]  /*229c0*/  LDL.LU.64 R6, [R1+0x11c8] ;  /* 0x0011c80001067983 */ /* 0x002f280000300a00 */
[----:B------:R-:W4:Y:S04]  /*229d0*/  LDL.LU.64 R4, [R1+0x11c0] ;  /* 0x0011c00001047983 */ /* 0x000f280000300a00 */
[----:B---3--:R-:W3:Y:S04]  /*229e0*/  LDL.LU.64 R10, [R1+0x11b8] ;  /* 0x0011b800010a7983 */ /* 0x008ee80000300a00 */
[----:B------:R-:W3:Y:S04]  /*229f0*/  LDL.LU.64 R8, [R1+0x11b0] ;  /* 0x0011b00001087983 */ /* 0x000ee80000300a00 */
        /* <DEDUP_REMOVED lines=13> */
[----:B------:R-:W-:Y:S04]  /*22ad0*/  STS.128 [R0], R16 ;  /* 0x0000001000007388 */ /* 0x000fe80000000c00 */
[----:B------:R-:W-:Y:S04]  /*22ae0*/  STS.128 [R0+0x80], R20 ;  /* 0x0000801400007388 */ /* 0x000fe80000000c00 */
[----:B0-----:R-:W-:Y:S04]  /*22af0*/  STL.64 [R1+0x130], R12 ;  /* 0x0001300c01007387 */ /* 0x001fe80000100a00 */
[----:B------:R0:W-:Y:S04]  /*22b00*/  STL.64 [R1+0x138], R14 ;  /* 0x0001380e01007387 */ /* 0x0001e80000100a00 */
[----:B0-----:R-:W2:Y:S04]  /*22b10*/  LDL.LU.64 R14, [R1+0x11a8] ;  /* 0x0011a800010e7983 */ /* 0x001ea80000300a00 */
[----:B------:R-:W2:Y:S04]  /*22b20*/  LDL.LU.64 R12, [R1+0x11a0] ;  /* 0x0011a000010c7983 */ /* 0x000ea80000300a00 */
[----:B------:R-:W2:Y:S04]  /*22b30*/  LDL.LU.64 R18, [R1+0x1198] ;  /* 0x0011980001127983 */ /* 0x000ea80000300a00 */
[----:B------:R-:W2:Y:S04]  /*22b40*/  LDL.LU.64 R16, [R1+0x1190] ;  /* 0x0011900001107983 */ /* 0x000ea80000300a00 */
[----:B------:R-:W2:Y:S04]  /*22b50*/  LDL.LU.64 R22, [R1+0x1188] ;  /* 0x0011880001167983 */ /* 0x000ea80000300a00 */
[----:B------:R-:W2:Y:S04]  /*22b60*/  LDL.LU.64 R20, [R1+0x1180] ;  /* 0x0011800001147983 */ /* 0x000ea80000300a00 */
[----:B----4-:R-:W-:Y:S04]  /*22b70*/  STS.128 [R0+0x400], R24 ;  /* 0x0004001800007388 */ /* 0x010fe80000000c00 */
[----:B------:R-:W-:Y:S04]  /*22b80*/  STS.128 [R0+0x480], R4 ;  /* 0x0004800400007388 */ /* 0x000fe80000000c00 */
[----:B------:R-:W-:Y:S06]  /*22b90*/  BAR.SYNC.DEFER_BLOCKING 0x0 ;  /* 0x0000000000007b1d */ /* 0x000fec0000010000 */
[----:B------:R-:W0:Y:S04]  /*22ba0*/  LDS.128 R24, [R2] ;  /* 0x0000000002187984 */ /* 0x000e280000000c00 */
[----:B------:R-:W1:Y:S04]  /*22bb0*/  LDS.128 R4, [R28] ;  /* 0x000000001c047984 */ /* 0x000e680000000c00 */
[----:B0-----:R-:W-:Y:S04]  /*22bc0*/  STL.64 [R1+0x10], R24 ;  /* 0x0000101801007387 */ /* 0x001fe80000100a00 */
[----:B------:R-:W-:Y:S04]  /*22bd0*/  STL.64 [R1+0x18], R26 ;  /* 0x0000181a01007387 */ /* 0x000fe80000100a00 */
[----:B-1----:R-:W-:Y:S04]  /*22be0*/  STL.64 [R1+0x40], R4 ;  /* 0x0000400401007387 */ /* 0x002fe80000100a00 */
[----:B------:R-:W-:Y:S04]  /*22bf0*/  STL.64 [R1+0x48], R6 ;  /* 0x0000480601007387 */ /* 0x000fe80000100a00 */
[----:B------:R-:W0:Y:S04]  /*22c00*/  LDS.128 R24, [R29] ;  /* 0x000000001d187984 */ /* 0x000e280000000c00 */
[----:B------:R-:W1:Y:S04]  /*22c10*/  LDS.128 R4, [R3] ;  /* 0x0000000003047984 */ /* 0x000e680000000c00 */
[----:B------:R-:W-:Y:S06]  /*22c20*/  BAR.SYNC.DEFER_BLOCKING 0x0 ;  /* 0x0000000000007b1d */ /* 0x000fec0000010000 */
[----:B---3--:R-:W-:Y:S04]  /*22c30*/  STS.128 [R0], R8 ;  /* 0x0000000800007388 */ /* 0x008fe80000000c00 */
[----:B0-----:R-:W-:Y:S04]  /*22c40*/  STL.64 [R1+0x60], R24 ;  /* 0x0000601801007387 */ /* 0x001fe80000100a00 */
[----:B------:R-:W-:Y:S04]  /*22c50*/  STL.64 [R1+0x68], R26 ;  /* 0x0000681a01007387 */ /* 0x000fe80000100a00 */
[----:B-1----:R-:W-:Y:S04]  /*22c60*/  STL.64 [R1+0x120], R4 ;  /* 0x0001200401007387 */ /* 0x002fe80000100a00 */
[----:B------:R-:W-:Y:S04]  /*22c70*/  STL.64 [R1+0x128], R6 ;  /* 0x0001280601007387 */ /* 0x000fe80000100a00 */
[----:B--2---:R-:W-:Y:S04]  /*22c80*/  STS.128 [R0+0x80], R12 ;  /* 0x0000800c00007388 */ /* 0x004fe80000000c00 */
[----:B------:R-:W-:Y:S04]  /*22c90*/  STS.128 [R0+0x400], R16 ;  /* 0x0004001000007388 */ /* 0x000fe80000000c00 */
[----:B------:R-:W-:Y:S04]  /*22ca0*/  STS.128 [R0+0x480], R20 ;  /* 0x0004801400007388 */ /* 0x000fe80000000c00 */
[----:B------:R-:W-:Y:S06]  /*22cb0*/  BAR.SYNC.DEFER_BLOCKING 0x0 ;  /* 0x0000000000007b1d */ /* 0x000fec0000010000 */
[----:B------:R-:W0:Y:S04]  /*22cc0*/  LDS.128 R4, [R2] ;  /* 0x0000000002047984 */ /* 0x000e280000000c00 */
[----:B------:R-:W-:Y:S01]  /*22cd0*/  LDS.128 R24, [R3] ;  /* 0x0000000003187984 */ /* 0x000fe20000000c00 */
[----:B0-----:R-:W-:-:S03]  /*22ce0*/  IMAD.MOV.U32 R20, RZ, RZ, R4 ;  /* 0x000000ffff147224 */ /* 0x001fc600078e0004 */
[----:B------:R-:W-:Y:S01]  /*22cf0*/  STL.64 [R1+0x8], R6 ;  /* 0x0000080601007387 */ /* 0x000fe20000100a00 */
[----:B------:R-:W-:-:S03]  /*22d00*/  IMAD.MOV.U32 R21, RZ, RZ, R5 ;  /* 0x000000ffff157224 */ /* 0x000fc600078e0005 */
[----:B------:R-:W0:Y:S04]  /*22d10*/  LDS.128 R4, [R28] ;  /* 0x000000001c047984 */ /* 0x000e280000000c00 */
[----:B------:R-:W-:Y:S04]  /*22d20*/  STL [R1+0x1010], R22 ;  /* 0x0010101601007387 */ /* 0x000fe80000100800 */
[----:B------:R1:W-:Y:S04]  /*22d30*/  STL.64 [R1+0x1008], R20 ;  /* 0x0010081401007387 */ /* 0x0003e80000100a00 */
[----:B0-----:R-:W-:Y:S04]  /*22d40*/  STL [R1+0x24], R5 ;  /* 0x0000240501007387 */ /* 0x001fe80000100800 */
[----:B------:R-:W-:Y:S04]  /*22d50*/  STL.64 [R1+0x28], R6 ;  /* 0x0000280601007387 */ /* 0x000fe80000100a00 */
[----:B------:R-:W2:Y:S04]  /*22d60*/  LDL.LU R8, [R1+0x190] ;  /* 0x0001900001087983 */ /* 0x000ea80000300800 */
[----:B------:R-:W2:Y:S04]  /*22d70*/  LDL.LU R9, [R1+0x194] ;  /* 0x0001940001097983 */ /* 0x000ea80000300800 */
[----:B------:R-:W3:Y:S04]  /*22d80*/  LDL.LU R10, [R1+0x198] ;  /* 0x00019800010a7983 */ /* 0x000ee80000300800 */
[----:B------:R-:W3:Y:S04]  /*22d90*/  LDL.LU R11, [R1+0x19c] ;  /* 0x00019c00010b7983 */ /* 0x000ee80000300800 */
[----:B---3--:R-:W-:Y:S04]  /*22da0*/  STL.64 [R1+0x1128], R10 ;  /* 0x0011280a01007387 */ /* 0x008fe80000100a00 */
[----:B--2---:R-:W-:Y:S04]  /*22db0*/  STL.64 [R1+0x1120], R8 ;  /* 0x0011200801007387 */ /* 0x004fe80000100a00 */
[----:B------:R-:W2:Y:S04]  /*22dc0*/  LDL.LU R12, [R1+0x180] ;  /* 0x00018000010c7983 */ /* 0x000ea80000300800 */
[----:B------:R-:W2:Y:S04]  /*22dd0*/  LDL.LU R13, [R1+0x184] ;  /* 0x00018400010d7983 */ /* 0x000ea80000300800 */
[----:B------:R-:W3:Y:S04]  /*22de0*/  LDL.LU R14, [R1+0x188] ;  /* 0x00018800010e7983 */ /* 0x000ee80000300800 */
[----:B------:R-:W3:Y:S04]  /*22df0*/  LDL.LU R15, [R1+0x18c] ;  /* 0x00018c00010f7983 */ /* 0x000ee80000300800 */
[----:B---3--:R-:W-:Y:S04]  /*22e00*/  STL.64 [R1+0x1138], R14 ;  /* 0x0011380e01007387 */ /* 0x008fe80000100a00 */
[----:B--2---:R-:W-:Y:S04]  /*22e10*/  STL.64 [R1+0x1130], R12 ;  /* 0x0011300c01007387 */ /* 0x004fe80000100a00 */
[----:B-1----:R-:W2:Y:S04]  /*22e20*/  LDL.LU R20, [R1+0x170] ;  /* 0x0001700001147983 */ /* 0x002ea80000300800 */
        /* <DEDUP_REMOVED lines=9> */
[----:B------:R-:W-:-:S03]  /*22ec0*/  IMAD.MOV.U32 R18, RZ, RZ, R4 ;  /* 0x000000ffff127224 */ /* 0x000fc600078e0004 */
[----:B------:R-:W0:Y:S04]  /*22ed0*/  LDS.128 R4, [R29] ;  /* 0x000000001d047984 */ /* 0x000e280000000c00 */
[----:B------:R-:W-:Y:S06]  /*22ee0*/  BAR.SYNC.DEFER_BLOCKING 0x0 ;  /* 0x0000000000007b1d */ /* 0x000fec0000010000 */
[----:B---3--:R-:W-:Y:S04]  /*22ef0*/  STL.64 [R1+0x1158], R22 ;  /* 0x0011581601007387 */ /* 0x008fe80000100a00 */
[----:B--2---:R1:W-:Y:S04]  /*22f00*/  STL.64 [R1+0x1150], R20 ;  /* 0x0011501401007387 */ /* 0x0043e80000100a00 */
[----:B-1----:R-:W2:Y:S04]  /*22f10*/  LDL.LU R20, [R1+0xc0] ;  /* 0x0000c00001147983 */ /* 0x002ea80000300800 */
[----:B------:R-:W2:Y:S04]  /*22f20*/  LDL.LU R21, [R1+0xc4] ;  /* 0x0000c40001157983 */ /* 0x000ea80000300800 */
[----:B------:R-:W3:Y:S04]  /*22f30*/  LDL.LU R22, [R1+0xc8] ;  /* 0x0000c80001167983 */ /* 0x000ee80000300800 */
[----:B------:R-:W3:Y:S04]  /*22f40*/  LDL.LU R23, [R1+0xcc] ;  /* 0x0000cc0001177983 */ /* 0x000ee80000300800 */
[----:B---3--:R-:W-:Y:S04]  /*22f50*/  STL.64 [R1+0x1168], R22 ;  /* 0x0011681601007387 */ /* 0x008fe80000100a00 */
[----:B--2---:R1:W-:Y:S04]  /*22f60*/  STL.64 [R1+0x1160], R20 ;  /* 0x0011601401007387 */ /* 0x0043e80000100a00 */
[----:B-1----:R-:W2:Y:S04]  /*22f70*/  LDL.LU R20, [R1+0xb0] ;  /* 0x0000b00001147983 */ /* 0x002ea80000300800 */
[----:B------:R-:W2:Y:S04]  /*22f80*/  LDL.LU R21, [R1+0xb4] ;  /* 0x0000b40001157983 */ /* 0x000ea80000300800 */
[----:B------:R-:W2:Y:S04]  /*22f90*/  LDL.LU R22, [R1+0xb8] ;  /* 0x0000b80001167983 */ /* 0x000ea80000300800 */
[----:B------:R-:W2:Y:S04]  /*22fa0*/  LDL.LU R23, [R1+0xbc] ;  /* 0x0000bc0001177983 */ /* 0x000ea80000300800 */
[----:B------:R-:W3:Y:S04]  /*22fb0*/  LDL.LU R8, [R1+0xf0] ;  /* 0x0000f00001087983 */ /* 0x000ee80000300800 */
[----:B------:R-:W3:Y:S04]  /*22fc0*/  LDL.LU R9, [R1+0xf4] ;  /* 0x0000f40001097983 */ /* 0x000ee80000300800 */
[----:B------:R-:W3:Y:S04]  /*22fd0*/  LDL.LU R10, [R1+0xf8] ;  /* 0x0000f800010a7983 */ /* 0x000ee80000300800 */
[----:B------:R-:W3:Y:S04]  /*22fe0*/  LDL.LU R11, [R1+0xfc] ;  /* 0x0000fc00010b7983 */ /* 0x000ee80000300800 */
[----:B------:R-:W4:Y:S04]  /*22ff0*/  LDL.LU R12, [R1+0xe0] ;  /* 0x0000e000010c7983 */ /* 0x000f280000300800 */
[----:B------:R-:W4:Y:S04]  /*23000*/  LDL.LU R13, [R1+0xe4] ;  /* 0x0000e400010d7983 */ /* 0x000f280000300800 */
[----:B------:R-:W4:Y:S04]  /*23010*/  LDL.LU R14, [R1+0xe8] ;  /* 0x0000e800010e7983 */ /* 0x000f280000300800 */
[----:B------:R-:W4:Y:S04]  /*23020*/  LDL.LU R15, [R1+0xec] ;  /* 0x0000ec00010f7983 */ /* 0x000f280000300800 */
[----:B------:R1:W-:Y:S04]  /*23030*/  STL [R1+0x1014], R18 ;  /* 0x0010141201007387 */ /* 0x0003e80000100800 */
[----:B------:R-:W3:Y:S04]  /*23040*/  LDL.LU R16, [R1+0x160] ;  /* 0x0001600001107983 */ /* 0x000ee80000300800 */
[----:B------:R-:W3:Y:S04]  /*23050*/  LDL.LU R17, [R1+0x164] ;  /* 0x0001640001117983 */ /* 0x000ee80000300800 */
[----:B-1----:R-:W3:Y:S04]  /*23060*/  LDL.LU R18, [R1+0x168] ;  /* 0x0001680001127983 */ /* 0x002ee80000300800 */
[----:B------:R-:W3:Y:S04]  /*23070*/  LDL.LU R19, [R1+0x16c] ;  /* 0x00016c0001137983 */ /* 0x000ee80000300800 */
[----:B0-----:R-:W-:Y:S04]  /*23080*/  STL [R1+0x1004], R5 ;  /* 0x0010040501007387 */ /* 0x001fe80000100800 */
[----:B------:R0:W-:Y:S04]  /*23090*/  STL [R1+0x1000], R6 ;  /* 0x0010000601007387 */ /* 0x0001e80000100800 */
[----:B------:R-:W-:Y:S04]  /*230a0*/  STL [R1+0xffc], R7 ;  /* 0x000ffc0701007387 */ /* 0x000fe80000100800 */
[----:B------:R-:W-:Y:S01]  /*230b0*/  STL [R1+0x94], R25 ;  /* 0x0000941901007387 */ /* 0x000fe20000100800 */
[----:B0-----:R-:W-:-:S03]  /*230c0*/  IMAD.MOV.U32 R6, RZ, RZ, R24 ;  /* 0x000000ffff067224 */ /* 0x001fc600078e0018 */
[----:B------:R0:W-:Y:S04]  /*230d0*/  STL.64 [R1+0x98], R26 ;  /* 0x0000981a01007387 */ /* 0x0001e80000100a00 */
[----:B0-----:R-:W3:Y:S04]  /*230e0*/  LDL.LU.64 R26, [R1+0x1178] ;  /* 0x00117800011a7983 */ /* 0x001ee80000300a00 */
[----:B------:R-:W3:Y:S04]  /*230f0*/  LDL.LU.64 R24, [R1+0x1170] ;  /* 0x0011700001187983 */ /* 0x000ee80000300a00 */
[----:B------:R-:W-:Y:S04]  /*23100*/  STL [R1+0x102c], R6 ;  /* 0x00102c0601007387 */ /* 0x000fe80000100800 */
[----:B------:R0:W-:Y:S04]  /*23110*/  STL [R1+0x1028], R4 ;  /* 0x0010280401007387 */ /* 0x0001e80000100800 */
[----:B0-----:R-:W4:Y:S04]  /*23120*/  LDL.LU R4, [R1+0x150] ;  /* 0x0001500001047983 */ /* 0x001f280000300800 */
[----:B------:R-:W4:Y:S04]  /*23130*/  LDL.LU R5, [R1+0x154] ;  /* 0x0001540001057983 */ /* 0x000f280000300800 */
[----:B------:R-:W4:Y:S04]  /*23140*/  LDL.LU R6, [R1+0x158] ;  /* 0x0001580001067983 */ /* 0x000f280000300800 */
[----:B------:R-:W4:Y:S04]  /*23150*/  LDL.LU R7, [R1+0x15c] ;  /* 0x00015c0001077983 */ /* 0x000f280000300800 */
[----:B--2---:R-:W-:Y:S04]  /*23160*/  STS.128 [R0+0x80], R20 ;  /* 0x0000801400007388 */ /* 0x004fe80000000c00 */
[----:B---3--:R0:W-:Y:S04]  /*23170*/  STS.128 [R0], R24 ;  /* 0x0000001800007388 */ /* 0x0081e80000000c00 */
[----:B0-----:R-:W2:Y:S04]  /*23180*/  LDL.LU R24, [R1+0x110] ;  /* 0x0001100001187983 */ /* 0x001ea80000300800 */
[----:B------:R-:W2:Y:S04]  /*23190*/  LDL.LU R25, [R1+0x114] ;  /* 0x0001140001197983 */ /* 0x000ea80000300800 */
[----:B------:R-:W2:Y:S04]  /*231a0*/  LDL.LU R26, [R1+0x118] ;  /* 0x00011800011a7983 */ /* 0x000ea80000300800 */
[----:B------:R-:W2:Y:S04]  /*231b0*/  LDL.LU R27, [R1+0x11c] ;  /* 0x00011c00011b7983 */ /* 0x000ea80000300800 */
[----:B------:R-:W3:Y:S04]  /*231c0*/  LDL.LU.64 R22, [R1+0x1168] ;  /* 0x0011680001167983 */ /* 0x000ee80000300a00 */
[----:B------:R-:W3:Y:S04]  /*231d0*/  LDL.LU.64 R20, [R1+0x1160] ;  /* 0x0011600001147983 */ /* 0x000ee80000300a00 */
[----:B---3--:R0:W-:Y:S04]  /*231e0*/  STS.128 [R0+0x400], R20 ;  /* 0x0004001400007388 */ /* 0x0081e80000000c00 */
[----:B0-----:R-:W3:Y:S04]  /*231f0*/  LDL.LU.64 R22, [R1+0x1158] ;  /* 0x0011580001167983 */ /* 0x001ee80000300a00 */
[----:B------:R-:W3:Y:S04]  /*23200*/  LDL.LU.64 R20, [R1+0x1150] ;  /* 0x0011500001147983 */ /* 0x000ee80000300a00 */
[----:B---3--:R-:W-:Y:S04]  /*23210*/  STS.128 [R0+0x480], R20 ;  /* 0x0004801400007388 */ /* 0x008fe80000000c00 */
        /* <DEDUP_REMOVED lines=12> */
[----:B----4-:R-:W-:Y:S04]  /*232e0*/  STS.128 [R0], R12 ;  /* 0x0000000c00007388 */ /* 0x010fe80000000c00 */
[----:B------:R-:W-:Y:S04]  /*232f0*/  STS.128 [R0+0x80], R8 ;  /* 0x0000800800007388 */ /* 0x000fe80000000c00 */
[----:B0-----:R-:W-:Y:S04]  /*23300*/  STL.64 [R1+0x220], R20 ;  /* 0x0002201401007387 */ /* 0x001fe80000100a00 */
[----:B------:R0:W-:Y:S04]  /*23310*/  STL.64 [R1+0x228], R22 ;  /* 0x0002281601007387 */ /* 0x0001e80000100a00 */
[----:B0-----:R-:W3:Y:S04]  /*23320*/  LDL.LU.64 R22, [R1+0x1148] ;  /* 0x0011480001167983 */ /* 0x001ee80000300a00 */
[----:B------:R-:W3:Y:S04]  /*23330*/  LDL.LU.64 R20, [R1+0x1140] ;  /* 0x0011400001147983 */ /* 0x000ee80000300a00 */
[----:B------:R-:W4:Y:S04]  /*23340*/  LDL.LU.64 R14, [R1+0x1138] ;  /* 0x00113800010e7983 */ /* 0x000f280000300a00 */
[----:B------:R-:W4:Y:S04]  /*23350*/  LDL.LU.64 R12, [R1+0x1130] ;  /* 0x00113000010c7983 */ /* 0x000f280000300a00 */
[----:B------:R-:W4:Y:S04]  /*23360*/  LDL.LU.64 R10, [R1+0x1128] ;  /* 0x00112800010a7983 */ /* 0x000f280000300a00 */
[----:B------:R-:W4:Y:S04]  /*23370*/  LDL.LU.64 R8, [R1+0x1120] ;  /* 0x0011200001087983 */ /* 0x000f280000300a00 */
[----:B--2---:R-:W-:Y:S04]  /*23380*/  STS.128 [R0+0x400], R24 ;  /* 0x0004001800007388 */ /* 0x004fe80000000c00 */
        /* <DEDUP_REMOVED lines=11> */
[----:B------:R-:W-:Y:S04]  /*23440*/  STS.128 [R0], R16 ;  /* 0x0000001000007388 */ /* 0x000fe80000000c00 */
[----:B0-----:R-:W-:Y:S04]  /*23450*/  STL.64 [R1+0x1f0], R24 ;  /* 0x0001f01801007387 */ /* 0x001fe80000100a00 */
[----:B------:R-:W-:Y:S04]  /*23460*/  STL.64 [R1+0x1f8], R26 ;  /* 0x0001f81a01007387 */ /* 0x000fe80000100a00 */
[----:B-1----:R-:W-:Y:S04]  /*23470*/  STL.64 [R1+0x210], R4 ;  /* 0x0002100401007387 */ /* 0x002fe80000100a00 */
[----:B------:R-:W-:Y:S04]  /*23480*/  STL.64 [R1+0x218], R6 ;  /* 0x0002180601007387 */ /* 0x000fe80000100a00 */
[----:B---3--:R0:W-:Y:S04]  /*23490*/  STS.128 [R0+0x80], R20 ;  /* 0x0000801400007388 */ /* 0x0081e80000000c00 */
[----:B----4-:R-:W-:Y:S04]  /*234a0*/  STS.128 [R0+0x400], R12 ;  /* 0x0004000c00007388 */ /* 0x010fe80000000c00 */
[----:B------:R-:W-:Y:S04]  /*234b0*/  STS.128 [R0+0x480], R8 ;  /* 0x0004800800007388 */ /* 0x000fe80000000c00 */
[----:B------:R-:W-:Y:S06]  /*234c0*/  BAR.SYNC.DEFER_BLOCKING 0x0 ;  /* 0x0000000000007b1d */ /* 0x000fec0000010000 */
[----:B0-----:R-:W2:Y:S04]  /*234d0*/  LDL.LU R20, [R1+0x330] ;  /* 0x0003300001147983 */ /* 0x001ea80000300800 */
[----:B------:R-:W0:Y:S04]  /*234e0*/  LDS.128 R8, [R2] ;  /* 0x0000000002087984 */ /* 0x000e280000000c00 */
[----:B------:R-:W1:Y:S04]  /*234f0*/  LDS.128 R4, [R28] ;  /* 0x000000001c047984 */ /* 0x000e680000000c00 */
[----:B0-----:R-:W-:Y:S04]  /*23500*/  STL.64 [R1+0xd0], R8 ;  /* 0x0000d00801007387 */ /* 0x001fe80000100a00 */
[----:B------:R-:W-:Y:S04]  /*23510*/  STL.64 [R1+0xd8], R10 ;  /* 0x0000d80a01007387 */ /* 0x000fe80000100a00 */
[----:B-1----:R-:W-:Y:S04]  /*23520*/  STL.64 [R1+0x110], R4 ;  /* 0x0001100401007387 */ /* 0x002fe80000100a00 */
[----:B------:R-:W-:Y:S04]  /*23530*/  STL.64 [R1+0x118], R6 ;  /* 0x0001180601007387 */ /* 0x000fe80000100a00 */
[----:B------:R-:W2:Y:S04]  /*23540*/  LDL.LU R21, [R1+0x334] ;  /* 0x0003340001157983 */ /* 0x000ea80000300800 */
[----:B------:R-:W3:Y:S04]  /*23550*/  LDL.LU R22, [R1+0x338] ;  /* 0x0003380001167983 */ /* 0x000ee80000300800 */
[----:B------:R-:W3:Y:S04]  /*23560*/  LDL.LU R23, [R1+0x33c] ;  /* 0x00033c0001177983 */ /* 0x000ee80000300800 */
[----:B------:R-:W0:Y:S04]  /*23570*/  LDS.128 R8, [R29] ;  /* 0x000000001d087984 */ /* 0x000e280000000c00 */
[----:B---3--:R-:W-:Y:S04]  /*23580*/  STL.64 [R1+0x10b8], R22 ;  /* 0x0010b81601007387 */ /* 0x008fe80000100a00 */
[----:B--2---:R1:W-:Y:S04]  /*23590*/  STL.64 [R1+0x10b0], R20 ;  /* 0x0010b01401007387 */ /* 0x0043e80000100a00 */
        /* <DEDUP_REMOVED lines=56> */
[----:B0-----:R-:W-:Y:S04]  /*23920*/  STL.64 [R1+0x160], R8 ;  /* 0x0001600801007387 */ /* 0x001fe80000100a00 */
[----:B------:R-:W-:Y:S04]  /*23930*/  STL.64 [R1+0x168], R10 ;  /* 0x0001680a01007387 */ /* 0x000fe80000100a00 */
[----:B------:R-:W0:Y:S04]  /*23940*/  LDS.128 R8, [R3] ;  /* 0x0000000003087984 */ /* 0x000e280000000c00 */
[----:B------:R-:W-:Y:S06]  /*23950*/  BAR.SYNC.DEFER_BLOCKING 0x0 ;  /* 0x0000000000007b1d */ /* 0x000fec0000010000 */
[----:B0-----:R0:W-:Y:S04]  /*23960*/  STL.64 [R1+0x180], R8 ;  /* 0x0001800801007387 */ /* 0x0011e80000100a00 */
[----:B------:R1:W-:Y:S04]  /*23970*/  STL.64 [R1+0x188], R10 ;  /* 0x0001880a01007387 */ /* 0x0003e80000100a00 */
[----:B0-----:R-:W3:Y:S04]  /*23980*/  LDL.LU R8, [R1+0x440] ;  /* 0x0004400001087983 */ /* 0x001ee80000300800 */
[----:B------:R-:W3:Y:S04]  /*23990*/  LDL.LU R9, [R1+0x444] ;  /* 0x0004440001097983 */ /* 0x000ee80000300800 */
[----:B-1----:R-:W3:Y:S04]  /*239a0*/  LDL.LU R10, [R1+0x448] ;  /* 0x00044800010a7983 */ /* 0x002ee80000300800 */
        /* <DEDUP_REMOVED lines=9> */
[----:B------:R-:W2:Y:S04]  /*23a40*/  LDL.LU.64 R20, [R1+0x10f0] ;  /* 0x0010f00001147983 */ /* 0x000ea80000300a00 */
        /* <DEDUP_REMOVED lines=17> */
[----:B---3--:R-:W-:Y:S04]  /*23b60*/  STS.128 [R0+0x80], R24 ;  /* 0x0000801800007388 */ /* 0x008fe80000000c00 */
[----:B--2---:R0:W-:Y:S04]  /*23b70*/  STS.128 [R0], R20 ;  /* 0x0000001400007388 */ /* 0x0041e80000000c00 */
[----:B0-----:R-:W2:Y:S04]  /*23b80*/  LDL.LU.64 R22, [R1+0x10d8] ;  /* 0x0010d80001167983 */ /* 0x001ea80000300a00 */
[----:B------:R-:W2:Y:S04]  /*23b90*/  LDL.LU.64 R20, [R1+0x10d0] ;  /* 0x0010d00001147983 */ /* 0x000ea80000300a00 */
[----:B------:R-:W3:Y:S04]  /*23ba0*/  LDL.LU.64 R26, [R1+0x10c8] ;  /* 0x0010c800011a7983 */ /* 0x000ee80000300a00 */
[----:B------:R-:W3:Y:S04]  /*23bb0*/  LDL.LU.64 R24, [R1+0x10c0] ;  /* 0x0010c00001187983 */ /* 0x000ee80000300a00 */
[----:B--2---:R0:W-:Y:S04]  /*23bc0*/  STS.128 [R0+0x400], R20 ;  /* 0x0004001400007388 */ /* 0x0041e80000000c00 */
[----:B0-----:R-:W2:Y:S04]  /*23bd0*/  LDL.LU.64 R22, [R1+0x10b8] ;  /* 0x0010b80001167983 */ /* 0x001ea80000300a00 */
[----:B------:R-:W2:Y:S04]  /*23be0*/  LDL.LU.64 R20, [R1+0x10b0] ;  /* 0x0010b00001147983 */ /* 0x000ea80000300a00 */
        /* <DEDUP_REMOVED lines=14> */
[----:B----4-:R-:W-:Y:S04]  /*23cd0*/  STS.128 [R0+0x80], R16 ;  /* 0x0000801000007388 */ /* 0x010fe80000000c00 */
[----:B------:R-:W-:Y:S04]  /*23ce0*/  STS.128 [R0+0x480], R12 ;  /* 0x0004800c00007388 */ /* 0x000fe80000000c00 */
[----:B0-----:R-:W-:Y:S04]  /*23cf0*/  STL.64 [R1+0x2d0], R24 ;  /* 0x0002d01801007387 */ /* 0x001fe80000100a00 */
[----:B------:R-:W-:Y:S04]  /*23d00*/  STL.64 [R1+0x2d8], R26 ;  /* 0x0002d81a01007387 */ /* 0x000fe80000100a00 */
[----:B--2---:R-:W-:Y:S04]  /*23d10*/  STS.128 [R0+0x400], R20 ;  /* 0x0004001400007388 */ /* 0x004fe80000000c00 */
[----:B------:R-:W-:Y:S06]  /*23d20*/  BAR.SYNC.DEFER_BLOCKING 0x0 ;  /* 0x0000000000007b1d */ /* 0x000fec0000010000 */
[----:B------:R-:W0:Y:S04]  /*23d30*/  LDS.128 R4, [R2] ;  /* 0x0000000002047984 */ /* 0x000e280000000c00 */
[----:B------:R-:W1:Y:S04]  /*23d40*/  LDS.128 R16, [R28] ;  /* 0x000000001c107984 */ /* 0x000e680000000c00 */
[----:B------:R-:W2:Y:S04]  /*23d50*/  LDS.128 R12, [R29] ;  /* 0x000000001d0c7984 */ /* 0x000ea80000000c00 */
[----:B0-----:R-:W-:Y:S04]  /*23d60*/  STL.64 [R1+0x230], R4 ;  /* 0x0002300401007387 */ /* 0x001fe80000100a00 */
[----:B------:R-:W-:Y:S04]  /*23d70*/  STL.64 [R1+0x238], R6 ;  /* 0x0002380601007387 */ /* 0x000fe80000100a00 */
[----:B------:R-:W0:Y:S04]  /*23d80*/  LDS.128 R4, [R3] ;  /* 0x0000000003047984 */ /* 0x000e280000000c00 */
[----:B-1----:R1:W-:Y:S04]  /*23d90*/  STL.64 [R1+0x270], R16 ;  /* 0x0002701001007387 */ /* 0x0023e80000100a00 */
[----:B------:R3:W-:Y:S04]  /*23da0*/  STL.64 [R1+0x278], R18 ;  /* 0x0002781201007387 */ /* 0x0007e80000100a00 */
[----:B--2---:R-:W-:Y:S04]  /*23db0*/  STL.64 [R1+0x290], R12 ;  /* 0x0002900c01007387 */ /* 0x004fe80000100a00 */
[----:B------:R-:W-:Y:S04]  /*23dc0*/  STL.64 [R1+0x298], R14 ;  /* 0x0002980e01007387 */ /* 0x000fe80000100a00 */
[----:B------:R-:W-:Y:S06]  /*23dd0*/  BAR.SYNC.DEFER_BLOCKING 0x0 ;  /* 0x0000000000007b1d */ /* 0x000fec0000010000 */
[----:B0-----:R-:W-:Y:S04]  /*23de0*/  STL.64 [R1+0x2e0], R4 ;  /* 0x0002e00401007387 */ /* 0x001fe80000100a00 */
[----:B------:R-:W-:Y:S04]  /*23df0*/  STL.64 [R1+0x2e8], R6 ;  /* 0x0002e80601007387 */ /* 0x000fe80000100a00 */
[----:B-1----:R-:W2:Y:S04]  /*23e00*/  LDL.LU R16, [R1+0x6c0] ;  /* 0x0006c00001107983 */ /* 0x002ea80000300800 */
[----:B------:R-:W2:Y:S04]  /*23e10*/  LDL.LU R17, [R1+0x6c4] ;  /* 0x0006c40001117983 */ /* 0x000ea80000300800 */
[----:B---3--:R-:W3:Y:S04]  /*23e20*/  LDL.LU R18, [R1+0x6c8] ;  /* 0x0006c80001127983 */ /* 0x008ee80000300800 */
[----:B------:R-:W3:Y:S04]  /*23e30*/  LDL.LU R19, [R1+0x6cc] ;  /* 0x0006cc0001137983 */ /* 0x000ee80000300800 */
[----:B---3--:R-:W-:Y:S04]  /*23e40*/  STL.64 [R1+0x1068], R18 ;  /* 0x0010681201007387 */ /* 0x008fe80000100a00 */
[----:B--2---:R0:W-:Y:S04]  /*23e50*/  STL.64 [R1+0x1060], R16 ;  /* 0x0010601001007387 */ /* 0x0041e80000100a00 */
[----:B0-----:R-:W2:Y:S04]  /*23e60*/  LDL.LU R16, [R1+0x640] ;  /* 0x0006400001107983 */ /* 0x001ea80000300800 */
[----:B------:R-:W2:Y:S04]  /*23e70*/  LDL.LU R17, [R1+0x644] ;  /* 0x0006440001117983 */ /* 0x000ea80000300800 */
[----:B------:R-:W3:Y:S04]  /*23e80*/  LDL.LU R18, [R1+0x648] ;  /* 0x0006480001127983 */ /* 0x000ee80000300800 */
[----:B------:R-:W3:Y:S04]  /*23e90*/  LDL.LU R19, [R1+0x64c] ;  /* 0x00064c0001137983 */ /* 0x000ee80000300800 */
[----:B------:R-:W-:Y:S04]  /*23ea0*/  STS.128 [R0], R8 ;  /* 0x0000000800007388 */ /* 0x000fe80000000c00 */
[----:B---3--:R-:W-:Y:S04]  /*23eb0*/  STL.64 [R1+0x1078], R18 ;  /* 0x0010781201007387 */ /* 0x008fe80000100a00 */
[----:B--2---:R0:W-:Y:S04]  /*23ec0*/  STL.64 [R1+0x1070], R16 ;  /* 0x0010701001007387 */ /* 0x0041e80000100a00 */
[----:B0-----:R-:W2:Y:S04]  /*23ed0*/  LDL.LU R16, [R1+0x630] ;  /* 0x0006300001107983 */ /* 0x001ea80000300800 */
[----:B------:R-:W2:Y:S04]  /*23ee0*/  LDL.LU R17, [R1+0x634] ;  /* 0x0006340001117983 */ /* 0x000ea80000300800 */
[----:B------:R-:W3:Y:S04]  /*23ef0*/  LDL.LU R18, [R1+0x638] ;  /* 0x0006380001127983 */ /* 0x000ee80000300800 */
[----:B------:R-:W3:Y:S04]  /*23f00*/  LDL.LU R19, [R1+0x63c] ;  /* 0x00063c0001137983 */ /* 0x000ee80000300800 */
[----:B------:R-:W4:Y:S04]  /*23f10*/  LDL.LU R8, [R1+0x530] ;  /* 0x0005300001087983 */ /* 0x000f280000300800 */
[----:B------:R-:W4:Y:S04]  /*23f20*/  LDL.LU R9, [R1+0x534] ;  /* 0x0005340001097983 */ /* 0x000f280000300800 */
[----:B------:R-:W4:Y:S04]  /*23f30*/  LDL.LU R10, [R1+0x538] ;  /* 0x00053800010a7983 */ /* 0x000f280000300800 */
[----:B------:R-:W4:Y:S04]  /*23f40*/  LDL.LU R11, [R1+0x53c] ;  /* 0x00053c00010b7983 */ /* 0x000f280000300800 */
[----:B------:R-:W4:Y:S04]  /*23f50*/  LDL.LU R12, [R1+0x4b0] ;  /* 0x0004b000010c7983 */ /* 0x000f280000300800 */
[----:B------:R-:W4:Y:S04]  /*23f60*/  LDL.LU R13, [R1+0x4b4] ;  /* 0x0004b400010d7983 */ /* 0x000f280000300800 */
[----:B------:R-:W4:Y:S04]  /*23f70*/  LDL.LU R14, [R1+0x4b8] ;  /* 0x0004b800010e7983 */ /* 0x000f280000300800 */
[----:B------:R-:W4:Y:S04]  /*23f80*/  LDL.LU R15, [R1+0x4bc] ;  /* 0x0004bc00010f7983 */ /* 0x000f280000300800 */
        /* <DEDUP_REMOVED lines=16> */
[----:B------:R-:W2:Y:S04]  /*24090*/  LDL.LU R18, [R1+0x548] ;  /* 0x0005480001127983 */ /* 0x000ea80000300800 */
[----:B------:R-:W2:Y:S04]  /*240a0*/  LDL.LU R19, [R1+0x54c] ;  /* 0x00054c0001137983 */ /* 0x000ea80000300800 */
[----:B----4-:R0:W-:Y:S04]  /*240b0*/  STS.128 [R0+0x80], R12 ;  /* 0x0000800c00007388 */ /* 0x0101e80000000c00 */
[----:B------:R1:W-:Y:S04]  /*240c0*/  STS.128 [R0+0x400], R8 ;  /* 0x0004000800007388 */ /* 0x0003e80000000c00 */
        /* <DEDUP_REMOVED lines=12> */
[----:B0-----:R-:W3:Y:S04]  /*24190*/  LDL.LU R12, [R1+0x8c0] ;  /* 0x0008c000010c7983 */ /* 0x001ee80000300800 */
[----:B------:R-:W3:Y:S04]  /*241a0*/  LDL.LU R13, [R1+0x8c4] ;  /* 0x0008c400010d7983 */ /* 0x000ee80000300800 */
[----:B------:R-:W3:Y:S04]  /*241b0*/  LDL.LU R14, [R1+0x8c8] ;  /* 0x0008c800010e7983 */ /* 0x000ee80000300800 */
[----:B------:R-:W3:Y:S04]  /*241c0*/  LDL.LU R15, [R1+0x8cc] ;  /* 0x0008cc00010f7983 */ /* 0x000ee80000300800 */
[----:B-1----:R-:W3:Y:S04]  /*241d0*/  LDL.LU R8, [R1+0x8d0] ;  /* 0x0008d00001087983 */ /* 0x002ee80000300800 */
[----:B------:R-:W3:Y:S04]  /*241e0*/  LDL.LU R9, [R1+0x8d4] ;  /* 0x0008d40001097983 */ /* 0x000ee80000300800 */
[----:B------:R-:W3:Y:S04]  /*241f0*/  LDL.LU R10, [R1+0x8d8] ;  /* 0x0008d800010a7983 */ /* 0x000ee80000300800 */
[----:B------:R-:W3:Y:S04]  /*24200*/  LDL.LU R11, [R1+0x8dc] ;  /* 0x0008dc00010b7983 */ /* 0x000ee80000300800 */
        /* <DEDUP_REMOVED lines=13> */
[----:B------:R0:W-:Y:S04]  /*242e0*/  STL.64 [R1+0x2c8], R18 ;  /* 0x0002c81201007387 */ /* 0x0001e80000100a00 */
[----:B0-----:R-:W2:Y:S04]  /*242f0*/  LDL.LU.64 R18, [R1+0x10a8] ;  /* 0x0010a80001127983 */ /* 0x001ea80000300a00 */
[----:B------:R-:W2:Y:S04]  /*24300*/  LDL.LU.64 R16, [R1+0x10a0] ;  /* 0x0010a00001107983 */ /* 0x000ea80000300a00 */
[----:B------:R-:W-:Y:S06]  /*24310*/  BAR.SYNC.DEFER_BLOCKING 0x0 ;  /* 0x0000000000007b1d */ /* 0x000fec0000010000 */
        /* <DEDUP_REMOVED lines=26> */
[----:B----4-:R-:W-:Y:S04]  /*244c0*/  STS.128 [R0], R24 ;  /* 0x0000001800007388 */ /* 0x010fe80000000c00 */
[----:B---3--:R-:W-:Y:S04]  /*244d0*/  STS.128 [R0+0x80], R4 ;  /* 0x0000800400007388 */ /* 0x008fe80000000c00 */
[----:B------:R-:W-:Y:S04]  /*244e0*/  STS.128 [R0+0x480], R20 ;  /* 0x0004801400007388 */ /* 0x000fe80000000c00 */
[----:B--2---:R-:W-:Y:S04]  /*244f0*/  STS.128 [R0+0x400], R16 ;  /* 0x0004001000007388 */ /* 0x004fe80000000c00 */
[----:B------:R-:W-:Y:S06]  /*24500*/  BAR.SYNC.DEFER_BLOCKING 0x0 ;  /* 0x0000000000007b1d */ /* 0x000fec0000010000 */
[----:B------:R-:W0:Y:S04]  /*24510*/  LDS.128 R4, [R28] ;  /* 0x000000001c047984 */ /* 0x000e280000000c00 */
[----:B------:R-:W1:Y:S04]  /*24520*/  LDS.128 R16, [R2] ;  /* 0x0000000002107984 */ /* 0x000e680000000c00 */
[----:B0-----:R-:W-:Y:S01]  /*24530*/  STL [R1+0x344], R5 ;  /* 0x0003440501007387 */ /* 0x001fe20000100800 */
[----:B------:R-:W-:-:S03]  /*24540*/  IMAD.MOV.U32 R26, RZ, RZ, R4 ;  /* 0x000000ffff1a7224 */ /* 0x000fc600078e0004 */
[----:B-1----:R-:W-:Y:S04]  /*24550*/  STL.64 [R1+0x310], R16 ;  /* 0x0003101001007387 */ /* 0x002fe80000100a00 */
[----:B------:R-:W-:Y:S04]  /*24560*/  STL.64 [R1+0x318], R18 ;  /* 0x0003181201007387 */ /* 0x000fe80000100a00 */
[----:B------:R-:W0:Y:S04]  /*24570*/  LDS.128 R16, [R29] ;  /* 0x000000001d107984 */ /* 0x000e280000000c00 */
[----:B------:R-:W-:Y:S04]  /*24580*/  STL.64 [R1+0x348], R6 ;  /* 0x0003480601007387 */ /* 0x000fe80000100a00 */
[----:B------:R-:W1:Y:S04]  /*24590*/  LDS.128 R4, [R3] ;  /* 0x0000000003047984 */ /* 0x000e680000000c00 */
[----:B------:R-:W-:Y:S04]  /*245a0*/  STL [R1+0xfa4], R26 ;  /* 0x000fa41a01007387 */ /* 0x000fe80000100800 */
[----:B------:R-:W-:Y:S06]  /*245b0*/  BAR.SYNC.DEFER_BLOCKING 0x0 ;  /* 0x0000000000007b1d */ /* 0x000fec0000010000 */
[----:B0-----:R-:W-:Y:S04]  /*245c0*/  STL.64 [R1+0x390], R16 ;  /* 0x0003901001007387 */ /* 0x001fe80000100a00 */
[----:B------:R-:W-:Y:S04]  /*245d0*/  STL.64 [R1+0x398], R18 ;  /* 0x0003981201007387 */ /* 0x000fe80000100a00 */
[----:B-1----:R0:W-:Y:S04]  /*245e0*/  STL.64 [R1+0x3a0], R4 ;  /* 0x0003a00401007387 */ /* 0x0021e80000100a00 */
[----:B------:R1:W-:Y:S04]  /*245f0*/  STL.64 [R1+0x3a8], R6 ;  /* 0x0003a80601007387 */ /* 0x0003e80000100a00 */
[----:B0-----:R-:W2:Y:S04]  /*24600*/  LDL.LU R4, [R1+0x930] ;  /* 0x0009300001047983 */ /* 0x001ea80000300800 */
[----:B------:R-:W2:Y:S04]  /*24610*/  LDL.LU R5, [R1+0x934] ;  /* 0x0009340001057983 */ /* 0x000ea80000300800 */
[----:B-1----:R-:W3:Y:S04]  /*24620*/  LDL.LU R6, [R1+0x938] ;  /* 0x0009380001067983 */ /* 0x002ee80000300800 */
        /* <DEDUP_REMOVED lines=26> */
[----:B------:R-:W3:Y:S04]  /*247d0*/  LDL.LU R14, [R1+0x978] ;  /* 0x00097800010e7983 */ /* 0x000ee80000300800 */
[----:B------:R-:W3:Y:S04]  /*247e0*/  LDL.LU R15, [R1+0x97c] ;  /* 0x00097c00010f7983 */ /* 0x000ee80000300800 */
[----:B------:R-:W-:Y:S04]  /*247f0*/  STS.128 [R0+0x80], R8 ;  /* 0x0000800800007388 */ /* 0x000fe80000000c00 */
[----:B--2---:R-:W-:Y:S04]  /*24800*/  STS.128 [R0+0x400], R24 ;  /* 0x0004001800007388 */ /* 0x004fe80000000c00 */
[----:B---3--:R-:W-:Y:S04]  /*24810*/  STL.64 [R1+0x1020], R14 ;  /* 0x0010200e01007387 */ /* 0x008fe80000100a00 */
[----:B----4-:R0:W-:Y:S04]  /*24820*/  STL.64 [R1+0x1018], R12 ;  /* 0x0010180c01007387 */ /* 0x0101e80000100a00 */
        /* <DEDUP_REMOVED lines=12> */
[----:B------:R-:W2:Y:S04]  /*248f0*/  LDL.LU R8, [R1+0x980] ;  /* 0x0009800001087983 */ /* 0x000ea80000300800 */
[----:B------:R-:W2:Y:S04]  /*24900*/  LDL.LU R9, [R1+0x984] ;  /* 0x0009840001097983 */ /* 0x000ea80000300800 */
[----:B------:R-:W2:Y:S04]  /*24910*/  LDL.LU R10, [R1+0x988] ;  /* 0x00098800010a7983 */ /* 0x000ea80000300800 */
[----:B------:R-:W2:Y:S04]  /*24920*/  LDL.LU R11, [R1+0x98c] ;  /* 0x00098c00010b7983 */ /* 0x000ea80000300800 */
[----:B------:R-:W2:Y:S04]  /*24930*/  LDL.LU.64 R26, [R1+0x1058] ;  /* 0x00105800011a7983 */ /* 0x000ea80000300a00 */
        /* <DEDUP_REMOVED lines=15> */
[----:B0-----:R-:W-:Y:S04]  /*24a30*/  STL.64 [R1+0x370], R24 ;  /* 0x0003701801007387 */ /* 0x001fe80000100a00 */
[----:B------:R0:W-:Y:S04]  /*24a40*/  STL.64 [R1+0x378], R26 ;  /* 0x0003781a01007387 */ /* 0x0001e80000100a00 */
[----:B0-----:R-:W2:Y:S04]  /*24a50*/  LDL.LU.64 R26, [R1+0x1048] ;  /* 0x00104800011a7983 */ /* 0x001ea80000300a00 */
[----:B------:R-:W2:Y:S04]  /*24a60*/  LDL.LU.64 R24, [R1+0x1040] ;  /* 0x0010400001187983 */ /* 0x000ea80000300a00 */
[----:B------:R-:W3:Y:S04]  /*24a70*/  LDL.LU.64 R6, [R1+0x1038] ;  /* 0x0010380001067983 */ /* 0x000ee80000300a00 */
[----:B------:R-:W3:Y:S04]  /*24a80*/  LDL.LU.64 R4, [R1+0x1030] ;  /* 0x0010300001047983 */ /* 0x000ee80000300a00 */
[----:B------:R-:W-:Y:S04]  /*24a90*/  STS.128 [R0+0x480], R12 ;  /* 0x0004800c00007388 */ /* 0x000fe80000000c00 */
[----:B--2---:R0:W-:Y:S04]  /*24aa0*/  STS.128 [R0+0x80], R24 ;  /* 0x0000801800007388 */ /* 0x0041e80000000c00 */
[----:B---3--:R1:W-:Y:S04]  /*24ab0*/  STS.128 [R0+0x400], R4 ;  /* 0x0004000400007388 */ /* 0x0083e80000000c00 */
[----:B------:R-:W-:Y:S06]  /*24ac0*/  BAR.SYNC.DEFER_BLOCKING 0x0 ;  /* 0x0000000000007b1d */ /* 0x000fec0000010000 */
[----:B0-----:R-:W2:Y:S04]  /*24ad0*/  LDL R25, [R1+0x898] ;  /* 0x0008980001197983 */ /* 0x001ea80000100800 */
[----:B-1----:R-:W3:Y:S04]  /*24ae0*/  LDL.LU R6, [R1+0x102c] ;  /* 0x00102c0001067983 */ /* 0x002ee80000300800 */
[----:B------:R-:W2:Y:S04]  /*24af0*/  LDL.LU R4, [R1+0x1028] ;  /* 0x0010280001047983 */ /* 0x000ea80000300800 */
[----:B------:R-:W2:Y:S04]  /*24b00*/  LDL.LU R26, [R1+0x70] ;  /* 0x00007000011a7983 */ /* 0x000ea80000300800 */
[----:B------:R-:W0:Y:S04]  /*24b10*/  LDS.128 R12, [R2] ;  /* 0x00000000020c7984 */ /* 0x000e280000000c00 */
[----:B------:R-:W-:Y:S04]  /*24b20*/  STL [R1+0xfd0], R2 ;  /* 0x000fd00201007387 */ /* 0x000fe80000100800 */
[----:B0-----:R-:W-:Y:S04]  /*24b30*/  STL.64 [R1+0x2f0], R12 ;  /* 0x0002f00c01007387 */ /* 0x001fe80000100a00 */
[----:B------:R-:W-:Y:S04]  /*24b40*/  STL.64 [R1+0x2f8], R14 ;  /* 0x0002f80e01007387 */ /* 0x000fe80000100a00 */
[----:B------:R-:W0:Y:S04]  /*24b50*/  LDS.128 R12, [R28] ;  /* 0x000000001c0c7984 */ /* 0x000e280000000c00 */
[----:B------:R-:W-:Y:S04]  /*24b60*/  STL [R1+0xfd4], R28 ;  /* 0x000fd41c01007387 */ /* 0x000fe80000100800 */
[----:B0-----:R-:W-:Y:S04]  /*24b70*/  STL.64 [R1+0x320], R12 ;  /* 0x0003200c01007387 */ /* 0x001fe80000100a00 */
[----:B------:R-:W-:Y:S04]  /*24b80*/  STL.64 [R1+0x328], R14 ;  /* 0x0003280e01007387 */ /* 0x000fe80000100a00 */
[----:B------:R-:W0:Y:S04]  /*24b90*/  LDS.128 R12, [R29] ;  /* 0x000000001d0c7984 */ /* 0x000e280000000c00 */
[----:B------:R-:W2:Y:S04]  /*24ba0*/  LDL.LU R7, [R1+0x30] ;  /* 0x0000300001077983 */ /* 0x000ea80000300800 */
[----:B------:R1:W-:Y:S04]  /*24bb0*/  STL [R1+0xfb8], R29 ;  /* 0x000fb81d01007387 */ /* 0x0003e80000100800 */
[----:B0-----:R-:W-:Y:S04]  /*24bc0*/  STL.64 [R1+0x360], R12 ;  /* 0x0003600c01007387 */ /* 0x001fe80000100a00 */
[----:B------:R-:W-:Y:S04]  /*24bd0*/  STL.64 [R1+0x368], R14 ;  /* 0x0003680e01007387 */ /* 0x000fe80000100a00 */
[----:B------:R-:W0:Y:S04]  /*24be0*/  LDS.128 R12, [R3] ;  /* 0x00000000030c7984 */ /* 0x000e280000000c00 */
[----:B-1----:R-:W2:Y:S04]  /*24bf0*/  LDL R29, [R1+0x89c] ;  /* 0x00089c00011d7983 */ /* 0x002ea80000100800 */
[----:B------:R-:W-:Y:S06]  /*24c00*/  BAR.SYNC.DEFER_BLOCKING 0x0 ;  /* 0x0000000000007b1d */ /* 0x000fec0000010000 */
[----:B0-----:R-:W-:Y:S04]  /*24c10*/  STL.64 [R1+0x350], R12 ;  /* 0x0003500c01007387 */ /* 0x001fe80000100a00 */
[----:B------:R0:W-:Y:S04]  /*24c20*/  STL.64 [R1+0x358], R14 ;  /* 0x0003580e01007387 */ /* 0x0001e80000100a00 */
[----:B0-----:R-:W3:Y:S04]  /*24c30*/  LDL.LU.64 R14, [R1+0x1020] ;  /* 0x00102000010e7983 */ /* 0x001ee80000300a00 */
[----:B------:R-:W3:Y:S04]  /*24c40*/  LDL.LU.64 R12, [R1+0x1018] ;  /* 0x00101800010c7983 */ /* 0x000ee80000300a00 */
[----:B------:R0:W-:Y:S04]  /*24c50*/  STS.128 [R0], R16 ;  /* 0x0000001000007388 */ /* 0x0001e80000000c00 */
[----:B----4-:R1:W-:Y:S04]  /*24c60*/  STS.128 [R0+0x80], R20 ;  /* 0x0000801400007388 */ /* 0x0103e80000000c00 */
[----:B0-----:R-:W4:Y:S04]  /*24c70*/  LDL.LU R18, [R1+0x1014] ;  /* 0x0010140001127983 */ /* 0x001f280000300800 */
[----:B-1----:R-:W4:Y:S04]  /*24c80*/  LDL.LU R22, [R1+0x1010] ;  /* 0x0010100001167983 */ /* 0x002f280000300800 */
[----:B------:R-:W4:Y:S04]  /*24c90*/  LDL.LU.64 R20, [R1+0x1008] ;  /* 0x0010080001147983 */ /* 0x000f280000300a00 */
[----:B------:R-:W4:Y:S04]  /*24ca0*/  LDL.LU R5, [R1+0x10] ;  /* 0x0000100001057983 */ /* 0x000f280000300800 */
[----:B------:R-:W4:Y:S04]  /*24cb0*/  LDL R2, [R1+0x900] ;  /* 0x0009000001027983 */ /* 0x000f280000100800 */
[----:B------:R-:W4:Y:S04]  /*24cc0*/  LDL.LU R24, [R1+0x80] ;  /* 0x0000800001187983 */ /* 0x000f280000300800 */
[----:B------:R-:W4:Y:S04]  /*24cd0*/  LDL.LU R23, [R1+0x50] ;  /* 0x0000500001177983 */ /* 0x000f280000300800 */
[----:B------:R-:W4:Y:S04]  /*24ce0*/  LDL.LU R19, [R1+0x40] ;  /* 0x0000400001137983 */ /* 0x000f280000300800 */
[----:B------:R-:W4:Y:S04]  /*24cf0*/  LDL R28, [R1+0x904] ;  /* 0x00090400011c7983 */ /* 0x000f280000100800 */
[----:B------:R-:W4:Y:S04]  /*24d00*/  LDL R27, [R1+0xa08] ;  /* 0x000a0800011b7983 */ /* 0x000f280000100800 */
[----:B------:R-:W-:Y:S01]  /*24d10*/  STS.128 [R0+0x480], R8 ;  /* 0x0004800800007388 */ /* 0x000fe20000000c00 */
[----:B------:R-:W-:-:S02]  /*24d20*/  IMAD.MOV.U32 R16, RZ, RZ, c[0x0][0x194] ;  /* 0x00006500ff107624 */ /* 0x000fc400078e00ff */
[C---:B--2---:R-:W-:Y:S01]  /*24d30*/  IMAD R3, R29.reuse, c[0x0][0x194], RZ ;  /* 0x000065001d037a24 */ /* 0x044fe200078e02ff */
[----:B------:R-:W-:-:S04]  /*24d40*/  ISETP.GE.AND P0, PT, R29, c[0x0][0x178], PT ;  /* 0x00005e001d007a0c */ /* 0x000fc80003f06270 */
[----:B------:R-:W-:Y:S01]  /*24d50*/  ISETP.LT.AND P0, PT, R25, c[0x0][0x17c], !P0 ;  /* 0x00005f0019007a0c */ /* 0x000fe20004701270 */
[----:B---3--:R0:W-:Y:S04]  /*24d60*/  STS.128 [R0+0x400], R12 ;  /* 0x0004000c00007388 */ /* 0x0081e80000000c00 */
[----:B------:R-:W-:Y:S01]  /*24d70*/  BAR.SYNC.DEFER_BLOCKING 0x0 ;  /* 0x0000000000007b1d */ /* 0x000fe20000010000 */
[----:B0-----:R-:W-:Y:S01]  /*24d80*/  LEA R14, P1, R3, c[0x0][0x170], 0x1 ;  /* 0x00005c00030e7a11 */ /* 0x001fe200078208ff */
[----:B------:R-:W-:-:S03]  /*24d90*/  IMAD R0, R25, c[0x0][0x198], RZ ;  /* 0x0000660019007a24 */ /* 0x000fc600078e02ff */
[----:B------:R-:W-:Y:S01]  /*24da0*/  LEA.HI.X.SX32 R15, R3, c[0x0][0x174], 0x1, P1 ;  /* 0x00005d00030f7a11 */ /* 0x000fe200008f0eff */
[----:B------:R-:W-:-:S04]  /*24db0*/  IMAD R3, R16, 0x80, R3 ;  /* 0x0000008010037824 */ /* 0x000fc800078e0203 */
[----:B------:R-:W-:Y:S01]  /*24dc0*/  IMAD.WIDE R8, R0, 0x2, R14 ;  /* 0x0000000200087825 */ /* 0x000fe200078e020e */
[----:B------:R-:W-:-:S04]  /*24dd0*/  LEA R12, P1, R3, c[0x0][0x170], 0x1 ;  /* 0x00005c00030c7a11 */ /* 0x000fc800078208ff */
[----:B------:R0:W-:Y:S01]  /*24de0*/  @P0 STG.E.U16 [R8.64], R26 ;  /* 0x0000001a08000986 */ /* 0x0001e2000c101504 */
[----:B------:R-:W-:Y:S02]  /*24df0*/  ISETP.GE.AND P0, PT, R25, c[0x0][0x17c], PT ;  /* 0x00005f0019007a0c */ /* 0x000fe40003f06270 */
[----:B------:R-:W-:Y:S02]  /*24e00*/  LEA.HI.X.SX32 R13, R3, c[0x0][0x174], 0x1, P1 ;  /* 0x00005d00030d7a11 */ /* 0x000fe400008f0eff */
[----:B----4-:R-:W-:Y:S01]  /*24e10*/  ISETP.LT.AND P2, PT, R2, c[0x0][0x178], !P0 ;  /* 0x00005e0002007a0c */ /* 0x010fe20004741270 */
[----:B------:R-:W-:Y:S02]  /*24e20*/  IMAD R3, R16, 0x80, R3 ;  /* 0x0000008010037824 */ /* 0x000fe400078e0203 */
[----:B0-----:R-:W-:-:S03]  /*24e30*/  IMAD.WIDE R8, R0, 0x2, R12 ;  /* 0x0000000200087825 */ /* 0x001fc600078e020c */
[----:B------:R-:W-:-:S07]  /*24e40*/  LEA R10, P1, R3, c[0x0][0x170], 0x1 ;  /* 0x00005c00030a7a11 */ /* 0x000fce00078208ff */
[----:B------:R0:W-:Y:S01]  /*24e50*/  @P2 STG.E.U16 [R8.64], R7 ;  /* 0x0000000708002986 */ /* 0x0001e2000c101504 */
[----:B------:R-:W-:Y:S02]  /*24e60*/  ISETP.LT.AND P2, PT, R28, c[0x0][0x178], !P0 ;  /* 0x00005e001c007a0c */ /* 0x000fe40004741270 */
[----:B------:R-:W-:Y:S01]  /*24e70*/  LEA.HI.X.SX32 R11, R3, c[0x0][0x174], 0x1, P1 ;  /* 0x00005d00030b7a11 */ /* 0x000fe200008f0eff */
[----:B------:R-:W-:-:S04]  /*24e80*/  IMAD R3, R16, 0x80, R3 ;  /* 0x0000008010037824 */ /* 0x000fc800078e0203 */
[----:B0-----:R-:W-:Y:S01]  /*24e90*/  IMAD.WIDE R8, R0, 0x2, R10 ;  /* 0x0000000200087825 */ /* 0x001fe200078e020a */
[----:B------:R-:W-:-:S05]  /*24ea0*/  ISETP.LT.AND P1, PT, R27, c[0x0][0x178], !P0 ;  /* 0x00005e001b007a0c */ /* 0x000fca0004721270 */
[----:B------:R0:W-:Y:S02]  /*24eb0*/  @P2 STG.E.U16 [R8.64], R5 ;  /* 0x0000000508002986 */ /* 0x0001e4000c101504 */
[----:B0-----:R-:W-:-:S04]  /*24ec0*/  LEA R8, P2, R3, c[0x0][0x170], 0x1 ;  /* 0x00005c0003087a11 */ /* 0x001fc800078408ff */
[----:B------:R-:W-:Y:S02]  /*24ed0*/  LEA.HI.X.SX32 R9, R3, c[0x0][0x174], 0x1, P2 ;  /* 0x00005d0003097a11 */ /* 0x000fe400010f0eff */
[----:B------:R-:W-:-:S03]  /*24ee0*/  IADD3 R3, R25, 0x1, RZ ;  /* 0x0000000119037810 */ /* 0x000fc60007ffe0ff */
[----:B------:R-:W-:Y:S01]  /*24ef0*/  IMAD.WIDE R16, R0, 0x2, R8 ;  /* 0x0000000200107825 */ /* 0x000fe200078e0208 */
[----:B------:R-:W-:-:S04]  /*24f00*/  ISETP.GE.AND P0, PT, R3, c[0x0][0x17c], PT ;  /* 0x00005f0003007a0c */ /* 0x000fc80003f06270 */
[----:B------:R0:W-:Y:S01]  /*24f10*/  @P1 STG.E.U16 [R16.64], R20 ;  /* 0x0000001410001986 */ /* 0x0001e2000c101504 */
[----:B------:R-:W-:Y:S02]  /*24f20*/  ISETP.LT.AND P1, PT, R29, c[0x0][0x178], !P0 ;  /* 0x00005e001d007a0c */ /* 0x000fe40004721270 */
[----:B------:R-:W-:Y:S02]  /*24f30*/  IADD3 R0, R0, c[0x0][0x198], RZ ;  /* 0x0000660000007a10 */ /* 0x000fe40007ffe0ff */
[----:B------:R-:W-:-:S03]  /*24f40*/  PRMT R3, R26, 0x7632, R3 ;  /* 0x000076321a037816 */ /* 0x000fc60000000003 */
[----:B0-----:R-:W-:-:S06]  /*24f50*/  IMAD.WIDE R16, R0, 0x2, R14 ;  /* 0x0000000200107825 */ /* 0x001fcc00078e020e */
[----:B------:R0:W-:Y:S01]  /*24f60*/  @P1 STG.E.U16 [R16.64], R3 ;  /* 0x0000000310001986 */ /* 0x0001e2000c101504 */
[----:B------:R-:W-:Y:S02]  /*24f70*/  ISETP.LT.AND P1, PT, R2, c[0x0][0x178], !P0 ;  /* 0x00005e0002007a0c */ /* 0x000fe40004721270 */
[----:B0-----:R-:W-:Y:S01]  /*24f80*/  PRMT R3, R7, 0x7632, R3 ;  /* 0x0000763207037816 */ /* 0x001fe20000000003 */
[----:B------:R-:W-:Y:S01]  /*24f90*/  IMAD.WIDE R16, R0, 0x2, R12 ;  /* 0x0000000200107825 */ /* 0x000fe200078e020c */
[----:B------:R-:W2:Y:S09]  /*24fa0*/  LDL.LU R7, [R1+0x100] ;  /* 0x0001000001077983 */ /* 0x000eb20000300800 */
[----:B------:R0:W-:Y:S01]  /*24fb0*/  @P1 STG.E.U16 [R16.64], R3 ;  /* 0x0000000310001986 */ /* 0x0001e2000c101504 */
[----:B------:R-:W-:-:S02]  /*24fc0*/  ISETP.LT.AND P1, PT, R28, c[0x0][0x178], !P0 ;  /* 0x00005e001c007a0c */ /* 0x000fc40004721270 */
[----:B------:R-:W-:Y:S02]  /*24fd0*/  ISETP.LT.AND P0, PT, R27, c[0x0][0x178], !P0 ;  /* 0x00005e001b007a0c */ /* 0x000fe40004701270 */
[----:B0-----:R-:W-:Y:S01]  /*24fe0*/  PRMT R3, R5, 0x7632, R3 ;  /* 0x0000763205037816 */ /* 0x001fe20000000003 */
[----:B------:R-:W-:Y:S01]  /*24ff0*/  IMAD.WIDE R16, R0, 0x2, R10 ;  /* 0x0000000200107825 */ /* 0x000fe200078e020a */
[----:B------:R-:W3:Y:S07]  /*25000*/  LDL.LU R5, [R1+0xa0] ;  /* 0x0000a00001057983 */ /* 0x000eee0000300800 */
[----:B------:R0:W-:Y:S02]  /*25010*/  @P1 STG.E.U16 [R16.64], R3 ;  /* 0x0000000310001986 */ /* 0x0001e4000c101504 */
[----:B0-----:R-:W-:Y:S01]  /*25020*/  PRMT R3, R20, 0x7632, R3 ;  /* 0x0000763214037816 */ /* 0x001fe20000000003 */
[C---:B------:R-:W-:Y:S01]  /*25030*/  IMAD.WIDE R16, R0.reuse, 0x2, R8 ;  /* 0x0000000200107825 */ /* 0x040fe200078e0208 */
[----:B------:R-:W3:Y:S04]  /*25040*/  LDL.LU R20, [R1+0x60] ;  /* 0x0000600001147983 */ /* 0x000ee80000300800 */
[----:B------:R0:W-:Y:S01]  /*25050*/  @P0 STG.E.U16 [R16.64], R3 ;  /* 0x0000000310000986 */ /* 0x0001e2000c101504 */
[----:B------:R-:W-:-:S02]  /*25060*/  IADD3 R0, R0, c[0x0][0x198], RZ ;  /* 0x0000660000007a10 */ /* 0x000fc40007ffe0ff */
[----:B0-----:R-:W-:-:S04]  /*25070*/  IADD3 R3, R25, 0x2, RZ ;  /* 0x0000000219037810 */ /* 0x001fc80007ffe0ff */
[----:B------:R-:W-:-:S04]  /*25080*/  ISETP.GE.AND P0, PT, R3, c[0x0][0x17c], PT ;  /* 0x00005f0003007a0c */ /* 0x000fc80003f06270 */
[----:B------:R-:W-:Y:S01]  /*25090*/  ISETP.LT.AND P1, PT, R29, c[0x0][0x178], !P0 ;  /* 0x00005e001d007a0c */ /* 0x000fe20004721270 */
[----:B------:R-:W-:Y:S01]  /*250a0*/  IMAD.WIDE R16, R0, 0x2, R14 ;  /* 0x0000000200107825 */ /* 0x000fe200078e020e */
[----:B------:R-:W-:-:S11]  /*250b0*/  ISETP.LT.AND P2, PT, R2, c[0x0][0x178], !P0 ;  /* 0x00005e0002007a0c */ /* 0x000fd60004741270 */
[----:B------:R0:W-:Y:S01]  /*250c0*/  @P1 STG.E.U16 [R16.64], R24 ;  /* 0x0000001810001986 */ /* 0x0001e2000c101504 */
[----:B------:R-:W-:Y:S01]  /*250d0*/  ISETP.LT.AND P1, PT, R28, c[0x0][0x178], !P0 ;  /* 0x00005e001c007a0c */ /* 0x000fe20004721270 */
[----:B0-----:R-:W-:-:S05]  /*250e0*/  IMAD.WIDE R16, R0, 0x2, R12 ;  /* 0x0000000200107825 */ /* 0x001fca00078e020c */
[----:B------:R0:W-:Y:S02]  /*250f0*/  @P2 STG.E.U16 [R16.64], R23 ;  /* 0x0000001710002986 */ /* 0x0001e4000c101504 */
[----:B0-----:R-:W-:-:S05]  /*25100*/  IMAD.WIDE R16, R0, 0x2, R10 ;  /* 0x0000000200107825 */ /* 0x001fca00078e020a */
[----:B------:R0:W-:Y:S01]  /*25110*/  @P1 STG.E.U16 [R16.64], R19 ;  /* 0x0000001310001986 */ /* 0x0001e2000c101504 */
[----:B------:R-:W-:Y:S02]  /*25120*/  ISETP.LT.AND P1, PT, R27, c[0x0][0x178], !P0 ;  /* 0x00005e001b007a0c */ /* 0x000fe40004721270 */
[----:B------:R-:W-:-:S04]  /*25130*/  IADD3 R3, R25, 0x3, RZ ;  /* 0x0000000319037810 */ /* 0x000fc80007ffe0ff */
[----:B------:R-:W-:Y:S01]  /*25140*/  ISETP.GE.AND P0, PT, R3, c[0x0][0x17c], PT ;  /* 0x00005f0003007a0c */ /* 0x000fe20003f06270 */
[C---:B0-----:R-:W-:Y:S01]  /*25150*/  IMAD.WIDE R16, R0.reuse, 0x2, R8 ;  /* 0x0000000200107825 */ /* 0x041fe200078e0208 */
[----:B------:R-:W-:-:S05]  /*25160*/  IADD3 R0, R0, c[0x0][0x198], RZ ;  /* 0x0000660000007a10 */ /* 0x000fca0007ffe0ff */
[----:B------:R0:W-:Y:S01]  /*25170*/  @P1 STG.E.U16 [R16.64], R18 ;  /* 0x0000001210001986 */ /* 0x0001e2000c101504 */
[----:B------:R-:W-:Y:S02]  /*25180*/  ISETP.LT.AND P1, PT, R29, c[0x0][0x178], !P0 ;  /* 0x00005e001d007a0c */ /* 0x000fe40004721270 */
[----:B------:R-:W-:Y:S01]  /*25190*/  PRMT R3, R24, 0x7632, R3 ;  /* 0x0000763218037816 */ /* 0x000fe20000000003 */
[----:B0-----:R-:W-:-:S10]  /*251a0*/  IMAD.WIDE R16, R0, 0x2, R14 ;  /* 0x0000000200107825 */ /* 0x001fd400078e020e */
[----:B------:R0:W-:Y:S01]  /*251b0*/  @P1 STG.E.U16 [R16.64], R3 ;  /* 0x0000000310001986 */ /* 0x0001e2000c101504 */
[----:B------:R-:W-:Y:S02]  /*251c0*/  ISETP.LT.AND P1, PT, R2, c[0x0][0x178], !P0 ;  /* 0x00005e0002007a0c */ /* 0x000fe40004721270 */
[----:B0-----:R-:W-:Y:S01]  /*251d0*/  PRMT R3, R23, 0x7632, R3 ;  /* 0x0000763217037816 */ /* 0x001fe20000000003 */
[----:B------:R-:W-:Y:S01]  /*251e0*/  IMAD.WIDE R16, R0, 0x2, R12 ;  /* 0x0000000200107825 */ /* 0x000fe200078e020c */
[----:B------:R-:W4:Y:S09]  /*251f0*/  LDL.LU R23, [R1+0x140] ;  /* 0x0001400001177983 */ /* 0x000f320000300800 */
[----:B------:R0:W-:Y:S01]  /*25200*/  @P1 STG.E.U16 [R16.64], R3 ;  /* 0x0000000310001986 */ /* 0x0001e2000c101504 */
[----:B------:R-:W-:-:S02]  /*25210*/  ISETP.LT.AND P1, PT, R28, c[0x0][0x178], !P0 ;  /* 0x00005e001c007a0c */ /* 0x000fc40004721270 */
[----:B0-----:R-:W-:Y:S01]  /*25220*/  PRMT R3, R19, 0x7632, R3 ;  /* 0x0000763213037816 */ /* 0x001fe20000000003 */
[----:B------:R-:W-:-:S10]  /*25230*/  IMAD.WIDE R16, R0, 0x2, R10 ;  /* 0x0000000200107825 */ /* 0x000fd400078e020a */
[----:B------:R0:W-:Y:S02]  /*25240*/  @P1 STG.E.U16 [R16.64], R3 ;  /* 0x0000000310001986 */ /* 0x0001e4000c101504 */
[----:B0-----:R-:W-:Y:S02]  /*25250*/  PRMT R3, R18, 0x7632, R3 ;  /* 0x0000763212037816 */ /* 0x001fe40000000003 */
[----:B------:R-:W4:Y:S04]  /*25260*/  LDL.LU R18, [R1+0x130] ;  /* 0x0001300001127983 */ /* 0x000f280000300800 */
[----:B------:R-:W4:Y:S01]  /*25270*/  LDL.LU R19, [R1+0x120] ;  /* 0x0001200001137983 */ /* 0x000f220000300800 */
[----:B------:R-:W-:Y:S01]  /*25280*/  ISETP.LT.AND P0, PT, R27, c[0x0][0x178], !P0 ;  /* 0x00005e001b007a0c */ /* 0x000fe20004701270 */
[----:B------:R-:W-:-:S12]  /*25290*/  IMAD.WIDE R16, R0, 0x2, R8 ;  /* 0x0000000200107825 */ /* 0x000fd800078e0208 */
[----:B------:R0:W-:Y:S01]  /*252a0*/  @P0 STG.E.U16 [R16.64], R3 ;  /* 0x0000000310000986 */ /* 0x0001e2000c101504 */
[----:B------:R-:W-:Y:S02]  /*252b0*/  IADD3 R0, R0, c[0x0][0x198], RZ ;  /* 0x0000660000007a10 */ /* 0x000fe40007ffe0ff */
[----:B0-----:R-:W-:-:S04]  /*252c0*/  IADD3 R3, R25, 0x4, RZ ;  /* 0x0000000419037810 */ /* 0x001fc80007ffe0ff */
[----:B------:R-:W-:-:S04]  /*252d0*/  ISETP.GE.AND P0, PT, R3, c[0x0][0x17c], PT ;  /* 0x00005f0003007a0c */ /* 0x000fc80003f06270 */
[----:B------:R-:W-:Y:S01]  /*252e0*/  ISETP.LT.AND P1, PT, R29, c[0x0][0x178], !P0 ;  /* 0x00005e001d007a0c */ /* 0x000fe20004721270 */
[----:B------:R-:W-:Y:S01]  /*252f0*/  IMAD.WIDE R16, R0, 0x2, R14 ;  /* 0x0000000200107825 */ /* 0x000fe200078e020e */
[----:B------:R-:W-:Y:S02]  /*25300*/  ISETP.LT.AND P2, PT, R2, c[0x0][0x178], !P0 ;  /* 0x00005e0002007a0c */ /* 0x000fe40004741270 */
[----:B------:R-:W-:-:S09]  /*25310*/  IADD3 R3, R25, 0x5, RZ ;  /* 0x0000000519037810 */ /* 0x000fd20007ffe0ff */
[----:B--2---:R0:W-:Y:S01]  /*25320*/  @P1 STG.E.U16 [R16.64], R7 ;  /* 0x0000000710001986 */ /* 0x0041e2000c101504 */
[----:B------:R-:W-:Y:S01]  /*25330*/  ISETP.LT.AND P1, PT, R28, c[0x0][0x178], !P0 ;  /* 0x00005e001c007a0c */ /* 0x000fe20004721270 */
[----:B0-----:R-:W-:-:S05]  /*25340*/  IMAD.WIDE R16, R0, 0x2, R12 ;  /* 0x0000000200107825 */ /* 0x001fca00078e020c */
[----:B---3--:R0:W-:Y:S02]  /*25350*/  @P2 STG.E.U16 [R16.64], R5 ;  /* 0x0000000510002986 */ /* 0x0081e4000c101504 */
[----:B0-----:R-:W-:-:S05]  /*25360*/  IMAD.WIDE R16, R0, 0x2, R10 ;  /* 0x0000000200107825 */ /* 0x001fca00078e020a */
[----:B------:R0:W-:Y:S01]  /*25370*/  @P1 STG.E.U16 [R16.64], R20 ;  /* 0x0000001410001986 */ /* 0x0001e2000c101504 */
[----:B------:R-:W-:Y:S02]  /*25380*/  ISETP.LT.AND P1, PT, R27, c[0x0][0x178], !P0 ;  /* 0x00005e001b007a0c */ /* 0x000fe40004721270 */
[----:B------:R-:W-:Y:S01]  /*25390*/  ISETP.GE.AND P0, PT, R3, c[0x0][0x17c], PT ;  /* 0x00005f0003007a0c */ /* 0x000fe20003f06270 */
[C---:B0-----:R-:W-:Y:S01]  /*253a0*/  IMAD.WIDE R16, R0.reuse, 0x2, R8 ;  /* 0x0000000200107825 */ /* 0x041fe200078e0208 */
[----:B------:R-:W-:-:S09]  /*253b0*/  IADD3 R0, R0, c[0x0][0x198], RZ ;  /* 0x0000660000007a10 */ /* 0x000fd20007ffe0ff */
[----:B------:R0:W-:Y:S01]  /*253c0*/  @P1 STG.E.U16 [R16.64], R4 ;  /* 0x0000000410001986 */ /* 0x0001e2000c101504 */
[----:B------:R-:W-:Y:S02]  /*253d0*/  ISETP.LT.AND P1, PT, R29, c[0x0][0x178], !P0 ;  /* 0x00005e001d007a0c */ /* 0x000fe40004721270 */
[----:B------:R-:W-:Y:S01]  /*253e0*/  PRMT R3, R7, 0x7632, R3 ;  /* 0x0000763207037816 */ /* 0x000fe20000000003 */
[----:B0-----:R-:W-:-:S10]  /*253f0*/  IMAD.WIDE R16, R0, 0x2, R14 ;  /* 0x0000000200107825 */ /* 0x001fd400078e020e */
[----:B------:R0:W-:Y:S01]  /*25400*/  @P1 STG.E.U16 [R16.64], R3 ;  /* 0x0000000310001986 */ /* 0x0001e2000c101504 */
[----:B------:R-:W-:Y:S02]  /*25410*/  ISETP.LT.AND P1, PT, R2, c[0x0][0x178], !P0 ;  /* 0x00005e0002007a0c */ /* 0x000fe40004721270 */
[----:B0-----:R-:W-:Y:S01]  /*25420*/  PRMT R3, R5, 0x7632, R3 ;  /* 0x0000763205037816 */ /* 0x001fe20000000003 */
[----:B------:R-:W-:-:S10]  /*25430*/  IMAD.WIDE R16, R0, 0x2, R12 ;  /* 0x0000000200107825 */ /* 0x000fd400078e020c */
[----:B------:R0:W-:Y:S01]  /*25440*/  @P1 STG.E.U16 [R16.64], R3 ;  /* 0x0000000310001986 */ /* 0x0001e2000c101504 */
[----:B------:R-:W-:Y:S02]  /*25450*/  ISETP.LT.AND P1, PT, R28, c[0x0][0x178], !P0 ;  /* 0x00005e001c007a0c */ /* 0x000fe40004721270 */
[----:B------:R-:W-:Y:S02]  /*25460*/  ISETP.LT.AND P0, PT, R27, c[0x0][0x178], !P0 ;  /* 0x00005e001b007a0c */ /* 0x000fe40004701270 */
[----:B0-----:R-:W-:Y:S01]  /*25470*/  PRMT R3, R20, 0x7632, R3 ;  /* 0x0000763214037816 */ /* 0x001fe20000000003 */
[----:B------:R-:W-:Y:S01]  /*25480*/  IMAD.WIDE R16, R0, 0x2, R10 ;  /* 0x0000000200107825 */ /* 0x000fe200078e020a */
[----:B------:R-:W2:Y:S07]  /*25490*/  LDL.LU R20, [R1+0x74] ;  /* 0x0000740001147983 */ /* 0x000eae0000300800 */
[----:B------:R0:W-:Y:S04]  /*254a0*/  @P1 STG.E.U16 [R16.64], R3 ;  /* 0x0000000310001986 */ /* 0x0001e8000c101504 */
[----:B------:R-:W3:Y:S01]  /*254b0*/  LDL.LU R5, [R1+0x34] ;  /* 0x0000340001057983 */ /* 0x000ee20000300800 */
[----:B0-----:R-:W-:Y:S01]  /*254c0*/  PRMT R3, R4, 0x7632, R3 ;  /* 0x0000763204037816 */ /* 0x001fe20000000003 */
[----:B------:R-:W-:-:S05]  /*254d0*/  IMAD.WIDE R16, R0, 0x2, R8 ;  /* 0x0000000200107825 */ /* 0x000fca00078e0208 */
[----:B------:R0:W-:Y:S01]  /*254e0*/  @P0 STG.E.U16 [R16.64], R3 ;  /* 0x0000000310000986 */ /* 0x0001e2000c101504 */
[----:B------:R-:W-:Y:S02]  /*254f0*/  IADD3 R0, R0, c[0x0][0x198], RZ ;  /* 0x0000660000007a10 */ /* 0x000fe40007ffe0ff */
[----:B0-----:R-:W-:-:S04]  /*25500*/  IADD3 R3, R25, 0x6, RZ ;  /* 0x0000000619037810 */ /* 0x001fc80007ffe0ff */
[----:B------:R-:W-:-:S04]  /*25510*/  ISETP.GE.AND P0, PT, R3, c[0x0][0x17c], PT ;  /* 0x00005f0003007a0c */ /* 0x000fc80003f06270 */
[----:B------:R-:W-:Y:S01]  /*25520*/  ISETP.LT.AND P1, PT, R29, c[0x0][0x178], !P0 ;  /* 0x00005e001d007a0c */ /* 0x000fe20004721270 */
[----:B------:R-:W-:Y:S01]  /*25530*/  IMAD.WIDE R16, R0, 0x2, R14 ;  /* 0x0000000200107825 */ /* 0x000fe200078e020e */
[----:B------:R-:W-:-:S11]  /*25540*/  ISETP.LT.AND P2, PT, R2, c[0x0][0x178], !P0 ;  /* 0x00005e0002007a0c */ /* 0x000fd60004741270 */
[----:B----4-:R0:W-:Y:S01]  /*25550*/  @P1 STG.E.U16 [R16.64], R23 ;  /* 0x0000001710001986 */ /* 0x0101e2000c101504 */
[----:B------:R-:W-:Y:S01]  /*25560*/  ISETP.LT.AND P1, PT, R28, c[0x0][0x178], !P0 ;  /* 0x00005e001c007a0c */ /* 0x000fe20004721270 */
[----:B0-----:R-:W-:Y:S01]  /*25570*/  IMAD.WIDE R16, R0, 0x2, R12 ;  /* 0x0000000200107825 */ /* 0x001fe200078e020c */
[----:B------:R-:W-:-:S04]  /*25580*/  IADD3 R3, R25, 0x7, RZ ;  /* 0x0000000719037810 */ /* 0x000fc80007ffe0ff */
[----:B------:R0:W-:Y:S02]  /*25590*/  @P2 STG.E.U16 [R16.64], R18 ;  /* 0x0000001210002986 */ /* 0x0001e4000c101504 */
        /* <DEDUP_REMOVED lines=8> */
[----:B------:R-:W-:Y:S02]  /*25620*/  PRMT R3, R23, 0x7632, R3 ;  /* 0x0000763217037816 */ /* 0x000fe40000000003 */
[----:B------:R-:W4:Y:S01]  /*25630*/  LDL.LU R23, [R1+0x14] ;  /* 0x0000140001177983 */ /* 0x000f220000300800 */
[----:B------:R-:W-:Y:S01]  /*25640*/  ISETP.LT.AND P2, PT, R2, c[0x0][0x178], !P0 ;  /* 0x00005e0002007a0c */ /* 0x000fe20004741270 */
[----:B0-----:R-:W-:-:S07]  /*25650*/  IMAD.WIDE R16, R0, 0x2, R14 ;  /* 0x0000000200107825 */ /* 0x001fce00078e020e */
[----:B------:R0:W-:Y:S02]  /*25660*/  @P1 STG.E.U16 [R16.64], R3 ;  /* 0x0000000310001986 */ /* 0x0001e4000c101504 */
[----:B0-----:R-:W-:Y:S01]  /*25670*/  PRMT R3, R18, 0x7632, R3 ;  /* 0x0000763212037816 */ /* 0x001fe20000000003 */
[----:B------:R-:W-:-:S05]  /*25680*/  IMAD.WIDE R16, R0, 0x2, R12 ;  /* 0x0000000200107825 */ /* 0x000fca00078e020c */
[----:B------:R0:W-:Y:S02]  /*25690*/  @P2 STG.E.U16 [R16.64], R3 ;  /* 0x0000000310002986 */ /* 0x0001e4000c101504 */
[----:B0-----:R-:W-:-:S04]  /*256a0*/  IADD3 R3, R25, 0x8, RZ ;  /* 0x0000000819037810 */ /* 0x001fc80007ffe0ff */
[----:B------:R-:W-:Y:S02]  /*256b0*/  ISETP.GE.AND P1, PT, R3, c[0x0][0x17c], PT ;  /* 0x00005f0003007a0c */ /* 0x000fe40003f26270 */
[----:B------:R-:W-:Y:S02]  /*256c0*/  PRMT R3, R6, 0x7632, R3 ;  /* 0x0000763206037816 */ /* 0x000fe40000000003 */
[----:B------:R-:W4:Y:S01]  /*256d0*/  LDL.LU R6, [R1+0x84] ;  /* 0x0000840001067983 */ /* 0x000f220000300800 */
[----:B------:R-:W-:Y:S02]  /*256e0*/  ISETP.LT.AND P2, PT, R28, c[0x0][0x178], !P0 ;  /* 0x00005e001c007a0c */ /* 0x000fe40004741270 */
[----:B------:R-:W-:Y:S02]  /*256f0*/  ISETP.LT.AND P0, PT, R27, c[0x0][0x178], !P0 ;  /* 0x00005e001b007a0c */ /* 0x000fe40004701270 */
[----:B------:R-:W-:Y:S01]  /*25700*/  PRMT R4, R19, 0x7632, R4 ;  /* 0x0000763213047816 */ /* 0x000fe20000000004 */
[----:B------:R-:W-:Y:S01]  /*25710*/  IMAD.WIDE R18, R0, 0x2, R10 ;  /* 0x0000000200127825 */ /* 0x000fe200078e020a */
[----:B------:R-:W-:-:S03]  /*25720*/  ISETP.LT.AND P3, PT, R29, c[0x0][0x178], !P1 ;  /* 0x00005e001d007a0c */ /* 0x000fc60004f61270 */
[C---:B------:R-:W-:Y:S01]  /*25730*/  IMAD.WIDE R16, R0.reuse, 0x2, R8 ;  /* 0x0000000200107825 */ /* 0x040fe200078e0208 */
[----:B------:R-:W-:-:S03]  /*25740*/  IADD3 R0, R0, c[0x0][0x198], RZ ;  /* 0x0000660000007a10 */ /* 0x000fc60007ffe0ff */
[----:B------:R-:W-:Y:S01]  /*25750*/  @P2 STG.E.U16 [R18.64], R4 ;  /* 0x0000000412002986 */ /* 0x000fe2000c101504 */
[----:B------:R-:W-:-:S03]  /*25760*/  ISETP.LT.AND P4, PT, R2, c[0x0][0x178], !P1 ;  /* 0x00005e0002007a0c */ /* 0x000fc60004f81270 */
[----:B------:R0:W-:Y:S01]  /*25770*/  @P0 STG.E.U16 [R16.64], R3 ;  /* 0x0000000310000986 */ /* 0x0001e2000c101504 */
[----:B------:R-:W-:Y:S02]  /*25780*/  ISETP.LT.AND P5, PT, R28, c[0x0][0x178], !P1 ;  /* 0x00005e001c007a0c */ /* 0x000fe40004fa1270 */
[----:B0-----:R-:W-:Y:S01]  /*25790*/  IADD3 R3, R25, 0x9, RZ ;  /* 0x0000000919037810 */ /* 0x001fe20007ffe0ff */
[----:B------:R-:W-:-:S03]  /*257a0*/  IMAD.WIDE R16, R0, 0x2, R14 ;  /* 0x0000000200107825 */ /* 0x000fc600078e020e */
[----:B------:R-:W-:Y:S02]  /*257b0*/  ISETP.GE.AND P0, PT, R3, c[0x0][0x17c], PT ;  /* 0x00005f0003007a0c */ /* 0x000fe40003f06270 */
[----:B------:R-:W-:Y:S01]  /*257c0*/  IADD3 R3, R25, 0xa, RZ ;  /* 0x0000000a19037810 */ /* 0x000fe20007ffe0ff */
[C---:B------:R-:W-:Y:S01]  /*257d0*/  IMAD.WIDE R18, R0.reuse, 0x2, R12 ;  /* 0x0000000200127825 */ /* 0x040fe200078e020c */
[----:B------:R-:W-:Y:S02]  /*257e0*/  ISETP.LT.AND P6, PT, R29, c[0x0][0x178], !P0 ;  /* 0x00005e001d007a0c */ /* 0x000fe400047c1270 */
[----:B------:R-:W-:Y:S02]  /*257f0*/  ISETP.GE.AND P2, PT, R3, c[0x0][0x17c], PT ;  /* 0x00005f0003007a0c */ /* 0x000fe40003f46270 */
[----:B------:R-:W-:Y:S02]  /*25800*/  IADD3 R3, R0, c[0x0][0x198], RZ ;  /* 0x0000660000037a10 */ /* 0x000fe40007ffe0ff */
[----:B------:R-:W-:-:S02]  /*25810*/  PRMT R22, R21, 0x7632, R22 ;  /* 0x0000763215167816 */ /* 0x000fc40000000016 */
[----:B------:R-:W-:Y:S01]  /*25820*/  IADD3 R24, R25, 0xd, RZ ;  /* 0x0000000d19187810 */ /* 0x000fe20007ffe0ff */
[----:B--2---:R0:W-:Y:S01]  /*25830*/  @P3 STG.E.U16 [R16.64], R20 ;  /* 0x0000001410003986 */ /* 0x0041e2000c101504 */
[----:B------:R-:W-:Y:S02]  /*25840*/  ISETP.LT.AND P3, PT, R27, c[0x0][0x178], !P1 ;  /* 0x00005e001b007a0c */ /* 0x000fe40004f61270 */
[----:B------:R-:W-:Y:S01]  /*25850*/  PRMT R4, R20, 0x7632, R4 ;  /* 0x0000763214047816 */ /* 0x000fe20000000004 */
[----:B---3--:R1:W-:Y:S01]  /*25860*/  @P4 STG.E.U16 [R18.64], R5 ;  /* 0x0000000512004986 */ /* 0x0083e2000c101504 */
[----:B0-----:R-:W-:Y:S01]  /*25870*/  IMAD.WIDE R16, R0, 0x2, R10 ;  /* 0x0000000200107825 */ /* 0x001fe200078e020a */
[----:B------:R-:W-:Y:S02]  /*25880*/  ISETP.LT.AND P4, PT, R2, c[0x0][0x178], !P0 ;  /* 0x00005e0002007a0c */ /* 0x000fe40004781270 */
[----:B------:R-:W-:Y:S01]  /*25890*/  IADD3 R20, R25, 0xb, RZ ;  /* 0x0000000b19147810 */ /* 0x000fe20007ffe0ff */
[----:B-1----:R-:W-:-:S03]  /*258a0*/  IMAD.WIDE R18, R3, 0x2, R14 ;  /* 0x0000000203127825 */ /* 0x002fc600078e020e */
[----:B------:R-:W-:Y:S01]  /*258b0*/  ISETP.GE.AND P1, PT, R20, c[0x0][0x17c], PT ;  /* 0x00005f0014007a0c */ /* 0x000fe20003f26270 */
[----:B----4-:R0:W-:Y:S01]  /*258c0*/  @P5 STG.E.U16 [R16.64], R23 ;  /* 0x0000001710005986 */ /* 0x0101e2000c101504 */
[----:B------:R-:W-:Y:S01]  /*258d0*/  ISETP.LT.AND P5, PT, R28, c[0x0][0x178], !P0 ;  /* 0x00005e001c007a0c */ /* 0x000fe200047a1270 */
[----:B0-----:R-:W-:-:S05]  /*258e0*/  IMAD.WIDE R16, R0, 0x2, R8 ;  /* 0x0000000200107825 */ /* 0x001fca00078e0208 */
[----:B------:R0:W-:Y:S04]  /*258f0*/  @P3 STG.E.U16 [R16.64], R21 ;  /* 0x0000001510003986 */ /* 0x0001e8000c101504 */
[----:B------:R1:W-:Y:S01]  /*25900*/  @P6 STG.E.U16 [R18.64], R4 ;  /* 0x0000000412006986 */ /* 0x0003e2000c101504 */
[----:B------:R-:W-:Y:S02]  /*25910*/  ISETP.LT.AND P6, PT, R27, c[0x0][0x178], !P0 ;  /* 0x00005e001b007a0c */ /* 0x000fe400047c1270 */
[----:B------:R-:W-:Y:S02]  /*25920*/  ISETP.LT.AND P0, PT, R29, c[0x0][0x178], !P2 ;  /* 0x00005e001d007a0c */ /* 0x000fe40005701270 */
[----:B------:R-:W-:Y:S02]  /*25930*/  PRMT R0, R5, 0x7632, R0 ;  /* 0x0000763205007816 */ /* 0x000fe40000000000 */
[----:B------:R-:W2:Y:S01]  /*25940*/  LDL.LU R5, [R1+0x54] ;  /* 0x0000540001057983 */ /* 0x000ea20000300800 */
[----:B0-----:R-:W-:-:S04]  /*25950*/  IMAD.WIDE R16, R3, 0x2, R12 ;  /* 0x0000000203107825 */ /* 0x001fc800078e020c */
[----:B-1----:R-:W-:-:S04]  /*25960*/  IMAD.WIDE R18, R3, 0x2, R10 ;  /* 0x0000000203127825 */ /* 0x002fc800078e020a */
[C---:B------:R-:W-:Y:S01]  /*25970*/  IMAD.WIDE R20, R3.reuse, 0x2, R8 ;  /* 0x0000000203147825 */ /* 0x040fe200078e0208 */
[----:B------:R-:W-:Y:S01]  /*25980*/  IADD3 R3, R3, c[0x0][0x198], RZ ;  /* 0x0000660003037a10 */ /* 0x000fe20007ffe0ff */
[----:B------:R0:W-:Y:S01]  /*25990*/  @P4 STG.E.U16 [R16.64], R0 ;  /* 0x0000000010004986 */ /* 0x0001e2000c101504 */
[----:B------:R-:W-:-:S05]  /*259a0*/  PRMT R4, R23, 0x7632, R4 ;  /* 0x0000763217047816 */ /* 0x000fca0000000004 */
[----:B------:R1:W-:Y:S01]  /*259b0*/  @P5 STG.E.U16 [R18.64], R4 ;  /* 0x0000000412005986 */ /* 0x0003e2000c101504 */
[----:B0-----:R-:W-:-:S03]  /*259c0*/  IMAD.WIDE R16, R3, 0x2, R14 ;  /* 0x0000000203107825 */ /* 0x001fc600078e020e */
[----:B------:R0:W-:Y:S01]  /*259d0*/  @P6 STG.E.U16 [R20.64], R22 ;  /* 0x0000001614006986 */ /* 0x0001e2000c101504 */
[----:B------:R-:W-:-:S03]  /*259e0*/  IADD3 R0, R3, c[0x0][0x198], RZ ;  /* 0x0000660003007a10 */ /* 0x000fc60007ffe0ff */
[----:B------:R3:W-:Y:S01]  /*259f0*/  @P0 STG.E.U16 [R16.64], R6 ;  /* 0x0000000610000986 */ /* 0x0007e2000c101504 */
[----:B-1----:R-:W-:Y:S01]  /*25a00*/  PRMT R4, R6, 0x7632, R4 ;  /* 0x0000763206047816 */ /* 0x002fe20000000004 */
[----:B------:R-:W-:Y:S01]  /*25a10*/  IMAD.WIDE R18, R3, 0x2, R10 ;  /* 0x0000000203127825 */ /* 0x000fe200078e020a */
[----:B------:R-:W-:-:S03]  /*25a20*/  ISETP.GE.AND P0, PT, R24, c[0x0][0x17c], PT ;  /* 0x00005f0018007a0c */ /* 0x000fc60003f06270 */
[C---:B0-----:R-:W-:Y:S01]  /*25a30*/  IMAD.WIDE R20, R3.reuse, 0x2, R8 ;  /* 0x0000000203147825 */ /* 0x041fe200078e0208 */
[----:B---3--:R-:W3:Y:S03]  /*25a40*/  LDL.LU R6, [R1+0x104] ;  /* 0x0001040001067983 */ /* 0x008ee60000300800 */
[----:B------:R-:W-:Y:S01]  /*25a50*/  IMAD.WIDE R16, R3, 0x2, R12 ;  /* 0x0000000203107825 */ /* 0x000fe200078e020c */
[----:B------:R-:W4:Y:S04]  /*25a60*/  LDL.LU R26, [R1+0xa4] ;  /* 0x0000a400011a7983 */ /* 0x000f280000300800 */
[----:B------:R-:W3:Y:S04]  /*25a70*/  LDL.LU R7, [R1+0x64] ;  /* 0x0000640001077983 */ /* 0x000ee80000300800 */
[----:B------:R-:W3:Y:S04]  /*25a80*/  LDL.LU R3, [R1+0x24] ;  /* 0x0000240001037983 */ /* 0x000ee80000300800 */
[----:B------:R-:W3:Y:S01]  /*25a90*/  LDL.LU R24, [R1+0x44] ;  /* 0x0000440001187983 */ /* 0x000ee20000300800 */
[----:B------:R-:W-:-:S02]  /*25aa0*/  ISETP.LT.AND P4, PT, R2, c[0x0][0x178], !P2 ;  /* 0x00005e0002007a0c */ /* 0x000fc40005781270 */
[----:B------:R-:W-:Y:S02]  /*25ab0*/  ISETP.LT.AND P5, PT, R28, c[0x0][0x178], !P2 ;  /* 0x00005e001c007a0c */ /* 0x000fe400057a1270 */
[----:B------:R-:W-:Y:S02]  /*25ac0*/  ISETP.LT.AND P2, PT, R27, c[0x0][0x178], !P2 ;  /* 0x00005e001b007a0c */ /* 0x000fe40005741270 */
[----:B------:R-:W-:Y:S02]  /*25ad0*/  ISETP.LT.AND P6, PT, R29, c[0x0][0x178], !P1 ;  /* 0x00005e001d007a0c */ /* 0x000fe40004fc1270 */
[----:B------:R-:W-:-:S04]  /*25ae0*/  IADD3 R23, R25, 0xc, RZ ;  /* 0x0000000c19177810 */ /* 0x000fc80007ffe0ff */
[----:B------:R-:W-:Y:S01]  /*25af0*/  ISETP.GE.AND P3, PT, R23, c[0x0][0x17c], PT ;  /* 0x00005f0017007a0c */ /* 0x000fe20003f66270 */
[----:B------:R-:W-:Y:S01]  /*25b00*/  IMAD.WIDE R22, R0, 0x2, R14 ;  /* 0x0000000200167825 */ /* 0x000fe200078e020e */
[----:B--2---:R0:W-:Y:S01]  /*25b10*/  @P4 STG.E.U16 [R16.64], R5 ;  /* 0x0000000510004986 */ /* 0x0041e2000c101504 */
[----:B------:R-:W-:Y:S02]  /*25b20*/  ISETP.LT.AND P4, PT, R2, c[0x0][0x178], !P1 ;  /* 0x00005e0002007a0c */ /* 0x000fe40004f81270 */
[----:B0-----:R-:W-:Y:S01]  /*25b30*/  IMAD.WIDE R16, R0, 0x2, R12 ;  /* 0x0000000200107825 */ /* 0x001fe200078e020c */
[----:B---3--:R0:W-:Y:S01]  /*25b40*/  @P5 STG.E.U16 [R18.64], R24 ;  /* 0x0000001812005986 */ /* 0x0081e2000c101504 */
[----:B------:R-:W-:-:S03]  /*25b50*/  ISETP.LT.AND P5, PT, R28, c[0x0][0x178], !P1 ;  /* 0x00005e001c007a0c */ /* 0x000fc60004fa1270 */
[----:B------:R-:W-:Y:S04]  /*25b60*/  @P2 STG.E.U16 [R20.64], R3 ;  /* 0x0000000314002986 */ /* 0x000fe8000c101504 */
[----:B------:R1:W-:Y:S01]  /*25b70*/  @P6 STG.E.U16 [R22.64], R4 ;  /* 0x0000000416006986 */ /* 0x0003e2000c101504 */
[----:B------:R-:W-:Y:S02]  /*25b80*/  ISETP.LT.AND P6, PT, R27, c[0x0][0x178], !P1 ;  /* 0x00005e001b007a0c */ /* 0x000fe40004fc1270 */
[----:B------:R-:W-:Y:S01]  /*25b90*/  ISETP.LT.AND P1, PT, R29, c[0x0][0x178], !P3 ;  /* 0x00005e001d007a0c */ /* 0x000fe20005f21270 */
[C---:B0-----:R-:W-:Y:S01]  /*25ba0*/  IMAD.WIDE R18, R0.reuse, 0x2, R10 ;  /* 0x0000000200127825 */ /* 0x041fe200078e020a */
[----:B-1----:R-:W-:Y:S02]  /*25bb0*/  PRMT R4, R5, 0x7632, R4 ;  /* 0x0000763205047816 */ /* 0x002fe40000000004 */
[----:B------:R-:W-:Y:S01]  /*25bc0*/  PRMT R23, R3, 0x7632, R23 ;  /* 0x0000763203177816 */ /* 0x000fe20000000017 */
[----:B------:R-:W-:Y:S01]  /*25bd0*/  IMAD.WIDE R20, R0, 0x2, R8 ;  /* 0x0000000200147825 */ /* 0x000fe200078e0208 */
[----:B------:R-:W-:Y:S01]  /*25be0*/  PRMT R22, R24, 0x7632, R22 ;  /* 0x0000763218167816 */ /* 0x000fe20000000016 */
[----:B------:R-:W2:Y:S01]  /*25bf0*/  LDL.LU R5, [R1+0x1004] ;  /* 0x0010040001057983 */ /* 0x000ea20000300800 */
[----:B------:R-:W-:-:S02]  /*25c00*/  IADD3 R3, R0, c[0x0][0x198], RZ ;  /* 0x0000660000037a10 */ /* 0x000fc40007ffe0ff */
[C---:B------:R-:W-:Y:S01]  /*25c10*/  IADD3 R24, R25.reuse, 0xe, RZ ;  /* 0x0000000e19187810 */ /* 0x040fe20007ffe0ff */
[----:B------:R0:W-:Y:S03]  /*25c20*/  @P4 STG.E.U16 [R16.64], R4 ;  /* 0x0000000410004986 */ /* 0x0001e6000c101504 */
[----:B------:R-:W-:Y:S02]  /*25c30*/  ISETP.GE.AND P2, PT, R24, c[0x0][0x17c], PT ;  /* 0x00005f0018007a0c */ /* 0x000fe40003f46270 */
[----:B------:R-:W-:Y:S01]  /*25c40*/  IADD3 R24, R25, 0xf, RZ ;  /* 0x0000000f19187810 */ /* 0x000fe20007ffe0ff */
[----:B------:R-:W-:Y:S01]  /*25c50*/  @P5 STG.E.U16 [R18.64], R22 ;  /* 0x0000001612005986 */ /* 0x000fe2000c101504 */
[----:B0-----:R-:W-:-:S03]  /*25c60*/  IMAD.WIDE R16, R3, 0x2, R14 ;  /* 0x0000000203107825 */ /* 0x001fc600078e020e */
[----:B------:R-:W-:Y:S01]  /*25c70*/  @P6 STG.E.U16 [R20.64], R23 ;  /* 0x0000001714006986 */ /* 0x000fe2000c101504 */
[----:B------:R-:W-:-:S03]  /*25c80*/  PRMT R4, R6, 0x7632, R4 ;  /* 0x0000763206047816 */ /* 0x000fc60000000004 */
[----:B------:R0:W-:Y:S01]  /*25c90*/  @P1 STG.E.U16 [R16.64], R6 ;  /* 0x0000000610001986 */ /* 0x0001e2000c101504 */
[----:B------:R-:W-:-:S03]  /*25ca0*/  ISETP.GE.AND P1, PT, R24, c[0x0][0x17c], PT ;  /* 0x00005f0018007a0c */ /* 0x000fc60003f26270 */
[----:B0-----:R-:W3:Y:S04]  /*25cb0*/  LDL.LU R6, [R1+0x144] ;  /* 0x0001440001067983 */ /* 0x001ee80000300800 */
[----:B------:R-:W3:Y:S01]  /*25cc0*/  LDL R24, [R1+0x904] ;  /* 0x0009040001187983 */ /* 0x000ee20000100800 */
[----:B------:R-:W-:Y:S02]  /*25cd0*/  ISETP.LT.AND P4, PT, R2, c[0x0][0x178], !P3 ;  /* 0x00005e0002007a0c */ /* 0x000fe40005f81270 */
[----:B------:R-:W-:Y:S02]  /*25ce0*/  ISETP.LT.AND P5, PT, R28, c[0x0][0x178], !P3 ;  /* 0x00005e001c007a0c */ /* 0x000fe40005fa1270 */
[----:B------:R-:W-:Y:S02]  /*25cf0*/  ISETP.LT.AND P3, PT, R27, c[0x0][0x178], !P3 ;  /* 0x00005e001b007a0c */ /* 0x000fe40005f61270 */
[----:B------:R-:W-:Y:S01]  /*25d00*/  ISETP.LT.AND P6, PT, R29, c[0x0][0x178], !P0 ;  /* 0x00005e001d007a0c */ /* 0x000fe200047c1270 */
[C---:B------:R-:W-:Y:S01]  /*25d10*/  IMAD.WIDE R16, R3.reuse, 0x2, R12 ;  /* 0x0000000203107825 */ /* 0x040fe200078e020c */
[----:B------:R-:W-:-:S03]  /*25d20*/  IADD3 R0, R3, c[0x0][0x198], RZ ;  /* 0x0000660003007a10 */ /* 0x000fc60007ffe0ff */
[C---:B------:R-:W-:Y:S02]  /*25d30*/  IMAD.WIDE R18, R3.reuse, 0x2, R10 ;  /* 0x0000000203127825 */ /* 0x040fe400078e020a */
[----:B----4-:R0:W-:Y:S02]  /*25d40*/  @P4 STG.E.U16 [R16.64], R26 ;  /* 0x0000001a10004986 */ /* 0x0101e4000c101504 */
[----:B------:R-:W-:Y:S01]  /*25d50*/  IMAD.WIDE R20, R3, 0x2, R8 ;  /* 0x0000000203147825 */ /* 0x000fe200078e0208 */
[----:B------:R-:W-:-:S03]  /*25d60*/  ISETP.LT.AND P4, PT, R2, c[0x0][0x178], !P0 ;  /* 0x00005e0002007a0c */ /* 0x000fc60004781270 */
[C---:B------:R-:W-:Y:S01]  /*25d70*/  IMAD.WIDE R22, R0.reuse, 0x2, R14 ;  /* 0x0000000200167825 */ /* 0x040fe200078e020e */
[----:B------:R1:W-:Y:S01]  /*25d80*/  @P5 STG.E.U16 [R18.64], R7 ;  /* 0x0000000712005986 */ /* 0x0003e2000c101504 */
[C---:B------:R-:W-:Y:S02]  /*25d90*/  IADD3 R3, R0.reuse, c[0x0][0x198], RZ ;  /* 0x0000660000037a10 */ /* 0x040fe40007ffe0ff */
[----:B0-----:R-:W-:-:S04]  /*25da0*/  IMAD.WIDE R16, R0, 0x2, R10 ;  /* 0x0000000200107825 */ /* 0x001fc800078e020a */
[----:B-1----:R-:W-:Y:S01]  /*25db0*/  IMAD.WIDE R18, R0, 0x2, R8 ;  /* 0x0000000200127825 */ /* 0x002fe200078e0208 */
[----:B--2---:R0:W-:Y:S04]  /*25dc0*/  @P3 STG.E.U16 [R20.64], R5 ;  /* 0x0000000514003986 */ /* 0x0041e8000c101504 */
[----:B------:R1:W-:Y:S01]  /*25dd0*/  @P6 STG.E.U16 [R22.64], R4 ;  /* 0x0000000416006986 */ /* 0x0003e2000c101504 */
[----:B------:R-:W-:Y:S02]  /*25de0*/  ISETP.LT.AND P6, PT, R27, c[0x0][0x178], !P0 ;  /* 0x00005e001b007a0c */ /* 0x000fe400047c1270 */
[----:B0-----:R-:W-:Y:S02]  /*25df0*/  PRMT R20, R26, 0x7632, R20 ;  /* 0x000076321a147816 */ /* 0x001fe40000000014 */
[----:B------:R-:W-:Y:S01]  /*25e00*/  PRMT R21, R7, 0x7632, R21 ;  /* 0x0000763207157816 */ /* 0x000fe20000000015 */
[----:B------:R-:W2:Y:S01]  /*25e10*/  LDL.LU R26, [R1+0x94] ;  /* 0x00009400011a7983 */ /* 0x000ea20000300800 */
[----:B-1----:R-:W-:Y:S01]  /*25e20*/  PRMT R22, R5, 0x7632, R22 ;  /* 0x0000763205167816 */ /* 0x002fe20000000016 */
[----:B------:R-:W-:Y:S01]  /*25e30*/  IMAD.WIDE R4, R0, 0x2, R12 ;  /* 0x0000000200047825 */ /* 0x000fe200078e020c */
[----:B------:R-:W-:Y:S01]  /*25e40*/  IADD3 R23, R25, 0x10, RZ ;  /* 0x0000001019177810 */ /* 0x000fe20007ffe0ff */
[----:B------:R-:W4:Y:S04]  /*25e50*/  LDL.LU R7, [R1+0x78] ;  /* 0x0000780001077983 */ /* 0x000f280000300800 */
[----:B------:R0:W-:Y:S01]  /*25e60*/  @P4 STG.E.U16 [R4.64], R20 ;  /* 0x0000001404004986 */ /* 0x0001e2000c101504 */
[----:B------:R-:W-:-:S02]  /*25e70*/  ISETP.GE.AND P3, PT, R23, c[0x0][0x17c], PT ;  /* 0x00005f0017007a0c */ /* 0x000fc40003f66270 */
[----:B---3--:R-:W-:Y:S02]  /*25e80*/  ISETP.LT.AND P5, PT, R24, c[0x0][0x178], !P0 ;  /* 0x00005e0018007a0c */ /* 0x008fe400047a1270 */
[----:B------:R-:W-:Y:S01]  /*25e90*/  ISETP.LT.AND P0, PT, R29, c[0x0][0x178], !P2 ;  /* 0x00005e001d007a0c */ /* 0x000fe20005701270 */
[----:B0-----:R-:W-:Y:S01]  /*25ea0*/  IMAD.WIDE R4, R3, 0x2, R14 ;  /* 0x0000000203047825 */ /* 0x001fe200078e020e */
[----:B------:R-:W-:Y:S02]  /*25eb0*/  IADD3 R23, R25, 0x11, RZ ;  /* 0x0000001119177810 */ /* 0x000fe40007ffe0ff */
[----:B------:R-:W-:-:S07]  /*25ec0*/  IADD3 R0, R3, c[0x0][0x198], RZ ;  /* 0x0000660003007a10 */ /* 0x000fce0007ffe0ff */
[----:B------:R0:W-:Y:S04]  /*25ed0*/  @P5 STG.E.U16 [R16.64], R21 ;  /* 0x0000001510005986 */ /* 0x0001e8000c101504 */
[----:B------:R1:W-:Y:S04]  /*25ee0*/  @P6 STG.E.U16 [R18.64], R22 ;  /* 0x0000001612006986 */ /* 0x0003e8000c101504 */
[----:B------:R3:W-:Y:S01]  /*25ef0*/  @P0 STG.E.U16 [R4.64], R6 ;  /* 0x0000000604000986 */ /* 0x0007e2000c101504 */
[----:B------:R-:W-:Y:S01]  /*25f00*/  ISETP.GE.AND P0, PT, R23, c[0x0][0x17c], PT ;  /* 0x00005f0017007a0c */ /* 0x000fe20003f06270 */
[----:B0-----:R-:W-:Y:S01]  /*25f10*/  IMAD.WIDE R16, R3, 0x2, R10 ;  /* 0x0000000203107825 */ /* 0x001fe200078e020a */
[----:B-1----:R-:W-:-:S03]  /*25f20*/  PRMT R22, R6, 0x7632, R22 ;  /* 0x0000763206167816 */ /* 0x002fc60000000016 */
[C---:B------:R-:W-:Y:S01]  /*25f30*/  IMAD.WIDE R18, R3.reuse, 0x2, R8 ;  /* 0x0000000203127825 */ /* 0x040fe200078e0208 */
[----:B---3--:R-:W3:Y:S03]  /*25f40*/  LDL.LU R6, [R1+0x38] ;  /* 0x0000380001067983 */ /* 0x008ee60000300800 */
[----:B------:R-:W-:Y:S01]  /*25f50*/  IMAD.WIDE R4, R3, 0x2, R12 ;  /* 0x0000000203047825 */ /* 0x000fe200078e020c */
[----:B------:R-:W2:Y:S04]  /*25f60*/  LDL.LU R28, [R1+0x8] ;  /* 0x00000800011c7983 */ /* 0x000ea80000300800 */
[----:B------:R-:W2:Y:S04]  /*25f70*/  LDL.LU R3, [R1+0x124] ;  /* 0x0001240001037983 */ /* 0x000ea80000300800 */
[----:B------:R-:W2:Y:S01]  /*25f80*/  LDL.LU R23, [R1+0x134] ;  /* 0x0001340001177983 */ /* 0x000ea20000300800 */
[----:B------:R-:W-:-:S02]  /*25f90*/  ISETP.LT.AND P4, PT, R2, c[0x0][0x178], !P2 ;  /* 0x00005e0002007a0c */ /* 0x000fc40005781270 */
[----:B------:R-:W-:Y:S02]  /*25fa0*/  ISETP.LT.AND P5, PT, R24, c[0x0][0x178], !P2 ;  /* 0x00005e0018007a0c */ /* 0x000fe400057a1270 */
[----:B------:R-:W-:Y:S02]  /*25fb0*/  ISETP.LT.AND P2, PT, R27, c[0x0][0x178], !P2 ;  /* 0x00005e001b007a0c */ /* 0x000fe40005741270 */
[----:B------:R-:W-:Y:S01]  /*25fc0*/  ISETP.LT.AND P6, PT, R29, c[0x0][0x178], !P1 ;  /* 0x00005e001d007a0c */ /* 0x000fe20004fc1270 */
[----:B------:R-:W-:-:S06]  /*25fd0*/  IMAD.WIDE R20, R0, 0x2, R14 ;  /* 0x0000000200147825 */ /* 0x000fcc00078e020e */
[----:B--2---:R0:W-:Y:S01]  /*25fe0*/  @P4 STG.E.U16 [R4.64], R23 ;  /* 0x0000001704004986 */ /* 0x0041e2000c101504 */
[----:B------:R-:W-:-:S03]  /*25ff0*/  ISETP.LT.AND P4, PT, R2, c[0x0][0x178], !P1 ;  /* 0x00005e0002007a0c */ /* 0x000fc60004f81270 */
[----:B------:R1:W-:Y:S01]  /*26000*/  @P5 STG.E.U16 [R16.64], R3 ;  /* 0x0000000310005986 */ /* 0x0003e2000c101504 */
[----:B------:R-:W-:-:S03]  /*26010*/  ISETP.LT.AND P5, PT, R24, c[0x0][0x178], !P1 ;  /* 0x00005e0018007a0c */ /* 0x000fc60004fa1270 */
[----:B------:R-:W-:Y:S01]  /*26020*/  @P2 STG.E.U16 [R18.64], R26 ;  /* 0x0000001a12002986 */ /* 0x000fe2000c101504 */
[----:B------:R-:W-:-:S03]  /*26030*/  ISETP.LT.AND P2, PT, R29, c[0x0][0x178], !P3 ;  /* 0x00005e001d007a0c */ /* 0x000fc60005f41270 */
[----:B------:R2:W-:Y:S01]  /*26040*/  @P6 STG.E.U16 [R20.64], R22 ;  /* 0x0000001614006986 */ /* 0x0005e2000c101504 */
[----:B------:R-:W-:Y:S01]  /*26050*/  ISETP.LT.AND P6, PT, R27, c[0x0][0x178], !P1 ;  /* 0x00005e001b007a0c */ /* 0x000fe20004fc1270 */
[----:B0-----:R-:W-:-:S04]  /*26060*/  IMAD.WIDE R4, R0, 0x2, R12 ;  /* 0x0000000200047825 */ /* 0x001fc800078e020c */
[C---:B-1----:R-:W-:Y:S01]  /*26070*/  IMAD.WIDE R16, R0.reuse, 0x2, R10 ;  /* 0x0000000200107825 */ /* 0x042fe200078e020a */
[----:B--2---:R-:W-:Y:S02]  /*26080*/  PRMT R20, R23, 0x7632, R20 ;  /* 0x0000763217147816 */ /* 0x004fe40000000014 */
[----:B------:R-:W-:Y:S02]  /*26090*/  PRMT R21, R3, 0x7632, R21 ;  /* 0x0000763203157816 */ /* 0x000fe40000000015 */
[C---:B------:R-:W-:Y:S01]  /*260a0*/  IADD3 R3, R0.reuse, c[0x0][0x198], RZ ;  /* 0x0000660000037a10 */ /* 0x040fe20007ffe0ff */
[----:B------:R-:W-:Y:S01]  /*260b0*/  IMAD.WIDE R18, R0, 0x2, R8 ;  /* 0x0000000200127825 */ /* 0x000fe200078e0208 */
[----:B------:R-:W-:Y:S01]  /*260c0*/  PRMT R22, R26, 0x7632, R22 ;  /* 0x000076321a167816 */ /* 0x000fe20000000016 */
[----:B------:R0:W-:Y:S01]  /*260d0*/  @P4 STG.E.U16 [R4.64], R20 ;  /* 0x0000001404004986 */ /* 0x0001e2000c101504 */
[----:B------:R-:W-:-:S03]  /*260e0*/  IADD3 R0, R3, c[0x0][0x198], RZ ;  /* 0x0000660003007a10 */ /* 0x000fc60007ffe0ff */
[----:B------:R1:W-:Y:S04]  /*260f0*/  @P5 STG.E.U16 [R16.64], R21 ;  /* 0x0000001510005986 */ /* 0x0003e8000c101504 */
[----:B------:R2:W-:Y:S01]  /*26100*/  @P6 STG.E.U16 [R18.64], R22 ;  /* 0x0000001612006986 */ /* 0x0005e2000c101504 */
[----:B0-----:R-:W-:-:S04]  /*26110*/  IMAD.WIDE R4, R3, 0x2, R14 ;  /* 0x0000000203047825 */ /* 0x001fc800078e020e */
[----:B-1----:R-:W-:Y:S01]  /*26120*/  IMAD.WIDE R16, R3, 0x2, R10 ;  /* 0x0000000203107825 */ /* 0x002fe200078e020a */
[----:B----4-:R0:W-:Y:S01]  /*26130*/  @P2 STG.E.U16 [R4.64], R7 ;  /* 0x0000000704002986 */ /* 0x0101e2000c101504 */
[----:B--2---:R-:W-:Y:S02]  /*26140*/  PRMT R22, R7, 0x7632, R22 ;  /* 0x0000763207167816 */ /* 0x004fe40000000016 */
[C---:B------:R-:W-:Y:S01]  /*26150*/  IMAD.WIDE R18, R3.reuse, 0x2, R8 ;  /* 0x0000000203127825 */ /* 0x040fe200078e0208 */
[----:B0-----:R-:W2:Y:S03]  /*26160*/  LDL.LU R7, [R1+0x88] ;  /* 0x0000880001077983 */ /* 0x001ea60000300800 */
[----:B------:R-:W-:Y:S02]  /*26170*/  IMAD.WIDE R4, R3, 0x2, R12 ;  /* 0x0000000203047825 */ /* 0x000fe400078e020c */
[----:B------:R-:W4:Y:S01]  /*26180*/  LDL.LU R3, [R1+0x18] ;  /* 0x0000180001037983 */ /* 0x000f220000300800 */
[----:B------:R-:W-:-:S02]  /*26190*/  ISETP.LT.AND P4, PT, R2, c[0x0][0x178], !P3 ;  /* 0x00005e0002007a0c */ /* 0x000fc40005f81270 */
[----:B------:R-:W-:Y:S02]  /*261a0*/  ISETP.LT.AND P5, PT, R24, c[0x0][0x178], !P3 ;  /* 0x00005e0018007a0c */ /* 0x000fe40005fa1270 */
[----:B------:R-:W-:Y:S02]  /*261b0*/  ISETP.LT.AND P3, PT, R27, c[0x0][0x178], !P3 ;  /* 0x00005e001b007a0c */ /* 0x000fe40005f61270 */
[----:B------:R-:W-:Y:S01]  /*261c0*/  ISETP.LT.AND P6, PT, R29, c[0x0][0x178], !P0 ;  /* 0x00005e001d007a0c */ /* 0x000fe200047c1270 */
[----:B------:R-:W-:Y:S01]  /*261d0*/  IMAD.WIDE R20, R0, 0x2, R14 ;  /* 0x0000000200147825 */ /* 0x000fe200078e020e */
[----:B------:R-:W-:-:S05]  /*261e0*/  IADD3 R23, R25, 0x12, RZ ;  /* 0x0000001219177810 */ /* 0x000fca0007ffe0ff */
[----:B---3--:R0:W-:Y:S01]  /*261f0*/  @P4 STG.E.U16 [R4.64], R6 ;  /* 0x0000000604004986 */ /* 0x0081e2000c101504 */
[----:B------:R-:W-:Y:S02]  /*26200*/  ISETP.LT.AND P4, PT, R2, c[0x0][0x178], !P0 ;  /* 0x00005e0002007a0c */ /* 0x000fe40004781270 */
[----:B------:R-:W-:Y:S01]  /*26210*/  ISETP.GE.AND P1, PT, R23, c[0x0][0x17c], PT ;  /* 0x00005f0017007a0c */ /* 0x000fe20003f26270 */
[----:B0-----:R-:W-:Y:S01]  /*26220*/  IMAD.WIDE R4, R0, 0x2, R12 ;  /* 0x0000000200047825 */ /* 0x001fe200078e020c */
[----:B----4-:R0:W-:Y:S01]  /*26230*/  @P5 STG.E.U16 [R16.64], R3 ;  /* 0x0000000310005986 */ /* 0x0101e2000c101504 */
[----:B------:R-:W-:-:S03]  /*26240*/  ISETP.LT.AND P5, PT, R24, c[0x0][0x178], !P0 ;  /* 0x00005e0018007a0c */ /* 0x000fc600047a1270 */
[----:B------:R-:W-:Y:S01]  /*26250*/  @P3 STG.E.U16 [R18.64], R28 ;  /* 0x0000001c12003986 */ /* 0x000fe2000c101504 */
[----:B------:R-:W-:-:S03]  /*26260*/  ISETP.LT.AND P3, PT, R29, c[0x0][0x178], !P1 ;  /* 0x00005e001d007a0c */ /* 0x000fc60004f61270 */
[----:B------:R1:W-:Y:S01]  /*26270*/  @P6 STG.E.U16 [R20.64], R22 ;  /* 0x0000001614006986 */ /* 0x0003e2000c101504 */
[----:B------:R-:W-:Y:S01]  /*26280*/  ISETP.LT.AND P6, PT, R27, c[0x0][0x178], !P0 ;  /* 0x00005e001b007a0c */ /* 0x000fe200047c1270 */
[----:B0-----:R-:W-:Y:S01]  /*26290*/  IMAD.WIDE R16, R0, 0x2, R10 ;  /* 0x0000000200107825 */ /* 0x001fe200078e020a */
[----:B-1----:R-:W-:Y:S02]  /*262a0*/  PRMT R20, R6, 0x7632, R20 ;  /* 0x0000763206147816 */ /* 0x002fe40000000014 */
[----:B------:R-:W-:Y:S01]  /*262b0*/  PRMT R21, R3, 0x7632, R21 ;  /* 0x0000763203157816 */ /* 0x000fe20000000015 */
[C---:B------:R-:W-:Y:S01]  /*262c0*/  IMAD.WIDE R18, R0.reuse, 0x2, R8 ;  /* 0x0000000200127825 */ /* 0x040fe200078e0208 */
[----:B------:R-:W-:Y:S01]  /*262d0*/  IADD3 R3, R0, c[0x0][0x198], RZ ;  /* 0x0000660000037a10 */ /* 0x000fe20007ffe0ff */
[----:B------:R0:W-:Y:S01]  /*262e0*/  @P4 STG.E.U16 [R4.64], R20 ;  /* 0x0000001404004986 */ /* 0x0001e2000c101504 */
[----:B------:R-:W-:-:S03]  /*262f0*/  PRMT R22, R28, 0x7632, R22 ;  /* 0x000076321c167816 */ /* 0x000fc60000000016 */
[----:B------:R-:W3:Y:S01]  /*26300*/  LDL.LU R6, [R1+0x58] ;  /* 0x0000580001067983 */ /* 0x000ee20000300800 */
[----:B------:R-:W-:-:S03]  /*26310*/  IADD3 R0, R3, c[0x0][0x198], RZ ;  /* 0x0000660003007a10 */ /* 0x000fc60007ffe0ff */
[----:B------:R1:W-:Y:S01]  /*26320*/  @P5 STG.E.U16 [R16.64], R21 ;  /* 0x0000001510005986 */ /* 0x0003e2000c101504 */
[----:B0-----:R-:W-:-:S03]  /*26330*/  IMAD.WIDE R4, R3, 0x2, R14 ;  /* 0x0000000203047825 */ /* 0x001fc600078e020e */
[----:B------:R-:W4:Y:S04]  /*26340*/  LDL.LU R26, [R1+0x48] ;  /* 0x00004800011a7983 */ /* 0x000f280000300800 */
[----:B------:R0:W-:Y:S01]  /*26350*/  @P6 STG.E.U16 [R18.64], R22 ;  /* 0x0000001612006986 */ /* 0x0001e2000c101504 */
[----:B-1----:R-:W-:-:S03]  /*26360*/  IMAD.WIDE R16, R3, 0x2, R10 ;  /* 0x0000000203107825 */ /* 0x002fc600078e020a */
[----:B--2---:R1:W-:Y:S04]  /*26370*/  @P3 STG.E.U16 [R4.64], R7 ;  /* 0x0000000704003986 */ /* 0x0043e8000c101504 */
[----:B------:R-:W2:Y:S01]  /*26380*/  LDL.LU R28, [R1+0x108] ;  /* 0x00010800011c7983 */ /* 0x000ea20000300800 */
[----:B0-----:R-:W-:Y:S01]  /*26390*/  PRMT R22, R7, 0x7632, R22 ;  /* 0x0000763207167816 */ /* 0x001fe20000000016 */
[C---:B------:R-:W-:Y:S02]  /*263a0*/  IMAD.WIDE R18, R3.reuse, 0x2, R8 ;  /* 0x0000000203127825 */ /* 0x040fe400078e0208 */
[----:B-1----:R-:W2:Y:S02]  /*263b0*/  LDL.LU R7, [R1+0xa8] ;  /* 0x0000a80001077983 */ /* 0x002ea40000300800 */
[----:B------:R-:W-:-:S02]  /*263c0*/  IMAD.WIDE R4, R3, 0x2, R12 ;  /* 0x0000000203047825 */ /* 0x000fc400078e020c */
[----:B------:R-:W2:Y:S01]  /*263d0*/  LDL.LU R3, [R1+0x28] ;  /* 0x0000280001037983 */ /* 0x000ea20000300800 */
[----:B------:R-:W-:Y:S02]  /*263e0*/  IADD3 R23, R25, 0x13, RZ ;  /* 0x0000001319177810 */ /* 0x000fe40007ffe0ff */
[----:B------:R-:W-:Y:S02]  /*263f0*/  ISETP.LT.AND P4, PT, R2, c[0x0][0x178], !P1 ;  /* 0x00005e0002007a0c */ /* 0x000fe40004f81270 */
[----:B------:R-:W-:Y:S02]  /*26400*/  ISETP.GE.AND P2, PT, R23, c[0x0][0x17c], PT ;  /* 0x00005f0017007a0c */ /* 0x000fe40003f46270 */
[----:B------:R-:W-:Y:S02]  /*26410*/  ISETP.LT.AND P5, PT, R24, c[0x0][0x178], !P1 ;  /* 0x00005e0018007a0c */ /* 0x000fe40004fa1270 */
[----:B------:R-:W-:Y:S02]  /*26420*/  ISETP.LT.AND P1, PT, R27, c[0x0][0x178], !P1 ;  /* 0x00005e001b007a0c */ /* 0x000fe40004f21270 */
[----:B------:R-:W-:-:S02]  /*26430*/  ISETP.LT.AND P6, PT, R29, c[0x0][0x178], !P2 ;  /* 0x00005e001d007a0c */ /* 0x000fc400057c1270 */
[----:B------:R-:W-:Y:S01]  /*26440*/  IADD3 R23, R25, 0x14, RZ ;  /* 0x0000001419177810 */ /* 0x000fe20007ffe0ff */
[----:B------:R-:W-:-:S03]  /*26450*/  IMAD.WIDE R20, R0, 0x2, R14 ;  /* 0x0000000200147825 */ /* 0x000fc600078e020e */
[----:B------:R-:W-:Y:S02]  /*26460*/  ISETP.GE.AND P0, PT, R23, c[0x0][0x17c], PT ;  /* 0x00005f0017007a0c */ /* 0x000fe40003f06270 */
[----:B------:R-:W-:-:S04]  /*26470*/  IADD3 R23, R25, 0x15, RZ ;  /* 0x0000001519177810 */ /* 0x000fc80007ffe0ff */
[----:B------:R-:W-:Y:S01]  /*26480*/  ISETP.GE.AND P3, PT, R23, c[0x0][0x17c], PT ;  /* 0x00005f0017007a0c */ /* 0x000fe20003f66270 */
[----:B---3--:R0:W-:Y:S01]  /*26490*/  @P4 STG.E.U16 [R4.64], R6 ;  /* 0x0000000604004986 */ /* 0x0081e2000c101504 */
[----:B------:R-:W-:-:S03]  /*264a0*/  PRMT R23, R6, 0x7632, R23 ;  /* 0x0000763206177816 */ /* 0x000fc60000000017 */
[----:B----4-:R-:W-:Y:S04]  /*264b0*/  @P5 STG.E.U16 [R16.64], R26 ;  /* 0x0000001a10005986 */ /* 0x010fe8000c101504 */
[----:B0-----:R-:W3:Y:S04]  /*264c0*/  LDL.LU R6, [R1+0x1000] ;  /* 0x0010000001067983 */ /* 0x001ee80000300800 */
[----:B--2---:R-:W-:Y:S04]  /*264d0*/  @P1 STG.E.U16 [R18.64], R3 ;  /* 0x0000000312001986 */ /* 0x004fe8000c101504 */
[----:B------:R0:W-:Y:S02]  /*264e0*/  @P6 STG.E.U16 [R20.64], R22 ;  /* 0x0000001614006986 */ /* 0x0001e4000c101504 */
[----:B0-----:R-:W-:-:S02]  /*264f0*/  PRMT R20, R26, 0x7632, R20 ;  /* 0x000076321a147816 */ /* 0x001fc40000000014 */
[----:B------:R-:W2:Y:S01]  /*26500*/  LDL.LU R26, [R1+0x68] ;  /* 0x00006800011a7983 */ /* 0x000ea20000300800 */
[----:B------:R-:W-:Y:S02]  /*26510*/  ISETP.LT.AND P1, PT, R2, c[0x0][0x178], !P2 ;  /* 0x00005e0002007a0c */ /* 0x000fe40005721270 */
[----:B------:R-:W-:Y:S02]  /*26520*/  ISETP.LT.AND P5, PT, R24, c[0x0][0x178], !P2 ;  /* 0x00005e0018007a0c */ /* 0x000fe400057a1270 */
[----:B------:R-:W-:Y:S02]  /*26530*/  ISETP.LT.AND P2, PT, R27, c[0x0][0x178], !P2 ;  /* 0x00005e001b007a0c */ /* 0x000fe40005741270 */
[----:B------:R-:W-:Y:S01]  /*26540*/  ISETP.LT.AND P6, PT, R29, c[0x0][0x178], !P0 ;  /* 0x00005e001d007a0c */ /* 0x000fe200047c1270 */
[C---:B------:R-:W-:Y:S01]  /*26550*/  IMAD.WIDE R16, R0.reuse, 0x2, R12 ;  /* 0x0000000200107825 */ /* 0x040fe200078e020c */
[----:B------:R-:W-:Y:S02]  /*26560*/  PRMT R21, R3, 0x7632, R21 ;  /* 0x0000763203157816 */ /* 0x000fe40000000015 */
[----:B------:R-:W-:-:S02]  /*26570*/  IADD3 R3, R0, c[0x0][0x198], RZ ;  /* 0x0000660000037a10 */ /* 0x000fc40007ffe0ff */
[----:B------:R-:W-:Y:S01]  /*26580*/  ISETP.LT.AND P4, PT, R2, c[0x0][0x178], !P0 ;  /* 0x00005e0002007a0c */ /* 0x000fe20004781270 */
[C---:B------:R-:W-:Y:S01]  /*26590*/  IMAD.WIDE R4, R0.reuse, 0x2, R10 ;  /* 0x0000000200047825 */ /* 0x040fe200078e020a */
[----:B------:R0:W-:Y:S03]  /*265a0*/  @P1 STG.E.U16 [R16.64], R23 ;  /* 0x0000001710001986 */ /* 0x0001e6000c101504 */
[----:B------:R-:W-:Y:S01]  /*265b0*/  IMAD.WIDE R18, R0, 0x2, R8 ;  /* 0x0000000200127825 */ /* 0x000fe200078e0208 */
[----:B------:R1:W-:Y:S01]  /*265c0*/  @P5 STG.E.U16 [R4.64], R20 ;  /* 0x0000001404005986 */ /* 0x0003e2000c101504 */
[----:B------:R-:W-:-:S03]  /*265d0*/  IADD3 R0, R25, 0x17, RZ ;  /* 0x0000001719007810 */ /* 0x000fc60007ffe0ff */
[----:B------:R-:W-:Y:S01]  /*265e0*/  @P2 STG.E.U16 [R18.64], R21 ;  /* 0x0000001512002986 */ /* 0x000fe2000c101504 */
[----:B0-----:R-:W-:-:S04]  /*265f0*/  IMAD.WIDE R16, R3, 0x2, R14 ;  /* 0x0000000203107825 */ /* 0x001fc800078e020e */
[----:B-1----:R-:W-:Y:S01]  /*26600*/  IMAD.WIDE R4, R3, 0x2, R12 ;  /* 0x0000000203047825 */ /* 0x002fe200078e020c */
[----:B------:R0:W-:Y:S01]  /*26610*/  @P6 STG.E.U16 [R16.64], R28 ;  /* 0x0000001c10006986 */ /* 0x0001e2000c101504 */
[----:B------:R-:W-:Y:S02]  /*26620*/  ISETP.LT.AND P6, PT, R24, c[0x0][0x178], !P0 ;  /* 0x00005e0018007a0c */ /* 0x000fe400047c1270 */
[----:B------:R-:W-:Y:S01]  /*26630*/  ISETP.LT.AND P0, PT, R27, c[0x0][0x178], !P0 ;  /* 0x00005e001b007a0c */ /* 0x000fe20004701270 */
[----:B------:R1:W-:Y:S01]  /*26640*/  @P4 STG.E.U16 [R4.64], R7 ;  /* 0x0000000704004986 */ /* 0x0003e2000c101504 */
[----:B------:R-:W-:Y:S02]  /*26650*/  ISETP.LT.AND P2, PT, R29, c[0x0][0x178], !P3 ;  /* 0x00005e001d007a0c */ /* 0x000fe40005f41270 */
[----:B------:R-:W-:Y:S02]  /*26660*/  ISETP.LT.AND P5, PT, R2, c[0x0][0x178], !P3 ;  /* 0x00005e0002007a0c */ /* 0x000fe40005fa1270 */
[----:B------:R-:W-:-:S02]  /*26670*/  ISETP.GE.AND P4, PT, R0, c[0x0][0x17c], PT ;  /* 0x00005f0000007a0c */ /* 0x000fc40003f86270 */
[----:B------:R-:W-:Y:S02]  /*26680*/  IADD3 R22, R25, 0x16, RZ ;  /* 0x0000001619167810 */ /* 0x000fe40007ffe0ff */
[C---:B------:R-:W-:Y:S01]  /*26690*/  IADD3 R0, R3.reuse, c[0x0][0x198], RZ ;  /* 0x0000660003007a10 */ /* 0x040fe20007ffe0ff */
[----:B0-----:R-:W-:Y:S01]  /*266a0*/  IMAD.WIDE R16, R3, 0x2, R8 ;  /* 0x0000000203107825 */ /* 0x001fe200078e0208 */
[----:B------:R-:W-:-:S03]  /*266b0*/  ISETP.GE.AND P1, PT, R22, c[0x0][0x17c], PT ;  /* 0x00005f0016007a0c */ /* 0x000fc60003f26270 */
[----:B-1----:R-:W-:Y:S01]  /*266c0*/  IMAD.WIDE R4, R3, 0x2, R10 ;  /* 0x0000000203047825 */ /* 0x002fe200078e020a */
[----:B------:R-:W-:Y:S02]  /*266d0*/  PRMT R22, R28, 0x7632, R22 ;  /* 0x000076321c167816 */ /* 0x000fe40000000016 */
[----:B------:R-:W-:Y:S01]  /*266e0*/  PRMT R3, R7, 0x7632, R3 ;  /* 0x0000763207037816 */ /* 0x000fe20000000003 */
[C---:B------:R-:W-:Y:S01]  /*266f0*/  IMAD.WIDE R18, R0.reuse, 0x2, R14 ;  /* 0x0000000200127825 */ /* 0x040fe200078e020e */
[----:B------:R-:W4:Y:S03]  /*26700*/  LDL.LU R7, [R1+0x128] ;  /* 0x0001280001077983 */ /* 0x000f260000300800 */
[C---:B------:R-:W-:Y:S01]  /*26710*/  IMAD.WIDE R20, R0.reuse, 0x2, R12 ;  /* 0x0000000200147825 */ /* 0x040fe200078e020c */
[----:B--2---:R0:W-:Y:S04]  /*26720*/  @P6 STG.E.U16 [R4.64], R26 ;  /* 0x0000001a04006986 */ /* 0x0041e8000c101504 */
[----:B---3--:R1:W-:Y:S04]  /*26730*/  @P0 STG.E.U16 [R16.64], R6 ;  /* 0x0000000610000986 */ /* 0x0083e8000c101504 */
[----:B------:R-:W-:Y:S04]  /*26740*/  @P2 STG.E.U16 [R18.64], R22 ;  /* 0x0000001612002986 */ /* 0x000fe8000c101504 */
[----:B------:R2:W-:Y:S01]  /*26750*/  @P5 STG.E.U16 [R20.64], R3 ;  /* 0x0000000314005986 */ /* 0x0005e2000c101504 */
[----:B0-----:R-:W-:Y:S01]  /*26760*/  IMAD.WIDE R4, R0, 0x2, R10 ;  /* 0x0000000200047825 */ /* 0x001fe200078e020a */
[----:B-1----:R-:W-:-:S03]  /*26770*/  PRMT R6, R26, 0x7632, R6 ;  /* 0x000076321a067816 */ /* 0x002fc60000000006 */
[C---:B------:R-:W-:Y:S01]  /*26780*/  IMAD.WIDE R16, R0.reuse, 0x2, R8 ;  /* 0x0000000200107825 */ /* 0x040fe200078e0208 */
[----:B------:R-:W3:Y:S04]  /*26790*/  LDL.LU R26, [R1+0x98] ;  /* 0x00009800011a7983 */ /* 0x000ee80000300800 */
[----:B------:R-:W3:Y:S01]  /*267a0*/  LDL.LU R28, [R1+0x1c] ;  /* 0x00001c00011c7983 */ /* 0x000ee20000300800 */
[----:B--2---:R-:W-:-:S03]  /*267b0*/  IADD3 R3, R0, c[0x0][0x198], RZ ;  /* 0x0000660000037a10 */ /* 0x004fc60007ffe0ff */
[----:B------:R-:W2:Y:S01]  /*267c0*/  LDL R0, [R1+0x148] ;  /* 0x0001480001007983 */ /* 0x000ea20000100800 */
[----:B------:R-:W-:Y:S02]  /*267d0*/  ISETP.LT.AND P0, PT, R24, c[0x0][0x178], !P3 ;  /* 0x00005e0018007a0c */ /* 0x000fe40005f01270 */
[----:B------:R-:W-:Y:S02]  /*267e0*/  ISETP.LT.AND P3, PT, R27, c[0x0][0x178], !P3 ;  /* 0x00005e001b007a0c */ /* 0x000fe40005f61270 */
[----:B------:R-:W-:Y:S02]  /*267f0*/  ISETP.LT.AND P6, PT, R29, c[0x0][0x178], !P1 ;  /* 0x00005e001d007a0c */ /* 0x000fe40004fc1270 */
[----:B------:R-:W-:Y:S01]  /*26800*/  IADD3 R21, R25, 0x18, RZ ;  /* 0x0000001819157810 */ /* 0x000fe20007ffe0ff */
[----:B------:R-:W-:Y:S01]  /*26810*/  IMAD.WIDE R18, R3, 0x2, R14 ;  /* 0x0000000203127825 */ /* 0x000fe200078e020e */
[----:B------:R-:W-:-:S05]  /*26820*/  PRMT R20, R6, 0x7632, R20 ;  /* 0x0000763206147816 */ /* 0x000fca0000000014 */
[----:B------:R-:W-:Y:S01]  /*26830*/  @P0 STG.E.U16 [R4.64], R6 ;  /* 0x0000000604000986 */ /* 0x000fe2000c101504 */
[----:B------:R-:W-:-:S03]  /*26840*/  ISETP.GE.AND P0, PT, R21, c[0x0][0x17c], PT ;  /* 0x00005f0015007a0c */ /* 0x000fc60003f06270 */
[----:B------:R-:W3:Y:S04]  /*26850*/  LDL.LU R21, [R1+0x3c] ;  /* 0x00003c0001157983 */ /* 0x000ee80000300800 */
[----:B------:R0:W-:Y:S04]  /*26860*/  @P3 STG.E.U16 [R16.64], R20 ;  /* 0x0000001410003986 */ /* 0x0001e8000c101504 */
[----:B0-----:R-:W3:Y:S04]  /*26870*/  LDL.LU R20, [R1+0x7c] ;  /* 0x00007c0001147983 */ /* 0x001ee80000300800 */
[----:B--2---:R0:W-:Y:S04]  /*26880*/  @P6 STG.E.U16 [R18.64], R0 ;  /* 0x0000000012006986 */ /* 0x0041e8000c101504 */
[----:B0-----:R-:W2:Y:S04]  /*26890*/  LDL.LU R18, [R1+0x148] ;  /* 0x0001480001127983 */ /* 0x001ea80000300800 */
[----:B------:R-:W2:Y:S01]  /*268a0*/  LDL.LU R19, [R1+0x138] ;  /* 0x0001380001137983 */ /* 0x000ea20000300800 */
[----:B------:R-:W-:-:S02]  /*268b0*/  ISETP.LT.AND P2, PT, R2, c[0x0][0x178], !P1 ;  /* 0x00005e0002007a0c */ /* 0x000fc40004f41270 */
[----:B------:R-:W-:Y:S01]  /*268c0*/  ISETP.LT.AND P5, PT, R24, c[0x0][0x178], !P1 ;  /* 0x00005e0018007a0c */ /* 0x000fe20004fa1270 */
[----:B------:R-:W-:Y:S01]  /*268d0*/  IMAD.WIDE R16, R3, 0x2, R12 ;  /* 0x0000000203107825 */ /* 0x000fe200078e020c */
[----:B------:R-:W-:Y:S02]  /*268e0*/  ISETP.LT.AND P1, PT, R27, c[0x0][0x178], !P1 ;  /* 0x00005e001b007a0c */ /* 0x000fe40004f21270 */
[----:B------:R-:W-:Y:S01]  /*268f0*/  ISETP.LT.AND P6, PT, R29, c[0x0][0x178], !P4 ;  /* 0x00005e001d007a0c */ /* 0x000fe200067c1270 */
[----:B------:R-:W-:Y:S01]  /*26900*/  IMAD.WIDE R4, R3, 0x2, R10 ;  /* 0x0000000203047825 */ /* 0x000fe200078e020a */
[----:B------:R-:W-:Y:S02]  /*26910*/  ISETP.LT.AND P3, PT, R2, c[0x0][0x178], !P4 ;  /* 0x00005e0002007a0c */ /* 0x000fe40006761270 */
[----:B------:R-:W-:Y:S02]  /*26920*/  IADD3 R6, R25, 0x19, RZ ;  /* 0x0000001919067810 */ /* 0x000fe40007ffe0ff */
[----:B------:R-:W-:Y:S01]  /*26930*/  IADD3 R0, R3, c[0x0][0x198], RZ ;  /* 0x0000660003007a10 */ /* 0x000fe20007ffe0ff */
[----:B--2---:R0:W-:Y:S01]  /*26940*/  @P2 STG.E.U16 [R16.64], R19 ;  /* 0x0000001310002986 */ /* 0x0041e2000c101504 */
[----:B------:R-:W-:-:S03]  /*26950*/  ISETP.GE.AND P2, PT, R6, c[0x0][0x17c], PT ;  /* 0x00005f0006007a0c */ /* 0x000fc60003f46270 */
[----:B----4-:R1:W-:Y:S01]  /*26960*/  @P5 STG.E.U16 [R4.64], R7 ;  /* 0x0000000704005986 */ /* 0x0103e2000c101504 */
[----:B------:R-:W-:Y:S01]  /*26970*/  PRMT R6, R19, 0x7632, R6 ;  /* 0x0000763213067816 */ /* 0x000fe20000000006 */
[----:B0-----:R-:W-:-:S04]  /*26980*/  IMAD.WIDE R16, R0, 0x2, R14 ;  /* 0x0000000200107825 */ /* 0x001fc800078e020e */
[----:B-1----:R-:W-:Y:S01]  /*26990*/  IMAD.WIDE R4, R3, 0x2, R8 ;  /* 0x0000000203047825 */ /* 0x002fe200078e0208 */
[----:B------:R-:W-:-:S03]  /*269a0*/  PRMT R3, R18, 0x7632, R3 ;  /* 0x0000763212037816 */ /* 0x000fc60000000003 */
[----:B------:R-:W-:Y:S01]  /*269b0*/  IMAD.WIDE R18, R0, 0x2, R12 ;  /* 0x0000000200127825 */ /* 0x000fe200078e020c */
[----:B---3--:R-:W-:Y:S04]  /*269c0*/  @P1 STG.E.U16 [R4.64], R26 ;  /* 0x0000001a04001986 */ /* 0x008fe8000c101504 */
[----:B------:R-:W-:Y:S04]  /*269d0*/  @P6 STG.E.U16 [R16.64], R3 ;  /* 0x0000000310006986 */ /* 0x000fe8000c101504 */
[----:B------:R0:W-:Y:S02]  /*269e0*/  @P3 STG.E.U16 [R18.64], R6 ;  /* 0x0000000612003986 */ /* 0x0001e4000c101504 */
[----:B0-----:R-:W-:-:S02]  /*269f0*/  PRMT R6, R7, 0x7632, R6 ;  /* 0x0000763207067816 */ /* 0x001fc40000000006 */
[----:B------:R-:W2:Y:S01]  /*26a00*/  LDL.LU R7, [R1+0xffc] ;  /* 0x000ffc0001077983 */ /* 0x000ea20000300800 */
[----:B------:R-:W-:-:S03]  /*26a10*/  PRMT R18, R26, 0x7632, R18 ;  /* 0x000076321a127816 */ /* 0x000fc60000000012 */
[----:B------:R-:W3:Y:S01]  /*26a20*/  LDL.LU R26, [R1+0xc] ;  /* 0x00000c00011a7983 */ /* 0x000ee20000300800 */
[----:B------:R-:W-:Y:S02]  /*26a30*/  ISETP.LT.AND P5, PT, R24, c[0x0][0x178], !P4 ;  /* 0x00005e0018007a0c */ /* 0x000fe400067a1270 */
[----:B------:R-:W-:Y:S01]  /*26a40*/  ISETP.LT.AND P4, PT, R27, c[0x0][0x178], !P4 ;  /* 0x00005e001b007a0c */ /* 0x000fe20006781270 */
[----:B------:R-:W-:Y:S01]  /*26a50*/  IMAD.WIDE R4, R0, 0x2, R10 ;  /* 0x0000000200047825 */ /* 0x000fe200078e020a */
[----:B------:R-:W-:Y:S02]  /*26a60*/  ISETP.LT.AND P1, PT, R29, c[0x0][0x178], !P0 ;  /* 0x00005e001d007a0c */ /* 0x000fe40004721270 */
[----:B------:R-:W-:Y:S01]  /*26a70*/  ISETP.LT.AND P3, PT, R2, c[0x0][0x178], !P0 ;  /* 0x00005e0002007a0c */ /* 0x000fe20004761270 */
[----:B------:R-:W-:Y:S01]  /*26a80*/  IMAD.WIDE R16, R0, 0x2, R8 ;  /* 0x0000000200107825 */ /* 0x000fe200078e0208 */
[----:B------:R-:W-:Y:S02]  /*26a90*/  ISETP.LT.AND P6, PT, R24, c[0x0][0x178], !P0 ;  /* 0x00005e0018007a0c */ /* 0x000fe400047c1270 */
[----:B------:R-:W-:-:S02]  /*26aa0*/  IADD3 R19, R25, 0x1a, RZ ;  /* 0x0000001a19137810 */ /* 0x000fc40007ffe0ff */
[----:B------:R-:W-:Y:S01]  /*26ab0*/  IADD3 R3, R0, c[0x0][0x198], RZ ;  /* 0x0000660000037a10 */ /* 0x000fe20007ffe0ff */
[----:B------:R0:W-:Y:S01]  /*26ac0*/  @P5 STG.E.U16 [R4.64], R6 ;  /* 0x0000000604005986 */ /* 0x0001e2000c101504 */
[----:B------:R-:W-:-:S03]  /*26ad0*/  ISETP.GE.AND P5, PT, R19, c[0x0][0x17c], PT ;  /* 0x00005f0013007a0c */ /* 0x000fc60003fa6270 */
[----:B------:R1:W-:Y:S01]  /*26ae0*/  @P4 STG.E.U16 [R16.64], R18 ;  /* 0x0000001210004986 */ /* 0x0003e2000c101504 */
[----:B------:R-:W-:Y:S01]  /*26af0*/  ISETP.LT.AND P0, PT, R27, c[0x0][0x178], !P0 ;  /* 0x00005e001b007a0c */ /* 0x000fe20004701270 */
[----:B0-----:R-:W-:-:S04]  /*26b00*/  IMAD.WIDE R4, R3, 0x2, R10 ;  /* 0x0000000203047825 */ /* 0x001fc800078e020a */
[----:B-1----:R-:W-:-:S04]  /*26b10*/  IMAD.WIDE R18, R3, 0x2, R14 ;  /* 0x0000000203127825 */ /* 0x002fc800078e020e */
[----:B------:R-:W-:Y:S01]  /*26b20*/  IMAD.WIDE R16, R3, 0x2, R12 ;  /* 0x0000000203107825 */ /* 0x000fe200078e020c */
[----:B------:R-:W-:Y:S01]  /*26b30*/  @P1 STG.E.U16 [R18.64], R20 ;  /* 0x0000001412001986 */ /* 0x000fe2000c101504 */
[----:B------:R-:W-:-:S03]  /*26b40*/  ISETP.LT.AND P1, PT, R29, c[0x0][0x178], !P2 ;  /* 0x00005e001d007a0c */ /* 0x000fc60005721270 */
[----:B------:R0:W-:Y:S01]  /*26b50*/  @P3 STG.E.U16 [R16.64], R21 ;  /* 0x0000001510003986 */ /* 0x0001e2000c101504 */
[----:B------:R-:W-:-:S03]  /*26b60*/  ISETP.LT.AND P3, PT, R2, c[0x0][0x178], !P2 ;  /* 0x00005e0002007a0c */ /* 0x000fc60005761270 */
[----:B------:R1:W-:Y:S01]  /*26b70*/  @P6 STG.E.U16 [R4.64], R28 ;  /* 0x0000001c04006986 */ /* 0x0003e2000c101504 */
[----:B------:R-:W-:Y:S02]  /*26b80*/  ISETP.LT.AND P6, PT, R24, c[0x0][0x178], !P2 ;  /* 0x00005e0018007a0c */ /* 0x000fe400057c1270 */
[----:B------:R-:W-:Y:S02]  /*26b90*/  IADD3 R0, R25, 0x1b, RZ ;  /* 0x0000001b19007810 */ /* 0x000fe40007ffe0ff */
[----:B------:R-:W-:Y:S02]  /*26ba0*/  IADD3 R6, R3, c[0x0][0x198], RZ ;  /* 0x0000660003067a10 */ /* 0x000fe40007ffe0ff */
[----:B------:R-:W-:Y:S02]  /*26bb0*/  ISETP.GE.AND P4, PT, R0, c[0x0][0x17c], PT ;  /* 0x00005f0000007a0c */ /* 0x000fe40003f86270 */
[----:B------:R-:W-:Y:S01]  /*26bc0*/  PRMT R0, R20, 0x7632, R0 ;  /* 0x0000763214007816 */ /* 0x000fe20000000000 */
[----:B0-----:R-:W-:Y:S01]  /*26bd0*/  IMAD.WIDE R16, R6, 0x2, R14 ;  /* 0x0000000206107825 */ /* 0x001fe200078e020e */
[----:B------:R-:W-:-:S03]  /*26be0*/  PRMT R23, R21, 0x7632, R23 ;  /* 0x0000763215177816 */ /* 0x000fc60000000017 */
[----:B-1----:R-:W-:Y:S01]  /*26bf0*/  IMAD.WIDE R4, R3, 0x2, R8 ;  /* 0x0000000203047825 */ /* 0x002fe200078e0208 */
[----:B------:R-:W-:Y:S02]  /*26c00*/  PRMT R22, R28, 0x7632, R22 ;  /* 0x000076321c167816 */ /* 0x000fe40000000016 */
[----:B------:R-:W4:Y:S01]  /*26c10*/  LDL.LU R28, [R1+0x5c] ;  /* 0x00005c00011c7983 */ /* 0x000f220000300800 */
[----:B------:R-:W-:-:S04]  /*26c20*/  IMAD.WIDE R18, R6, 0x2, R12 ;  /* 0x0000000206127825 */ /* 0x000fc800078e020c */
[----:B------:R-:W-:Y:S01]  /*26c30*/  IMAD.WIDE R20, R6, 0x2, R10 ;  /* 0x0000000206147825 */ /* 0x000fe200078e020a */
[----:B---3--:R0:W-:Y:S01]  /*26c40*/  @P0 STG.E.U16 [R4.64], R26 ;  /* 0x0000001a04000986 */ /* 0x0081e2000c101504 */
[----:B------:R-:W-:-:S03]  /*26c50*/  PRMT R3, R26, 0x7632, R3 ;  /* 0x000076321a037816 */ /* 0x000fc60000000003 */
[----:B------:R-:W-:Y:S04]  /*26c60*/  @P1 STG.E.U16 [R16.64], R0 ;  /* 0x0000000010001986 */ /* 0x000fe8000c101504 */
[----:B------:R1:W-:Y:S04]  /*26c70*/  @P3 STG.E.U16 [R18.64], R23 ;  /* 0x0000001712003986 */ /* 0x0003e8000c101504 */
[----:B0-----:R-:W3:Y:S04]  /*26c80*/  LDL.LU R26, [R1+0x2c] ;  /* 0x00002c00011a7983 */ /* 0x001ee80000300800 */
[----:B------:R0:W-:Y:S04]  /*26c90*/  @P6 STG.E.U16 [R20.64], R22 ;  /* 0x0000001614006986 */ /* 0x0001e8000c101504 */
[----:B-1----:R-:W2:Y:S04]  /*26ca0*/  LDL.LU R23, [R1+0x10c] ;  /* 0x00010c0001177983 */ /* 0x002ea80000300800 */
[----:B0-----:R-:W2:Y:S04]  /*26cb0*/  LDL.LU R21, [R1+0x4c] ;  /* 0x00004c0001157983 */ /* 0x001ea80000300800 */
[----:B------:R-:W2:Y:S04]  /*26cc0*/  LDL.LU R20, [R1+0xac] ;  /* 0x0000ac0001147983 */ /* 0x000ea80000300800 */
[----:B------:R0:W-:Y:S04]  /*26cd0*/  STL [R1+0xfe8], R22 ;  /* 0x000fe81601007387 */ /* 0x0001e80000100800 */
[----:B0-----:R-:W2:Y:S01]  /*26ce0*/  LDL.LU R22, [R1+0x8c] ;  /* 0x00008c0001167983 */ /* 0x001ea20000300800 */
[----:B------:R-:W-:-:S02]  /*26cf0*/  ISETP.LT.AND P2, PT, R27, c[0x0][0x178], !P2 ;  /* 0x00005e001b007a0c */ /* 0x000fc40005741270 */
[----:B------:R-:W-:Y:S01]  /*26d00*/  ISETP.LT.AND P0, PT, R29, c[0x0][0x178], !P5 ;  /* 0x00005e001d007a0c */ /* 0x000fe20006f01270 */
[----:B------:R-:W-:Y:S01]  /*26d10*/  IMAD.WIDE R4, R6, 0x2, R8 ;  /* 0x0000000206047825 */ /* 0x000fe200078e0208 */
[----:B------:R-:W-:Y:S02]  /*26d20*/  ISETP.LT.AND P1, PT, R2, c[0x0][0x178], !P5 ;  /* 0x00005e0002007a0c */ /* 0x000fe40006f21270 */
[----:B------:R-:W-:Y:S02]  /*26d30*/  IADD3 R0, R6, c[0x0][0x198], RZ ;  /* 0x0000660006007a10 */ /* 0x000fe40007ffe0ff */
[----:B------:R-:W-:-:S04]  /*26d40*/  IADD3 R16, R25, 0x1c, RZ ;  /* 0x0000001c19107810 */ /* 0x000fc80007ffe0ff */
[----:B------:R-:W-:Y:S01]  /*26d50*/  ISETP.GE.AND P6, PT, R16, c[0x0][0x17c], PT ;  /* 0x00005f0010007a0c */ /* 0x000fe20003fc6270 */
[----:B------:R0:W-:Y:S01]  /*26d60*/  @P2 STG.E.U16 [R4.64], R3 ;  /* 0x0000000304002986 */ /* 0x0001e2000c101504 */
[----:B------:R-:W-:-:S04]  /*26d70*/  IMAD.WIDE R16, R0, 0x2, R12 ;  /* 0x0000000200107825 */ /* 0x000fc800078e020c */
[----:B0-----:R-:W-:Y:S01]  /*26d80*/  IMAD.WIDE R4, R0, 0x2, R14 ;  /* 0x0000000200047825 */ /* 0x001fe200078e020e */
[----:B------:R-:W-:-:S04]  /*26d90*/  IADD3 R3, R25, 0x1d, RZ ;  /* 0x0000001d19037810 */ /* 0x000fc80007ffe0ff */
[----:B------:R-:W-:Y:S02]  /*26da0*/  ISETP.GE.AND P2, PT, R3, c[0x0][0x17c], PT ;  /* 0x00005f0003007a0c */ /* 0x000fe40003f46270 */
[----:B----4-:R-:W-:Y:S02]  /*26db0*/  PRMT R3, R28, 0x7632, R3 ;  /* 0x000076321c037816 */ /* 0x010fe40000000003 */
[----:B------:R-:W-:Y:S01]  /*26dc0*/  ISETP.LT.AND P3, PT, R24, c[0x0][0x178], !P5 ;  /* 0x00005e0018007a0c */ /* 0x000fe20006f61270 */
[C---:B------:R-:W-:Y:S01]  /*26dd0*/  IMAD.WIDE R18, R0.reuse, 0x2, R10 ;  /* 0x0000000200127825 */ /* 0x040fe200078e020a */
[----:B------:R-:W-:Y:S01]  /*26de0*/  ISETP.LT.AND P5, PT, R27, c[0x0][0x178], !P5 ;  /* 0x00005e001b007a0c */ /* 0x000fe20006fa1270 */
[----:B--2---:R-:W-:Y:S04]  /*26df0*/  @P0 STG.E.U16 [R4.64], R22 ;  /* 0x0000001604000986 */ /* 0x004fe8000c101504 */
[----:B------:R0:W-:Y:S04]  /*26e00*/  @P1 STG.E.U16 [R16.64], R28 ;  /* 0x0000001c10001986 */ /* 0x0001e8000c101504 */
[----:B0-----:R-:W2:Y:S01]  /*26e10*/  LDL.LU R28, [R1+0x6c] ;  /* 0x00006c00011c7983 */ /* 0x001ea20000300800 */
[----:B------:R-:W-:Y:S01]  /*26e20*/  ISETP.LT.AND P1, PT, R29, c[0x0][0x178], !P4 ;  /* 0x00005e001d007a0c */ /* 0x000fe20006721270 */
[----:B------:R-:W-:-:S02]  /*26e30*/  IMAD.WIDE R4, R0, 0x2, R8 ;  /* 0x0000000200047825 */ /* 0x000fc400078e0208 */
[----:B------:R0:W-:Y:S01]  /*26e40*/  @P3 STG.E.U16 [R18.64], R21 ;  /* 0x0000001512003986 */ /* 0x0001e2000c101504 */
[----:B------:R-:W-:Y:S02]  /*26e50*/  ISETP.LT.AND P3, PT, R2, c[0x0][0x178], !P4 ;  /* 0x00005e0002007a0c */ /* 0x000fe40006761270 */
[----:B------:R-:W-:Y:S01]  /*26e60*/  IADD3 R0, R0, c[0x0][0x198], RZ ;  /* 0x0000660000007a10 */ /* 0x000fe20007ffe0ff */
[----:B---3--:R1:W-:Y:S01]  /*26e70*/  @P5 STG.E.U16 [R4.64], R26 ;  /* 0x0000001a04005986 */ /* 0x0083e2000c101504 */
[----:B------:R-:W-:Y:S02]  /*26e80*/  ISETP.LT.AND P5, PT, R24, c[0x0][0x178], !P4 ;  /* 0x00005e0018007a0c */ /* 0x000fe400067a1270 */
[----:B------:R-:W-:Y:S01]  /*26e90*/  ISETP.LT.AND P4, PT, R27, c[0x0][0x178], !P4 ;  /* 0x00005e001b007a0c */ /* 0x000fe20006781270 */
[----:B------:R-:W-:Y:S01]  /*26ea0*/  IMAD.WIDE R16, R0, 0x2, R12 ;  /* 0x0000000200107825 */ /* 0x000fe200078e020c */
[----:B0-----:R-:W-:-:S03]  /*26eb0*/  PRMT R19, R22, 0x7632, R19 ;  /* 0x0000763216137816 */ /* 0x001fc60000000013 */
[----:B-1----:R-:W-:Y:S01]  /*26ec0*/  IMAD.WIDE R4, R0, 0x2, R14 ;  /* 0x0000000200047825 */ /* 0x002fe200078e020e */
[----:B------:R-:W-:-:S04]  /*26ed0*/  IADD3 R6, R25, 0x1e, RZ ;  /* 0x0000001e19067810 */ /* 0x000fc80007ffe0ff */
[----:B------:R0:W-:Y:S01]  /*26ee0*/  @P1 STG.E.U16 [R4.64], R19 ;  /* 0x0000001304001986 */ /* 0x0001e2000c101504 */
[----:B------:R-:W-:-:S03]  /*26ef0*/  ISETP.LT.AND P1, PT, R29, c[0x0][0x178], !P6 ;  /* 0x00005e001d007a0c */ /* 0x000fc60007721270 */
[----:B------:R1:W-:Y:S01]  /*26f00*/  @P3 STG.E.U16 [R16.64], R3 ;  /* 0x0000000310003986 */ /* 0x0003e2000c101504 */
[----:B------:R-:W-:Y:S02]  /*26f10*/  ISETP.LT.AND P3, PT, R2, c[0x0][0x178], !P6 ;  /* 0x00005e0002007a0c */ /* 0x000fe40007761270 */
[----:B------:R-:W-:Y:S02]  /*26f20*/  ISETP.GE.AND P0, PT, R6, c[0x0][0x17c], PT ;  /* 0x00005f0006007a0c */ /* 0x000fe40003f06270 */
[----:B------:R-:W-:Y:S02]  /*26f30*/  PRMT R18, R21, 0x7632, R18 ;  /* 0x0000763215127816 */ /* 0x000fe40000000012 */
[----:B------:R-:W-:Y:S01]  /*26f40*/  PRMT R6, R26, 0x7632, R6 ;  /* 0x000076321a067816 */ /* 0x000fe20000000006 */
[C---:B0-----:R-:W-:Y:S01]  /*26f50*/  IMAD.WIDE R4, R0.reuse, 0x2, R10 ;  /* 0x0000000200047825 */ /* 0x041fe200078e020a */
[----:B------:R-:W3:Y:S01]  /*26f60*/  LDL.LU R26, [R1+0x14c] ;  /* 0x00014c00011a7983 */ /* 0x000ee20000300800 */
[----:B-1----:R-:W-:-:S02]  /*26f70*/  IADD3 R3, R0, c[0x0][0x198], RZ ;  /* 0x0000660000037a10 */ /* 0x002fc40007ffe0ff */
[----:B------:R-:W-:Y:S01]  /*26f80*/  IMAD.WIDE R16, R0, 0x2, R8 ;  /* 0x0000000200107825 */ /* 0x000fe200078e0208 */
[----:B------:R-:W-:Y:S01]  /*26f90*/  IADD3 R0, R25, 0x1f, RZ ;  /* 0x0000001f19007810 */ /* 0x000fe20007ffe0ff */
[----:B------:R0:W-:Y:S01]  /*26fa0*/  @P5 STG.E.U16 [R4.64], R18 ;  /* 0x0000001204005986 */ /* 0x0001e2000c101504 */
[----:B------:R-:W-:-:S03]  /*26fb0*/  ISETP.LT.AND P5, PT, R24, c[0x0][0x178], !P6 ;  /* 0x00005e0018007a0c */ /* 0x000fc600077a1270 */
[----:B------:R1:W-:Y:S01]  /*26fc0*/  @P4 STG.E.U16 [R16.64], R6 ;  /* 0x0000000610004986 */ /* 0x0003e2000c101504 */
[----:B------:R-:W-:Y:S02]  /*26fd0*/  ISETP.GE.AND P4, PT, R0, c[0x0][0x17c], PT ;  /* 0x00005f0000007a0c */ /* 0x000fe40003f86270 */
[----:B------:R-:W-:Y:S01]  /*26fe0*/  IADD3 R0, R25, 0x20, RZ ;  /* 0x0000002019007810 */ /* 0x000fe20007ffe0ff */
[----:B------:R-:W4:Y:S01]  /*26ff0*/  LDL.LU R21, [R1+0x13c] ;  /* 0x00013c0001157983 */ /* 0x000f220000300800 */
[----:B0-----:R-:W-:-:S04]  /*27000*/  IMAD.WIDE R4, R3, 0x2, R14 ;  /* 0x0000000203047825 */ /* 0x001fc800078e020e */
[----:B-1----:R-:W-:Y:S01]  /*27010*/  IMAD.WIDE R16, R3, 0x2, R12 ;  /* 0x0000000203107825 */ /* 0x002fe200078e020c */
[----:B------:R0:W-:Y:S04]  /*27020*/  @P1 STG.E.U16 [R4.64], R23 ;  /* 0x0000001704001986 */ /* 0x0001e8000c101504 */
[----:B------:R-:W-:Y:S01]  /*27030*/  @P3 STG.E.U16 [R16.64], R20 ;  /* 0x0000001410003986 */ /* 0x000fe2000c101504 */
[----:B------:R-:W-:Y:S02]  /*27040*/  ISETP.GE.AND P3, PT, R0, c[0x0][0x17c], PT ;  /* 0x00005f0000007a0c */ /* 0x000fe40003f66270 */
[----:B------:R-:W-:Y:S02]  /*27050*/  PRMT R0, R23, 0x7632, R0 ;  /* 0x0000763217007816 */ /* 0x000fe40000000000 */
[----:B0-----:R-:W4:Y:S01]  /*27060*/  LDL.LU R23, [R1+0x12c] ;  /* 0x00012c0001177983 */ /* 0x001f220000300800 */
[----:B------:R-:W-:-:S05]  /*27070*/  IMAD.WIDE R4, R3, 0x2, R10 ;  /* 0x0000000203047825 */ /* 0x000fca00078e020a */
[----:B--2---:R0:W-:Y:S01]  /*27080*/  @P5 STG.E.U16 [R4.64], R28 ;  /* 0x0000001c04005986 */ /* 0x0041e2000c101504 */
[----:B------:R-:W-:-:S03]  /*27090*/  PRMT R6, R28, 0x7632, R6 ;  /* 0x000076321c067816 */ /* 0x000fc60000000006 */
[----:B0-----:R-:W2:Y:S01]  /*270a0*/  LDL.LU R28, [R1+0x9c] ;  /* 0x00009c00011c7983 */ /* 0x001ea20000300800 */
[----:B------:R-:W-:Y:S01]  /*270b0*/  ISETP.LT.AND P6, PT, R27, c[0x0][0x178], !P6 ;  /* 0x00005e001b007a0c */ /* 0x000fe200077c1270 */
[----:B------:R-:W-:Y:S01]  /*270c0*/  IMAD.WIDE R16, R3, 0x2, R8 ;  /* 0x0000000203107825 */ /* 0x000fe200078e0208 */
[----:B------:R-:W-:Y:S02]  /*270d0*/  ISETP.LT.AND P1, PT, R29, c[0x0][0x178], !P2 ;  /* 0x00005e001d007a0c */ /* 0x000fe40005721270 */
[----:B------:R-:W-:Y:S02]  /*270e0*/  IADD3 R3, R3, c[0x0][0x198], RZ ;  /* 0x0000660003037a10 */ /* 0x000fe40007ffe0ff */
[----:B------:R-:W-:-:S03]  /*270f0*/  ISETP.LT.AND P5, PT, R2, c[0x0][0x178], !P2 ;  /* 0x00005e0002007a0c */ /* 0x000fc600057a1270 */
[----:B------:R-:W-:-:S04]  /*27100*/  IMAD.WIDE R4, R3, 0x2, R14 ;  /* 0x0000000203047825 */ /* 0x000fc800078e020e */
[----:B------:R0:W-:Y:S01]  /*27110*/  @P6 STG.E.U16 [R16.64], R7 ;  /* 0x0000000710006986 */ /* 0x0001e2000c101504 */
[----:B------:R-:W-:Y:S02]  /*27120*/  ISETP.LT.AND P6, PT, R24, c[0x0][0x178], !P2 ;  /* 0x00005e0018007a0c */ /* 0x000fe400057c1270 */
[----:B------:R-:W-:Y:S01]  /*27130*/  ISETP.LT.AND P2, PT, R27, c[0x0][0x178], !P2 ;  /* 0x00005e001b007a0c */ /* 0x000fe20005741270 */
[----:B------:R1:W-:Y:S01]  /*27140*/  @P1 STG.E.U16 [R4.64], R0 ;  /* 0x0000000004001986 */ /* 0x0003e2000c101504 */
[----:B------:R-:W-:Y:S02]  /*27150*/  ISETP.LT.AND P1, PT, R29, c[0x0][0x178], !P0 ;  /* 0x00005e001d007a0c */ /* 0x000fe40004721270 */
[----:B0-----:R-:W-:Y:S01]  /*27160*/  PRMT R7, R20, 0x7632, R7 ;  /* 0x0000763214077816 */ /* 0x001fe20000000007 */
[----:B------:R-:W-:-:S04]  /*27170*/  IMAD.WIDE R16, R3, 0x2, R12 ;  /* 0x0000000203107825 */ /* 0x000fc800078e020c */
[----:B-1----:R-:W-:Y:S01]  /*27180*/  IMAD.WIDE R4, R3, 0x2, R10 ;  /* 0x0000000203047825 */ /* 0x002fe200078e020a */
[----:B------:R0:W-:Y:S01]  /*27190*/  @P5 STG.E.U16 [R16.64], R7 ;  /* 0x0000000710005986 */ /* 0x0001e2000c101504 */
[----:B------:R-:W-:Y:S02]  /*271a0*/  ISETP.LT.AND P5, PT, R2, c[0x0][0x178], !P0 ;  /* 0x00005e0002007a0c */ /* 0x000fe400047a1270 */
[----:B------:R-:W-:Y:S01]  /*271b0*/  PRMT R0, R7, 0x7632, R0 ;  /* 0x0000763207007816 */ /* 0x000fe20000000000 */
[----:B------:R1:W-:Y:S01]  /*271c0*/  @P6 STG.E.U16 [R4.64], R6 ;  /* 0x0000000604006986 */ /* 0x0003e2000c101504 */
[----:B------:R-:W-:Y:S02]  /*271d0*/  ISETP.LT.AND P6, PT, R24, c[0x0][0x178], !P0 ;  /* 0x00005e0018007a0c */ /* 0x000fe400047c1270 */
[C---:B0-----:R-:W-:Y:S01]  /*271e0*/  IADD3 R17, R3.reuse, c[0x0][0x198], RZ ;  /* 0x0000660003117a10 */ /* 0x041fe20007ffe0ff */
[----:B-1----:R-:W-:-:S04]  /*271f0*/  IMAD.WIDE R6, R3, 0x2, R8 ;  /* 0x0000000203067825 */ /* 0x002fc800078e0208 */
[----:B------:R-:W-:Y:S01]  /*27200*/  IMAD.WIDE R4, R17, 0x2, R14 ;  /* 0x0000000211047825 */ /* 0x000fe200078e020e */
[----:B------:R-:W-:Y:S01]  /*27210*/  IADD3 R3, R25, 0x21, RZ ;  /* 0x0000002119037810 */ /* 0x000fe20007ffe0ff */
[----:B------:R0:W-:Y:S01]  /*27220*/  @P2 STG.E.U16 [R6.64], R0 ;  /* 0x0000000006002986 */ /* 0x0001e2000c101504 */
[----:B------:R-:W-:-:S03]  /*27230*/  ISETP.LT.AND P0, PT, R27, c[0x0][0x178], !P0 ;  /* 0x00005e001b007a0c */ /* 0x000fc60004701270 */
[----:B---3--:R1:W-:Y:S01]  /*27240*/  @P1 STG.E.U16 [R4.64], R26 ;  /* 0x0000001a04001986 */ /* 0x0083e2000c101504 */
[----:B------:R-:W-:Y:S02]  /*27250*/  ISETP.LT.AND P1, PT, R29, c[0x0][0x178], !P4 ;  /* 0x00005e001d007a0c */ /* 0x000fe40006721270 */
[----:B------:R-:W-:Y:S01]  /*27260*/  ISETP.GE.AND P2, PT, R3, c[0x0][0x17c], PT ;  /* 0x00005f0003007a0c */ /* 0x000fe20003f46270 */
[C---:B0-----:R-:W-:Y:S01]  /*27270*/  IMAD.WIDE R6, R17.reuse, 0x2, R12 ;  /* 0x0000000211067825 */ /* 0x041fe200078e020c */
[----:B------:R-:W-:-:S03]  /*27280*/  IADD3 R3, R17, c[0x0][0x198], RZ ;  /* 0x0000660011037a10 */ /* 0x000fc60007ffe0ff */
[----:B-1----:R-:W-:Y:S01]  /*27290*/  IMAD.WIDE R4, R17, 0x2, R10 ;  /* 0x0000000211047825 */ /* 0x002fe200078e020a */
[----:B----4-:R0:W-:Y:S01]  /*272a0*/  @P5 STG.E.U16 [R6.64], R21 ;  /* 0x0000001506005986 */ /* 0x0101e2000c101504 */
[----:B------:R-:W-:-:S03]  /*272b0*/  ISETP.LT.AND P5, PT, R2, c[0x0][0x178], !P4 ;  /* 0x00005e0002007a0c */ /* 0x000fc600067a1270 */
[----:B------:R1:W-:Y:S01]  /*272c0*/  @P6 STG.E.U16 [R4.64], R23 ;  /* 0x0000001704006986 */ /* 0x0003e2000c101504 */
[----:B------:R-:W-:Y:S02]  /*272d0*/  ISETP.LT.AND P6, PT, R24, c[0x0][0x178], !P4 ;  /* 0x00005e0018007a0c */ /* 0x000fe400067c1270 */
[----:B------:R-:W-:Y:S02]  /*272e0*/  ISETP.LT.AND P4, PT, R27, c[0x0][0x178], !P4 ;  /* 0x00005e001b007a0c */ /* 0x000fe40006781270 */
[----:B------:R-:W-:Y:S02]  /*272f0*/  PRMT R16, R26, 0x7632, R16 ;  /* 0x000076321a107816 */ /* 0x000fe40000000010 */
[----:B------:R-:W-:Y:S01]  /*27300*/  PRMT R0, R21, 0x7632, R0 ;  /* 0x0000763215007816 */ /* 0x000fe20000000000 */
[----:B0-----:R-:W-:Y:S01]  /*27310*/  IMAD.WIDE R6, R3, 0x2, R14 ;  /* 0x0000000203067825 */ /* 0x001fe200078e020e */
[----:B------:R-:W-:Y:S01]  /*27320*/  PRMT R18, R23, 0x7632, R18 ;  /* 0x0000763217127816 */ /* 0x000fe20000000012 */
[----:B------:R-:W3:Y:S02]  /*27330*/  LDL.LU R26, [R1+0x1d0] ;  /* 0x0001d000011a7983 */ /* 0x000ee40000300800 */
[----:B-1----:R-:W-:-:S02]  /*27340*/  IMAD.WIDE R4, R17, 0x2, R8 ;  /* 0x0000000211047825 */ /* 0x002fc400078e0208 */
[----:B------:R-:W-:Y:S04]  /*27350*/  STL [R1+0xff8], R2 ;  /* 0x000ff80201007387 */ /* 0x000fe80000100800 */
[----:B--2---:R0:W-:Y:S01]  /*27360*/  @P0 STG.E.U16 [R4.64], R28 ;  /* 0x0000001c04000986 */ /* 0x0041e2000c101504 */
[----:B------:R-:W-:-:S03]  /*27370*/  PRMT R19, R28, 0x7632, R19 ;  /* 0x000076321c137816 */ /* 0x000fc60000000013 */
[----:B------:R1:W-:Y:S01]  /*27380*/  @P1 STG.E.U16 [R6.64], R16 ;  /* 0x0000001006001986 */ /* 0x0003e2000c101504 */
[----:B0-----:R-:W-:-:S04]  /*27390*/  IMAD.WIDE R4, R3, 0x2, R12 ;  /* 0x0000000203047825 */ /* 0x001fc800078e020c */
[C---:B-1----:R-:W-:Y:S01]  /*273a0*/  IMAD.WIDE R6, R3.reuse, 0x2, R10 ;  /* 0x0000000203067825 */ /* 0x042fe200078e020a */
[----:B------:R0:W-:Y:S03]  /*273b0*/  @P5 STG.E.U16 [R4.64], R0 ;  /* 0x0000000004005986 */ /* 0x0001e6000c101504 */
[----:B------:R-:W-:Y:S01]  /*273c0*/  IMAD.WIDE R16, R3, 0x2, R8 ;  /* 0x0000000203107825 */ /* 0x000fe200078e0208 */
[----:B------:R1:W-:Y:S04]  /*273d0*/  @P6 STG.E.U16 [R6.64], R18 ;  /* 0x0000001206006986 */ /* 0x0003e8000c101504 */
[----:B------:R-:W-:Y:S01]  /*273e0*/  @P4 STG.E.U16 [R16.64], R19 ;  /* 0x0000001310004986 */ /* 0x000fe2000c101504 */
[----:B------:R-:W-:-:S03]  /*273f0*/  ISETP.LT.AND P4, PT, R2, c[0x0][0x178], !P3 ;  /* 0x00005e0002007a0c */ /* 0x000fc60005f81270 */
[----:B------:R-:W2:Y:S01]  /*27400*/  LDL R2, [R1+0xe0] ;  /* 0x0000e00001027983 */ /* 0x000ea20000100800 */
[----:B------:R-:W-:Y:S02]  /*27410*/  ISETP.LT.AND P0, PT, R29, c[0x0][0x178], !P3 ;  /* 0x00005e001d007a0c */ /* 0x000fe40005f01270 */
[----:B------:R-:W-:Y:S02]  /*27420*/  IADD3 R3, R3, c[0x0][0x198], RZ ;  /* 0x0000660003037a10 */ /* 0x000fe40007ffe0ff */
[----:B------:R-:W-:-:S03]  /*27430*/  IADD3 R20, R25, 0x22, RZ ;  /* 0x0000002219147810 */ /* 0x000fc60007ffe0ff */
[----:B0-----:R-:W-:Y:S01]  /*27440*/  IMAD.WIDE R4, R3, 0x2, R14 ;  /* 0x0000000203047825 */ /* 0x001fe200078e020e */
[----:B------:R-:W-:Y:S02]  /*27450*/  ISETP.GE.AND P1, PT, R20, c[0x0][0x17c], PT ;  /* 0x00005f0014007a0c */ /* 0x000fe40003f26270 */
[----:B------:R-:W-:Y:S01]  /*27460*/  IADD3 R21, R25, 0x23, RZ ;  /* 0x0000002319157810 */ /* 0x000fe20007ffe0ff */
[----:B-1----:R-:W-:Y:S02]  /*27470*/  IMAD.WIDE R6, R3, 0x2, R12 ;  /* 0x0000000203067825 */ /* 0x002fe400078e020c */
[----:B---3--:R0:W-:Y:S01]  /*27480*/  @P0 STG.E.U16 [R4.64], R26 ;  /* 0x0000001a04000986 */ /* 0x0081e2000c101504 */
[----:B------:R-:W-:Y:S02]  /*27490*/  PRMT R20, R26, 0x7632, R20 ;  /* 0x000076321a147816 */ /* 0x000fe40000000014 */
[----:B------:R-:W-:Y:S01]  /*274a0*/  ISETP.GE.AND P0, PT, R21, c[0x0][0x17c], PT ;  /* 0x00005f0015007a0c */ /* 0x000fe20003f06270 */
[----:B0-----:R-:W3:Y:S04]  /*274b0*/  LDL.LU R26, [R1+0x1e0] ;  /* 0x0001e000011a7983 */ /* 0x001ee80000300800 */
[----:B------:R-:W4:Y:S04]  /*274c0*/  LDL.LU R22, [R1+0x150] ;  /* 0x0001500001167983 */ /* 0x000f280000300800 */
[----:B------:R-:W3:Y:S04]  /*274d0*/  LDL.LU R23, [R1+0x110] ;  /* 0x0001100001177983 */ /* 0x000ee80000300800 */
[----:B------:R-:W3:Y:S04]  /*274e0*/  LDL.LU R28, [R1+0xf0] ;  /* 0x0000f000011c7983 */ /* 0x000ee80000300800 */
[----:B------:R-:W3:Y:S04]  /*274f0*/  LDL.LU R21, [R1+0xc0] ;  /* 0x0000c00001157983 */ /* 0x000ee80000300800 */
[----:B--2---:R0:W-:Y:S04]  /*27500*/  @P4 STG.E.U16 [R6.64], R2 ;  /* 0x0000000206004986 */ /* 0x0041e8000c101504 */
[----:B0-----:R-:W2:Y:S04]  /*27510*/  LDL.LU R2, [R1+0xff8] ;  /* 0x000ff80001027983 */ /* 0x001ea80000300800 */
[----:B------:R-:W3:Y:S04]  /*27520*/  LDL.LU R6, [R1+0xe0] ;  /* 0x0000e00001067983 */ /* 0x000ee80000300800 */
[----:B------:R-:W4:Y:S01]  /*27530*/  LDL.LU R7, [R1+0xd0] ;  /* 0x0000d00001077983 */ /* 0x000f220000300800 */
[----:B------:R-:W-:-:S02]  /*27540*/  ISETP.LT.AND P5, PT, R24, c[0x0][0x178], !P3 ;  /* 0x00005e0018007a0c */ /* 0x000fc40005fa1270 */
[----:B------:R-:W-:Y:S02]  /*27550*/  ISETP.LT.AND P3, PT, R27, c[0x0][0x178], !P3 ;  /* 0x00005e001b007a0c */ /* 0x000fe40005f61270 */
[----:B------:R-:W-:Y:S01]  /*27560*/  ISETP.LT.AND P6, PT, R29, c[0x0][0x178], !P2 ;  /* 0x00005e001d007a0c */ /* 0x000fe200057c1270 */
[C---:B------:R-:W-:Y:S01]  /*27570*/  IMAD.WIDE R4, R3.reuse, 0x2, R10 ;  /* 0x0000000203047825 */ /* 0x040fe200078e020a */
[----:B------:R-:W-:-:S03]  /*27580*/  IADD3 R0, R3, c[0x0][0x198], RZ ;  /* 0x0000660003007a10 */ /* 0x000fc60007ffe0ff */
[----:B------:R-:W-:-:S04]  /*27590*/  IMAD.WIDE R16, R3, 0x2, R8 ;  /* 0x0000000203107825 */ /* 0x000fc800078e0208 */
[----:B------:R-:W-:Y:S01]  /*275a0*/  IMAD.WIDE R18, R0, 0x2, R14 ;  /* 0x0000000200127825 */ /* 0x000fe200078e020e */
[----:B--2---:R-:W-:Y:S02]  /*275b0*/  ISETP.LT.AND P4, PT, R2, c[0x0][0x178], !P2 ;  /* 0x00005e0002007a0c */ /* 0x004fe40005781270 */
[----:B---3--:R-:W-:Y:S01]  /*275c0*/  PRMT R3, R6, 0x7632, R3 ;  /* 0x0000763206037816 */ /* 0x008fe20000000003 */
[----:B----4-:R0:W-:Y:S01]  /*275d0*/  @P5 STG.E.U16 [R4.64], R7 ;  /* 0x0000000704005986 */ /* 0x0101e2000c101504 */
[----:B------:R-:W-:-:S03]  /*275e0*/  ISETP.LT.AND P5, PT, R24, c[0x0][0x178], !P2 ;  /* 0x00005e0018007a0c */ /* 0x000fc600057a1270 */
[----:B------:R1:W-:Y:S04]  /*275f0*/  @P3 STG.E.U16 [R16.64], R21 ;  /* 0x0000001510003986 */ /* 0x0003e8000c101504 */
[----:B------:R2:W-:Y:S01]  /*27600*/  @P6 STG.E.U16 [R18.64], R20 ;  /* 0x0000001412006986 */ /* 0x0005e2000c101504 */
[----:B0-----:R-:W-:Y:S01]  /*27610*/  IMAD.WIDE R4, R0, 0x2, R12 ;  /* 0x0000000200047825 */ /* 0x001fe200078e020c */
[----:B------:R-:W-:Y:S02]  /*27620*/  ISETP.LT.AND P6, PT, R27, c[0x0][0x178], !P2 ;  /* 0x00005e001b007a0c */ /* 0x000fe400057c1270 */
[----:B------:R-:W-:Y:S02]  /*27630*/  ISETP.LT.AND P2, PT, R29, c[0x0][0x178], !P1 ;  /* 0x00005e001d007a0c */ /* 0x000fe40004f41270 */
[----:B------:R0:W-:Y:S01]  /*27640*/  @P4 STG.E.U16 [R4.64], R3 ;  /* 0x0000000304004986 */ /* 0x0001e2000c101504 */
[----:B------:R-:W-:Y:S01]  /*27650*/  ISETP.LT.AND P4, PT, R2, c[0x0][0x178], !P1 ;  /* 0x00005e0002007a0c */ /* 0x000fe20004f81270 */
[----:B-1----:R-:W-:Y:S01]  /*27660*/  IMAD.WIDE R16, R0, 0x2, R8 ;  /* 0x0000000200107825 */ /* 0x002fe200078e0208 */
[----:B--2---:R-:W-:-:S03]  /*27670*/  PRMT R18, R7, 0x7632, R18 ;  /* 0x0000763207127816 */ /* 0x004fc60000000012 */
[C---:B------:R-:W-:Y:S01]  /*27680*/  IMAD.WIDE R6, R0.reuse, 0x2, R10 ;  /* 0x0000000200067825 */ /* 0x040fe200078e020a */
[----:B------:R-:W-:Y:S02]  /*27690*/  IADD3 R0, R0, c[0x0][0x198], RZ ;  /* 0x0000660000007a10 */ /* 0x000fe40007ffe0ff */
[----:B------:R-:W-:Y:S02]  /*276a0*/  PRMT R19, R21, 0x7632, R19 ;  /* 0x0000763215137816 */ /* 0x000fe40000000013 */
[----:B------:R1:W-:Y:S01]  /*276b0*/  @P5 STG.E.U16 [R6.64], R18 ;  /* 0x0000001206005986 */ /* 0x0003e2000c101504 */
[----:B0-----:R-:W-:Y:S01]  /*276c0*/  IMAD.WIDE R4, R0, 0x2, R14 ;  /* 0x0000000200047825 */ /* 0x001fe200078e020e */
[----:B------:R-:W-:Y:S02]  /*276d0*/  ISETP.LT.AND P5, PT, R24, c[0x0][0x178], !P1 ;  /* 0x00005e0018007a0c */ /* 0x000fe40004fa1270 */
[----:B------:R-:W-:Y:S01]  /*276e0*/  @P6 STG.E.U16 [R16.64], R19 ;  /* 0x0000001310006986 */ /* 0x000fe2000c101504 */
[----:B------:R-:W-:-:S02]  /*276f0*/  ISETP.LT.AND P1, PT, R27, c[0x0][0x178], !P1 ;  /* 0x00005e001b007a0c */ /* 0x000fc40004f21270 */
[----:B------:R-:W-:Y:S01]  /*27700*/  ISETP.LT.AND P6, PT, R29, c[0x0][0x178], !P0 ;  /* 0x00005e001d007a0c */ /* 0x000fe200047c1270 */
[----:B------:R0:W-:Y:S01]  /*27710*/  @P2 STG.E.U16 [R4.64], R26 ;  /* 0x0000001a04002986 */ /* 0x0001e2000c101504 */
[----:B-1----:R-:W-:Y:S01]  /*27720*/  IMAD.WIDE R6, R0, 0x2, R12 ;  /* 0x0000000200067825 */ /* 0x002fe200078e020c */
[----:B------:R-:W-:-:S04]  /*27730*/  IADD3 R20, R25, 0x24, RZ ;  /* 0x0000002419147810 */ /* 0x000fc80007ffe0ff */
[----:B------:R-:W-:Y:S01]  /*27740*/  @P4 STG.E.U16 [R6.64], R22 ;  /* 0x0000001606004986 */ /* 0x000fe2000c101504 */
[----:B------:R-:W-:Y:S02]  /*27750*/  ISETP.LT.AND P4, PT, R2, c[0x0][0x178], !P0 ;  /* 0x00005e0002007a0c */ /* 0x000fe40004781270 */
[C---:B------:R-:W-:Y:S01]  /*27760*/  IADD3 R3, R0.reuse, c[0x0][0x198], RZ ;  /* 0x0000660000037a10 */ /* 0x040fe20007ffe0ff */
[----:B0-----:R-:W-:Y:S01]  /*27770*/  IMAD.WIDE R4, R0, 0x2, R10 ;  /* 0x0000000200047825 */ /* 0x001fe200078e020a */
[----:B------:R-:W-:Y:S02]  /*27780*/  ISETP.GE.AND P3, PT, R20, c[0x0][0x17c], PT ;  /* 0x00005f0014007a0c */ /* 0x000fe40003f66270 */
[----:B------:R-:W-:Y:S01]  /*27790*/  PRMT R20, R26, 0x7632, R20 ;  /* 0x000076321a147816 */ /* 0x000fe20000000014 */
[----:B------:R-:W-:Y:S01]  /*277a0*/  IMAD.WIDE R16, R0, 0x2, R8 ;  /* 0x0000000200107825 */ /* 0x000fe200078e0208 */
[----:B------:R0:W-:Y:S01]  /*277b0*/  @P5 STG.E.U16 [R4.64], R23 ;  /* 0x0000001704005986 */ /* 0x0001e2000c101504 */
[----:B------:R-:W-:-:S02]  /*277c0*/  PRMT R0, R22, 0x7632, R0 ;  /* 0x0000763216007816 */ /* 0x000fc40000000000 */
[C---:B------:R-:W-:Y:S01]  /*277d0*/  IMAD.WIDE R18, R3.reuse, 0x2, R14 ;  /* 0x0000000203127825 */ /* 0x040fe200078e020e */
[----:B------:R-:W2:Y:S04]  /*277e0*/  LDL.LU R26, [R1+0x200] ;  /* 0x00020000011a7983 */ /* 0x000ea80000300800 */
[----:B------:R-:W-:Y:S01]  /*277f0*/  @P1 STG.E.U16 [R16.64], R28 ;  /* 0x0000001c10001986 */ /* 0x000fe2000c101504 */
[----:B0-----:R-:W-:-:S03]  /*27800*/  IMAD.WIDE R4, R3, 0x2, R12 ;  /* 0x0000000203047825 */ /* 0x001fc600078e020c */
[----:B------:R-:W-:Y:S04]  /*27810*/  @P6 STG.E.U16 [R18.64], R20 ;  /* 0x0000001412006986 */ /* 0x000fe8000c101504 */
[----:B------:R-:W-:Y:S01]  /*27820*/  @P4 STG.E.U16 [R4.64], R0 ;  /* 0x0000000004004986 */ /* 0x000fe2000c101504 */
[----:B------:R-:W-:-:S03]  /*27830*/  ISETP.LT.AND P4, PT, R2, c[0x0][0x178], !P3 ;  /* 0x00005e0002007a0c */ /* 0x000fc60005f81270 */
[----:B------:R0:W-:Y:S04]  /*27840*/  STL [R1+0xff4], R2 ;  /* 0x000ff40201007387 */ /* 0x0001e80000100800 */
[----:B0-----:R-:W3:Y:S01]  /*27850*/  LDL R2, [R1+0x1f0] ;  /* 0x0001f00001027983 */ /* 0x001ee20000100800 */
[----:B------:R-:W-:Y:S02]  /*27860*/  ISETP.LT.AND P5, PT, R24, c[0x0][0x178], !P0 ;  /* 0x00005e0018007a0c */ /* 0x000fe400047a1270 */
[----:B------:R-:W-:Y:S02]  /*27870*/  ISETP.LT.AND P6, PT, R27, c[0x0][0x178], !P0 ;  /* 0x00005e001b007a0c */ /* 0x000fe400047c1270 */
[----:B------:R-:W-:Y:S01]  /*27880*/  ISETP.LT.AND P0, PT, R29, c[0x0][0x178], !P3 ;  /* 0x00005e001d007a0c */ /* 0x000fe20005f01270 */
[----:B------:R-:W-:-:S04]  /*27890*/  IMAD.WIDE R6, R3, 0x2, R10 ;  /* 0x0000000203067825 */ /* 0x000fc800078e020a */
[C---:B------:R-:W-:Y:S01]  /*278a0*/  IMAD.WIDE R16, R3.reuse, 0x2, R8 ;  /* 0x0000000203107825 */ /* 0x040fe200078e0208 */
[----:B------:R-:W-:Y:S02]  /*278b0*/  IADD3 R3, R3, c[0x0][0x198], RZ ;  /* 0x0000660003037a10 */ /* 0x000fe40007ffe0ff */
[----:B------:R-:W-:Y:S02]  /*278c0*/  PRMT R18, R23, 0x7632, R18 ;  /* 0x0000763217127816 */ /* 0x000fe40000000012 */
[----:B------:R-:W-:Y:S01]  /*278d0*/  PRMT R19, R28, 0x7632, R19 ;  /* 0x000076321c137816 */ /* 0x000fe20000000013 */
[----:B------:R-:W-:Y:S01]  /*278e0*/  IMAD.WIDE R4, R3, 0x2, R14 ;  /* 0x0000000203047825 */ /* 0x000fe200078e020e */
[C---:B------:R-:W-:Y:S02]  /*278f0*/  IADD3 R21, R25.reuse, 0x25, RZ ;  /* 0x0000002519157810 */ /* 0x040fe40007ffe0ff */
[----:B------:R-:W-:Y:S01]  /*27900*/  IADD3 R20, R25, 0x26, RZ ;  /* 0x0000002619147810 */ /* 0x000fe20007ffe0ff */
[----:B------:R0:W-:Y:S01]  /*27910*/  @P5 STG.E.U16 [R6.64], R18 ;  /* 0x0000001206005986 */ /* 0x0001e2000c101504 */
[----:B------:R-:W-:-:S02]  /*27920*/  ISETP.GE.AND P2, PT, R21, c[0x0][0x17c], PT ;  /* 0x00005f0015007a0c */ /* 0x000fc40003f46270 */
[----:B------:R-:W-:Y:S01]  /*27930*/  ISETP.GE.AND P1, PT, R20, c[0x0][0x17c], PT ;  /* 0x00005f0014007a0c */ /* 0x000fe20003f26270 */
[----:B------:R1:W-:Y:S01]  /*27940*/  @P6 STG.E.U16 [R16.64], R19 ;  /* 0x0000001310006986 */ /* 0x0003e2000c101504 */
[----:B------:R-:W-:Y:S02]  /*27950*/  IADD3 R21, R25, 0x27, RZ ;  /* 0x0000002719157810 */ /* 0x000fe40007ffe0ff */
[C---:B------:R-:W-:Y:S01]  /*27960*/  IADD3 R0, R3.reuse, c[0x0][0x198], RZ ;  /* 0x0000660003007a10 */ /* 0x040fe20007ffe0ff */
[----:B0-----:R-:W-:-:S04]  /*27970*/  IMAD.WIDE R6, R3, 0x2, R12 ;  /* 0x0000000203067825 */ /* 0x001fc800078e020c */
[----:B-1----:R-:W-:Y:S01]  /*27980*/  IMAD.WIDE R16, R3, 0x2, R8 ;  /* 0x0000000203107825 */ /* 0x002fe200078e0208 */
[----:B--2---:R0:W-:Y:S01]  /*27990*/  @P0 STG.E.U16 [R4.64], R26 ;  /* 0x0000001a04000986 */ /* 0x0041e2000c101504 */
[----:B------:R-:W-:Y:S02]  /*279a0*/  PRMT R20, R26, 0x7632, R20 ;  /* 0x000076321a147816 */ /* 0x000fe40000000014 */
[----:B------:R-:W-:Y:S01]  /*279b0*/  ISETP.GE.AND P0, PT, R21, c[0x0][0x17c], PT ;  /* 0x00005f0015007a0c */ /* 0x000fe20003f06270 */
[----:B0-----:R-:W2:Y:S01]  /*279c0*/  LDL.LU R26, [R1+0x220] ;  /* 0x00022000011a7983 */ /* 0x001ea20000300800 */
[----:B------:R-:W-:-:S03]  /*279d0*/  IMAD.WIDE R4, R3, 0x2, R10 ;  /* 0x0000000203047825 */ /* 0x000fc600078e020a */
[----:B------:R-:W4:Y:S04]  /*279e0*/  LDL.LU R22, [R1+0x210] ;  /* 0x0002100001167983 */ /* 0x000f280000300800 */
[----:B------:R-:W2:Y:S04]  /*279f0*/  LDL.LU R23, [R1+0x180] ;  /* 0x0001800001177983 */ /* 0x000ea80000300800 */
[----:B------:R-:W2:Y:S04]  /*27a00*/  LDL.LU R28, [R1+0x170] ;  /* 0x00017000011c7983 */ /* 0x000ea80000300800 */
[----:B------:R-:W2:Y:S04]  /*27a10*/  LDL.LU R3, [R1+0xb0] ;  /* 0x0000b00001037983 */ /* 0x000ea80000300800 */
[----:B------:R-:W2:Y:S04]  /*27a20*/  LDL.LU R21, [R1+0x160] ;  /* 0x0001600001157983 */ /* 0x000ea80000300800 */
[----:B---3--:R0:W-:Y:S04]  /*27a30*/  @P4 STG.E.U16 [R6.64], R2 ;  /* 0x0000000206004986 */ /* 0x0081e8000c101504 */
[----:B0-----:R-:W3:Y:S04]  /*27a40*/  LDL.LU R2, [R1+0xff4] ;  /* 0x000ff40001027983 */ /* 0x001ee80000300800 */
[----:B------:R-:W4:Y:S01]  /*27a50*/  LDL.LU R7, [R1+0x1f0] ;  /* 0x0001f00001077983 */ /* 0x000f220000300800 */
[----:B------:R-:W-:-:S02]  /*27a60*/  ISETP.LT.AND P5, PT, R24, c[0x0][0x178], !P3 ;  /* 0x00005e0018007a0c */ /* 0x000fc40005fa1270 */
[----:B------:R-:W-:Y:S02]  /*27a70*/  ISETP.LT.AND P3, PT, R27, c[0x0][0x178], !P3 ;  /* 0x00005e001b007a0c */ /* 0x000fe40005f61270 */
[----:B------:R-:W-:Y:S01]  /*27a80*/  ISETP.LT.AND P6, PT, R29, c[0x0][0x178], !P2 ;  /* 0x00005e001d007a0c */ /* 0x000fe200057c1270 */
[----:B------:R-:W-:-:S08]  /*27a90*/  IMAD.WIDE R18, R0, 0x2, R14 ;  /* 0x0000000200127825 */ /* 0x000fd000078e020e */
[----:B--2---:R0:W-:Y:S01]  /*27aa0*/  @P5 STG.E.U16 [R4.64], R21 ;  /* 0x0000001504005986 */ /* 0x0041e2000c101504 */
[----:B------:R-:W-:-:S03]  /*27ab0*/  ISETP.LT.AND P5, PT, R24, c[0x0][0x178], !P2 ;  /* 0x00005e0018007a0c */ /* 0x000fc600057a1270 */
[----:B------:R-:W-:Y:S04]  /*27ac0*/  @P3 STG.E.U16 [R16.64], R3 ;  /* 0x0000000310003986 */ /* 0x000fe8000c101504 */
[----:B------:R4:W-:Y:S01]  /*27ad0*/  @P6 STG.E.U16 [R18.64], R20 ;  /* 0x0000001412006986 */ /* 0x0009e2000c101504 */
[----:B------:R-:W-:Y:S02]  /*27ae0*/  ISETP.LT.AND P6, PT, R27, c[0x0][0x178], !P2 ;  /* 0x00005e001b007a0c */ /* 0x000fe400057c1270 */
[----:B---3--:R-:W-:Y:S01]  /*27af0*/  ISETP.LT.AND P4, PT, R2, c[0x0][0x178], !P2 ;  /* 0x00005e0002007a0c */ /* 0x008fe20005781270 */
[----:B0-----:R-:W-:Y:S01]  /*27b00*/  IMAD.WIDE R4, R0, 0x2, R12 ;  /* 0x0000000200047825 */ /* 0x001fe200078e020c */
[----:B------:R-:W-:Y:S02]  /*27b10*/  ISETP.LT.AND P2, PT, R29, c[0x0][0x178], !P1 ;  /* 0x00005e001d007a0c */ /* 0x000fe40004f41270 */
[----:B----4-:R-:W-:-:S02]  /*27b20*/  PRMT R18, R7, 0x7632, R18 ;  /* 0x0000763207127816 */ /* 0x010fc40000000012 */
[----:B------:R-:W-:Y:S02]  /*27b30*/  PRMT R20, R3, 0x7632, R20 ;  /* 0x0000763203147816 */ /* 0x000fe40000000014 */
[C---:B------:R-:W-:Y:S01]  /*27b40*/  IADD3 R3, R0.reuse, c[0x0][0x198], RZ ;  /* 0x0000660000037a10 */ /* 0x040fe20007ffe0ff */
[----:B------:R-:W-:Y:S01]  /*27b50*/  IMAD.WIDE R6, R0, 0x2, R10 ;  /* 0x0000000200067825 */ /* 0x000fe200078e020a */
[----:B------:R-:W-:-:S03]  /*27b60*/  PRMT R19, R21, 0x7632, R19 ;  /* 0x0000763215137816 */ /* 0x000fc60000000013 */
[----:B------:R0:W-:Y:S01]  /*27b70*/  @P4 STG.E.U16 [R4.64], R18 ;  /* 0x0000001204004986 */ /* 0x0001e2000c101504 */
[----:B------:R-:W-:Y:S01]  /*27b80*/  ISETP.LT.AND P4, PT, R2, c[0x0][0x178], !P1 ;  /* 0x00005e0002007a0c */ /* 0x000fe20004f81270 */
[----:B------:R-:W-:Y:S02]  /*27b90*/  IMAD.WIDE R16, R0, 0x2, R8 ;  /* 0x0000000200107825 */ /* 0x000fe400078e0208 */
[----:B------:R1:W-:Y:S01]  /*27ba0*/  @P5 STG.E.U16 [R6.64], R19 ;  /* 0x0000001306005986 */ /* 0x0003e2000c101504 */
[----:B------:R-:W-:Y:S02]  /*27bb0*/  ISETP.LT.AND P5, PT, R24, c[0x0][0x178], !P1 ;  /* 0x00005e0018007a0c */ /* 0x000fe40004fa1270 */
[----:B------:R-:W-:Y:S01]  /*27bc0*/  ISETP.LT.AND P1, PT, R27, c[0x0][0x178], !P1 ;  /* 0x00005e001b007a0c */ /* 0x000fe20004f21270 */
[----:B------:R2:W-:Y:S01]  /*27bd0*/  @P6 STG.E.U16 [R16.64], R20 ;  /* 0x0000001410006986 */ /* 0x0005e2000c101504 */
[----:B0-----:R-:W-:Y:S01]  /*27be0*/  IMAD.WIDE R4, R3, 0x2, R14 ;  /* 0x0000000203047825 */ /* 0x001fe200078e020e */
[----:B------:R-:W-:-:S04]  /*27bf0*/  ISETP.LT.AND P6, PT, R29, c[0x0][0x178], !P0 ;  /* 0x00005e001d007a0c */ /* 0x000fc800047c1270 */
[----:B------:R0:W-:Y:S01]  /*27c00*/  @P2 STG.E.U16 [R4.64], R26 ;  /* 0x0000001a04002986 */ /* 0x0001e2000c101504 */
[C---:B------:R-:W-:Y:S01]  /*27c10*/  IADD3 R0, R3.reuse, c[0x0][0x198], RZ ;  /* 0x0000660003007a10 */ /* 0x040fe20007ffe0ff */
[----:B-1----:R-:W-:Y:S01]  /*27c20*/  IMAD.WIDE R6, R3, 0x2, R10 ;  /* 0x0000000203067825 */ /* 0x002fe200078e020a */
[----:B--2---:R-:W-:-:S03]  /*27c30*/  PRMT R20, R26, 0x7632, R20 ;  /* 0x000076321a147816 */ /* 0x004fc60000000014 */
[----:B0-----:R-:W-:Y:S01]  /*27c40*/  IMAD.WIDE R4, R3, 0x2, R12 ;  /* 0x0000000203047825 */ /* 0x001fe200078e020c */
[----:B------:R-:W-:Y:S01]  /*27c50*/  IADD3 R21, R25, 0x28, RZ ;  /* 0x0000002819157810 */ /* 0x000fe20007ffe0ff */
[----:B------:R-:W2:Y:S02]  /*27c60*/  LDL.LU R26, [R1+0x1d4] ;  /* 0x0001d400011a7983 */ /* 0x000ea40000300800 */
[----:B------:R-:W-:Y:S02]  /*27c70*/  IMAD.WIDE R16, R3, 0x2, R8 ;  /* 0x0000000203107825 */ /* 0x000fe400078e0208 */
[----:B------:R0:W-:Y:S01]  /*27c80*/  @P4 STG.E.U16 [R4.64], R22 ;  /* 0x0000001604004986 */ /* 0x0001e2000c101504 */
[----:B------:R-:W-:Y:S01]  /*27c90*/  ISETP.LT.AND P4, PT, R2, c[0x0][0x178], !P0 ;  /* 0x00005e0002007a0c */ /* 0x000fe20004781270 */
[----:B------:R-:W-:Y:S02]  /*27ca0*/  IMAD.WIDE R18, R0, 0x2, R14 ;  /* 0x0000000200127825 */ /* 0x000fe400078e020e */
[----:B------:R-:W-:Y:S04]  /*27cb0*/  @P5 STG.E.U16 [R6.64], R23 ;  /* 0x0000001706005986 */ /* 0x000fe8000c101504 */
[----:B------:R-:W-:Y:S01]  /*27cc0*/  @P1 STG.E.U16 [R16.64], R28 ;  /* 0x0000001c10001986 */ /* 0x000fe2000c101504 */
[----:B------:R-:W-:-:S03]  /*27cd0*/  ISETP.GE.AND P3, PT, R21, c[0x0][0x17c], PT ;  /* 0x00005f0015007a0c */ /* 0x000fc60003f66270 */
[----:B------:R1:W-:Y:S01]  /*27ce0*/  @P6 STG.E.U16 [R18.64], R20 ;  /* 0x0000001412006986 */ /* 0x0003e2000c101504 */
[----:B0-----:R-:W-:-:S03]  /*27cf0*/  IMAD.WIDE R4, R0, 0x2, R12 ;  /* 0x0000000200047825 */ /* 0x001fc600078e020c */
[----:B------:R0:W-:Y:S01]  /*27d00*/  STL [R1+0xff0], R2 ;  /* 0x000ff00201007387 */ /* 0x0001e20000100800 */
[----:B-1----:R-:W-:-:S05]  /*27d10*/  PRMT R18, R22, 0x7632, R18 ;  /* 0x0000763216127816 */ /* 0x002fca0000000012 */
[----:B------:R1:W-:Y:S01]  /*27d20*/  @P4 STG.E.U16 [R4.64], R18 ;  /* 0x0000001204004986 */ /* 0x0003e2000c101504 */
[----:B------:R-:W-:-:S03]  /*27d30*/  ISETP.LT.AND P4, PT, R2, c[0x0][0x178], !P3 ;  /* 0x00005e0002007a0c */ /* 0x000fc60005f81270 */
[----:B0-----:R-:W3:Y:S01]  /*27d40*/  LDL R2, [R1+0xe4] ;  /* 0x0000e40001027983 */ /* 0x001ee20000100800 */
[----:B------:R-:W-:Y:S02]  /*27d50*/  ISETP.LT.AND P5, PT, R24, c[0x0][0x178], !P0 ;  /* 0x00005e0018007a0c */ /* 0x000fe400047a1270 */
[----:B------:R-:W-:Y:S02]  /*27d60*/  ISETP.LT.AND P6, PT, R27, c[0x0][0x178], !P0 ;  /* 0x00005e001b007a0c */ /* 0x000fe400047c1270 */
[----:B------:R-:W-:Y:S02]  /*27d70*/  ISETP.LT.AND P0, PT, R29, c[0x0][0x178], !P3 ;  /* 0x00005e001d007a0c */ /* 0x000fe40005f01270 */
[----:B------:R-:W-:Y:S02]  /*27d80*/  IADD3 R21, R25, 0x29, RZ ;  /* 0x0000002919157810 */ /* 0x000fe40007ffe0ff */
[C---:B------:R-:W-:Y:S01]  /*27d90*/  IADD3 R3, R0.reuse, c[0x0][0x198], RZ ;  /* 0x0000660000037a10 */ /* 0x040fe20007ffe0ff */
[----:B------:R-:W-:Y:S01]  /*27da0*/  IMAD.WIDE R6, R0, 0x2, R10 ;  /* 0x0000000200067825 */ /* 0x000fe200078e020a */
[----:B------:R-:W-:-:S02]  /*27db0*/  PRMT R19, R23, 0x7632, R19 ;  /* 0x0000763217137816 */ /* 0x000fc40000000013 */
[----:B------:R-:W-:Y:S01]  /*27dc0*/  ISETP.GE.AND P2, PT, R21, c[0x0][0x17c], PT ;  /* 0x00005f0015007a0c */ /* 0x000fe20003f46270 */
[----:B------:R-:W-:Y:S01]  /*27dd0*/  IMAD.WIDE R16, R0, 0x2, R8 ;  /* 0x0000000200107825 */ /* 0x000fe200078e0208 */
[----:B------:R-:W-:Y:S02]  /*27de0*/  PRMT R20, R28, 0x7632, R20 ;  /* 0x000076321c147816 */ /* 0x000fe40000000014 */
[----:B------:R-:W-:Y:S01]  /*27df0*/  IADD3 R21, R25, 0x2a, RZ ;  /* 0x0000002a19157810 */ /* 0x000fe20007ffe0ff */
[----:B-1----:R-:W-:Y:S01]  /*27e00*/  IMAD.WIDE R4, R3, 0x2, R14 ;  /* 0x0000000203047825 */ /* 0x002fe200078e020e */
[----:B------:R0:W-:Y:S02]  /*27e10*/  @P5 STG.E.U16 [R6.64], R19 ;  /* 0x0000001306005986 */ /* 0x0001e4000c101504 */
[----:B------:R-:W-:Y:S02]  /*27e20*/  ISETP.GE.AND P1, PT, R21, c[0x0][0x17c], PT ;  /* 0x00005f0015007a0c */ /* 0x000fe40003f26270 */
[----:B------:R1:W-:Y:S01]  /*27e30*/  @P6 STG.E.U16 [R16.64], R20 ;  /* 0x0000001410006986 */ /* 0x0003e2000c101504 */
[----:B------:R-:W-:-:S02]  /*27e40*/  IADD3 R21, R25, 0x2b, RZ ;  /* 0x0000002b19157810 */ /* 0x000fc40007ffe0ff */
        /* <DEDUP_REMOVED lines=20> */
[----:B--2---:R-:W-:Y:S01]  /*27f90*/  @P5 STG.E.U16 [R6.64], R21 ;  /* 0x0000001506005986 */ /* 0x004fe2000c101504 */
[----:B------:R-:W-:-:S03]  /*27fa0*/  ISETP.LT.AND P5, PT, R24, c[0x0][0x178], !P2 ;  /* 0x00005e0018007a0c */ /* 0x000fc600057a1270 */
[----:B------:R-:W-:Y:S04]  /*27fb0*/  @P3 STG.E.U16 [R16.64], R3 ;  /* 0x0000000310003986 */ /* 0x000fe8000c101504 */
[----:B------:R4:W-:Y:S01]  /*27fc0*/  @P6 STG.E.U16 [R18.64], R20 ;  /* 0x0000001412006986 */ /* 0x0009e2000c101504 */
[----:B------:R-:W-:Y:S02]  /*27fd0*/  ISETP.LT.AND P6, PT, R27, c[0x0][0x178], !P2 ;  /* 0x00005e001b007a0c */ /* 0x000fe400057c1270 */
[----:B---3--:R-:W-:Y:S02]  /*27fe0*/  ISETP.LT.AND P4, PT, R2, c[0x0][0x178], !P2 ;  /* 0x00005e0002007a0c */ /* 0x008fe40005781270 */
[----:B------:R-:W-:Y:S02]  /*27ff0*/  ISETP.LT.AND P2, PT, R29, c[0x0][0x178], !P1 ;  /* 0x00005e001d007a0c */ /* 0x000fe40004f41270 */
[----:B----4-:R-:W-:Y:S01]  /*28000*/  PRMT R18, R5, 0x7632, R18 ;  /* 0x0000763205127816 */ /* 0x010fe20000000012 */
[----:B------:R-:W-:Y:S01]  /*28010*/  IMAD.WIDE R4, R0, 0x2, R12 ;  /* 0x0000000200047825 */ /* 0x000fe200078e020c */
[----:B------:R-:W-:-:S02]  /*28020*/  PRMT R20, R3, 0x7632, R20 ;  /* 0x0000763203147816 */ /* 0x000fc40000000014 */
        /* <DEDUP_REMOVED lines=75> */
[C---:B0-----:R-:W-:Y:S01]  /*284e0*/  IMAD.WIDE R6, R0.reuse, 0x2, R10 ;  /* 0x0000000200067825 */ /* 0x041fe200078e020a */
[----:B------:R-:W-:Y:S02]  /*284f0*/  ISETP.LT.AND P2, PT, R29, c[0x0][0x178], !P1 ;  /* 0x00005e001d007a0c */ /* 0x000fe40004f41270 */
[----:B----4-:R-:W-:Y:S01]  /*28500*/  PRMT R18, R5, 0x7632, R18 ;  /* 0x0000763205127816 */ /* 0x010fe20000000012 */
[----:B------:R-:W-:Y:S01]  /*28510*/  IMAD.WIDE R4, R0, 0x2, R12 ;  /* 0x0000000200047825 */ /* 0x000fe200078e020c */
[----:B------:R-:W-:-:S02]  /*28520*/  PRMT R19, R21, 0x7632, R19 ;  /* 0x0000763215137816 */ /* 0x000fc40000000013 */
[----:B------:R-:W-:Y:S01]  /*28530*/  PRMT R20, R3, 0x7632, R20 ;  /* 0x0000763203147816 */ /* 0x000fe20000000014 */
[C---:B------:R-:W-:Y:S01]  /*28540*/  IMAD.WIDE R16, R0.reuse, 0x2, R8 ;  /* 0x0000000200107825 */ /* 0x040fe200078e0208 */
[----:B------:R-:W-:-:S03]  /*28550*/  IADD3 R3, R0, c[0x0][0x198], RZ ;  /* 0x0000660000037a10 */ /* 0x000fc60007ffe0ff */
[----:B------:R0:W-:Y:S01]  /*28560*/  @P4 STG.E.U16 [R4.64], R18 ;  /* 0x0000001204004986 */ /* 0x0001e2000c101504 */
[----:B------:R-:W-:-:S03]  /*28570*/  ISETP.LT.AND P4, PT, R2, c[0x0][0x178], !P1 ;  /* 0x00005e0002007a0c */ /* 0x000fc60004f81270 */
[----:B------:R1:W-:Y:S01]  /*28580*/  @P5 STG.E.U16 [R6.64], R19 ;  /* 0x0000001306005986 */ /* 0x0003e2000c101504 */
[----:B------:R-:W-:Y:S02]  /*28590*/  ISETP.LT.AND P5, PT, R24, c[0x0][0x178], !P1 ;  /* 0x00005e0018007a0c */ /* 0x000fe40004fa1270 */
[----:B------:R-:W-:Y:S01]  /*285a0*/  ISETP.LT.AND P1, PT, R27, c[0x0][0x178], !P1 ;  /* 0x00005e001b007a0c */ /* 0x000fe20004f21270 */
[----:B------:R2:W-:Y:S01]  /*285b0*/  @P6 STG.E.U16 [R16.64], R20 ;  /* 0x0000001410006986 */ /* 0x0005e2000c101504 */
[----:B------:R-:W-:Y:S01]  /*285c0*/  ISETP.LT.AND P6, PT, R29, c[0x0][0x178], !P0 ;  /* 0x00005e001d007a0c */ /* 0x000fe200047c1270 */
[C---:B0-----:R-:W-:Y:S01]  /*285d0*/  IMAD.WIDE R4, R3.reuse, 0x2, R14 ;  /* 0x0000000203047825 */ /* 0x041fe200078e020e */
[----:B------:R-:W-:-:S04]  /*285e0*/  IADD3 R0, R3, c[0x0][0x198], RZ ;  /* 0x0000660003007a10 */ /* 0x000fc80007ffe0ff */
[----:B------:R0:W-:Y:S01]  /*285f0*/  @P2 STG.E.U16 [R4.64], R26 ;  /* 0x0000001a04002986 */ /* 0x0001e2000c101504 */
[----:B-1----:R-:W-:Y:S01]  /*28600*/  IMAD.WIDE R6, R3, 0x2, R10 ;  /* 0x0000000203067825 */ /* 0x002fe200078e020a */
[----:B--2---:R-:W-:-:S03]  /*28610*/  PRMT R20, R26, 0x7632, R20 ;  /* 0x000076321a147816 */ /* 0x004fc60000000014 */
[----:B------:R-:W-:-:S04]  /*28620*/  IMAD.WIDE R16, R3, 0x2, R8 ;  /* 0x0000000203107825 */ /* 0x000fc800078e0208 */
[----:B------:R-:W-:Y:S01]  /*28630*/  IMAD.WIDE R18, R0, 0x2, R14 ;  /* 0x0000000200127825 */ /* 0x000fe200078e020e */
[----:B0-----:R-:W2:Y:S03]  /*28640*/  LDL.LU R26, [R1+0x1d8] ;  /* 0x0001d800011a7983 */ /* 0x001ea60000300800 */
[----:B------:R-:W-:-:S05]  /*28650*/  IMAD.WIDE R4, R3, 0x2, R12 ;  /* 0x0000000203047825 */ /* 0x000fca00078e020c */
[----:B------:R-:W-:Y:S04]  /*28660*/  @P4 STG.E.U16 [R4.64], R22 ;  /* 0x0000001604004986 */ /* 0x000fe8000c101504 */
[----:B------:R-:W-:Y:S04]  /*28670*/  @P5 STG.E.U16 [R6.64], R23 ;  /* 0x0000001706005986 */ /* 0x000fe8000c101504 */
[----:B------:R-:W-:Y:S04]  /*28680*/  @P1 STG.E.U16 [R16.64], R28 ;  /* 0x0000001c10001986 */ /* 0x000fe8000c101504 */
[----:B------:R0:W-:Y:S02]  /*28690*/  @P6 STG.E.U16 [R18.64], R20 ;  /* 0x0000001412006986 */ /* 0x0001e4000c101504 */
[----:B0-----:R-:W-:-:S02]  /*286a0*/  PRMT R18, R22, 0x7632, R18 ;  /* 0x0000763216127816 */ /* 0x001fc40000000012 */
[----:B------:R-:W3:Y:S01]  /*286b0*/  LDL R22, [R1+0xe8] ;  /* 0x0000e80001167983 */ /* 0x000ee20000100800 */
[----:B------:R-:W-:Y:S02]  /*286c0*/  IADD3 R21, R25, 0x30, RZ ;  /* 0x0000003019157810 */ /* 0x000fe40007ffe0ff */
[----:B------:R-:W-:Y:S02]  /*286d0*/  ISETP.LT.AND P4, PT, R2, c[0x0][0x178], !P0 ;  /* 0x00005e0002007a0c */ /* 0x000fe40004781270 */
[----:B------:R-:W-:Y:S02]  /*286e0*/  ISETP.GE.AND P3, PT, R21, c[0x0][0x17c], PT ;  /* 0x00005f0015007a0c */ /* 0x000fe40003f66270 */
[----:B------:R-:W-:Y:S02]  /*286f0*/  ISETP.LT.AND P5, PT, R24, c[0x0][0x178], !P0 ;  /* 0x00005e0018007a0c */ /* 0x000fe400047a1270 */
[----:B------:R-:W-:Y:S02]  /*28700*/  ISETP.LT.AND P6, PT, R27, c[0x0][0x178], !P0 ;  /* 0x00005e001b007a0c */ /* 0x000fe400047c1270 */
[----:B------:R-:W-:-:S02]  /*28710*/  IADD3 R21, R25, 0x31, RZ ;  /* 0x0000003119157810 */ /* 0x000fc40007ffe0ff */
[----:B------:R-:W-:Y:S01]  /*28720*/  ISETP.LT.AND P0, PT, R29, c[0x0][0x178], !P3 ;  /* 0x00005e001d007a0c */ /* 0x000fe20005f01270 */
[C---:B------:R-:W-:Y:S01]  /*28730*/  IMAD.WIDE R4, R0.reuse, 0x2, R12 ;  /* 0x0000000200047825 */ /* 0x040fe200078e020c */
[C---:B------:R-:W-:Y:S02]  /*28740*/  IADD3 R3, R0.reuse, c[0x0][0x198], RZ ;  /* 0x0000660000037a10 */ /* 0x040fe40007ffe0ff */
[----:B------:R-:W-:Y:S01]  /*28750*/  ISETP.GE.AND P2, PT, R21, c[0x0][0x17c], PT ;  /* 0x00005f0015007a0c */ /* 0x000fe20003f46270 */
[C---:B------:R-:W-:Y:S01]  /*28760*/  IMAD.WIDE R6, R0.reuse, 0x2, R10 ;  /* 0x0000000200067825 */ /* 0x040fe200078e020a */
[----:B------:R-:W-:Y:S01]  /*28770*/  IADD3 R21, R25, 0x32, RZ ;  /* 0x0000003219157810 */ /* 0x000fe20007ffe0ff */
[----:B------:R0:W-:Y:S01]  /*28780*/  @P4 STG.E.U16 [R4.64], R18 ;  /* 0x0000001204004986 */ /* 0x0001e2000c101504 */
[----:B------:R-:W-:Y:S01]  /*28790*/  PRMT R19, R23, 0x7632, R19 ;  /* 0x0000763217137816 */ /* 0x000fe20000000013 */
[----:B------:R-:W-:Y:S01]  /*287a0*/  IMAD.WIDE R16, R0, 0x2, R8 ;  /* 0x0000000200107825 */ /* 0x000fe200078e0208 */
[----:B------:R-:W-:Y:S01]  /*287b0*/  PRMT R20, R28, 0x7632, R20 ;  /* 0x000076321c147816 */ /* 0x000fe20000000014 */
[----:B------:R-:W4:Y:S01]  /*287c0*/  LDL.LU R23, [R1+0x1e8] ;  /* 0x0001e80001177983 */ /* 0x000f220000300800 */
[----:B------:R-:W-:-:S02]  /*287d0*/  ISETP.GE.AND P1, PT, R21, c[0x0][0x17c], PT ;  /* 0x00005f0015007a0c */ /* 0x000fc40003f26270 */
[----:B------:R-:W-:Y:S01]  /*287e0*/  ISETP.LT.AND P4, PT, R2, c[0x0][0x178], !P3 ;  /* 0x00005e0002007a0c */ /* 0x000fe20005f81270 */
[----:B------:R1:W-:Y:S01]  /*287f0*/  @P5 STG.E.U16 [R6.64], R19 ;  /* 0x0000001306005986 */ /* 0x0003e2000c101504 */
[----:B------:R-:W-:Y:S01]  /*28800*/  IADD3 R21, R25, 0x33, RZ ;  /* 0x0000003319157810 */ /* 0x000fe20007ffe0ff */
[C---:B0-----:R-:W-:Y:S02]  /*28810*/  IMAD.WIDE R4, R3.reuse, 0x2, R14 ;  /* 0x0000000203047825 */ /* 0x041fe400078e020e */
[----:B------:R0:W-:Y:S01]  /*28820*/  @P6 STG.E.U16 [R16.64], R20 ;  /* 0x0000001410006986 */ /* 0x0001e2000c101504 */
[----:B------:R-:W-:-:S03]  /*28830*/  IADD3 R0, R3, c[0x0][0x198], RZ ;  /* 0x0000660003007a10 */ /* 0x000fc60007ffe0ff */
[----:B------:R-:W4:Y:S01]  /*28840*/  LDL.LU R28, [R1+0x158] ;  /* 0x00015800011c7983 */ /* 0x000f220000300800 */
[----:B-1----:R-:W-:-:S04]  /*28850*/  IMAD.WIDE R6, R3, 0x2, R10 ;  /* 0x0000000203067825 */ /* 0x002fc800078e020a */
[----:B0-----:R-:W-:Y:S01]  /*28860*/  IMAD.WIDE R16, R3, 0x2, R8 ;  /* 0x0000000203107825 */ /* 0x001fe200078e0208 */
[----:B--2---:R0:W-:Y:S01]  /*28870*/  @P0 STG.E.U16 [R4.64], R26 ;  /* 0x0000001a04000986 */ /* 0x0041e2000c101504 */
[----:B------:R-:W-:Y:S02]  /*28880*/  PRMT R20, R26, 0x7632, R20 ;  /* 0x000076321a147816 */ /* 0x000fe40000000014 */
[----:B------:R-:W-:Y:S01]  /*28890*/  ISETP.GE.AND P0, PT, R21, c[0x0][0x17c], PT ;  /* 0x00005f0015007a0c */ /* 0x000fe20003f06270 */
[----:B0-----:R-:W2:Y:S01]  /*288a0*/  LDL.LU R26, [R1+0x118] ;  /* 0x00011800011a7983 */ /* 0x001ea20000300800 */
[----:B------:R-:W-:-:S03]  /*288b0*/  IMAD.WIDE R4, R3, 0x2, R12 ;  /* 0x0000000203047825 */ /* 0x000fc600078e020c */
[----:B------:R-:W2:Y:S04]  /*288c0*/  LDL.LU R3, [R1+0xc8] ;  /* 0x0000c80001037983 */ /* 0x000ea80000300800 */
[----:B------:R-:W2:Y:S04]  /*288d0*/  LDL.LU R21, [R1+0xd8] ;  /* 0x0000d80001157983 */ /* 0x000ea80000300800 */
[----:B---3--:R0:W-:Y:S04]  /*288e0*/  @P4 STG.E.U16 [R4.64], R22 ;  /* 0x0000001604004986 */ /* 0x0081e8000c101504 */
[----:B0-----:R-:W3:Y:S04]  /*288f0*/  LDL.LU R22, [R1+0xfe8] ;  /* 0x000fe80001167983 */ /* 0x001ee80000300800 */
[----:B------:R-:W3:Y:S01]  /*28900*/  LDL.LU R5, [R1+0xe8] ;  /* 0x0000e80001057983 */ /* 0x000ee20000300800 */
[----:B------:R-:W-:-:S02]  /*28910*/  ISETP.LT.AND P5, PT, R24, c[0x0][0x178], !P3 ;  /* 0x00005e0018007a0c */ /* 0x000fc40005fa1270 */
[----:B------:R-:W-:Y:S02]  /*28920*/  ISETP.LT.AND P3, PT, R27, c[0x0][0x178], !P3 ;  /* 0x00005e001b007a0c */ /* 0x000fe40005f61270 */
[C---:B------:R-:W-:Y:S01]  /*28930*/  ISETP.LT.AND P6, PT, R29.reuse, c[0x0][0x178], !P2 ;  /* 0x00005e001d007a0c */ /* 0x040fe200057c1270 */
[----:B------:R-:W-:Y:S01]  /*28940*/  IMAD.WIDE R18, R0, 0x2, R14 ;  /* 0x0000000200127825 */ /* 0x000fe200078e020e */
[----:B------:R-:W-:-:S07]  /*28950*/  ISETP.LT.AND P4, PT, R29, c[0x0][0x178], !P1 ;  /* 0x00005e001d007a0c */ /* 0x000fce0004f81270 */
[----:B--2---:R0:W-:Y:S04]  /*28960*/  @P5 STG.E.U16 [R6.64], R21 ;  /* 0x0000001506005986 */ /* 0x0041e8000c101504 */
[----:B------:R-:W-:Y:S01]  /*28970*/  @P3 STG.E.U16 [R16.64], R3 ;  /* 0x0000000310003986 */ /* 0x000fe2000c101504 */
[----:B------:R-:W-:Y:S02]  /*28980*/  ISETP.LT.AND P3, PT, R2, c[0x0][0x178], !P2 ;  /* 0x00005e0002007a0c */ /* 0x000fe40005761270 */
[----:B------:R-:W-:Y:S01]  /*28990*/  ISETP.LT.AND P5, PT, R24, c[0x0][0x178], !P2 ;  /* 0x00005e0018007a0c */ /* 0x000fe200057a1270 */
[----:B------:R1:W-:Y:S01]  /*289a0*/  @P6 STG.E.U16 [R18.64], R20 ;  /* 0x0000001412006986 */ /* 0x0003e2000c101504 */
[----:B------:R-:W-:Y:S01]  /*289b0*/  ISETP.LT.AND P6, PT, R27, c[0x0][0x178], !P2 ;  /* 0x00005e001b007a0c */ /* 0x000fe200057c1270 */
[----:B0-----:R-:W-:Y:S01]  /*289c0*/  IMAD.WIDE R6, R0, 0x2, R10 ;  /* 0x0000000200067825 */ /* 0x001fe200078e020a */
[----:B-1----:R-:W-:-:S02]  /*289d0*/  PRMT R20, R3, 0x7632, R20 ;  /* 0x0000763203147816 */ /* 0x002fc40000000014 */
[C---:B------:R-:W-:Y:S02]  /*289e0*/  IADD3 R3, R0.reuse, c[0x0][0x198], RZ ;  /* 0x0000660000037a10 */ /* 0x040fe40007ffe0ff */
[----:B---3--:R-:W-:Y:S01]  /*289f0*/  PRMT R18, R5, 0x7632, R18 ;  /* 0x0000763205127816 */ /* 0x008fe20000000012 */
[----:B------:R-:W-:Y:S01]  /*28a00*/  IMAD.WIDE R4, R0, 0x2, R12 ;  /* 0x0000000200047825 */ /* 0x000fe200078e020c */
[----:B------:R-:W-:-:S03]  /*28a10*/  PRMT R19, R21, 0x7632, R19 ;  /* 0x0000763215137816 */ /* 0x000fc60000000013 */
[----:B------:R-:W-:Y:S01]  /*28a20*/  IMAD.WIDE R16, R0, 0x2, R8 ;  /* 0x0000000200107825 */ /* 0x000fe200078e0208 */
        /* <DEDUP_REMOVED lines=11> */
[----:B------:R-:W3:Y:S01]  /*28ae0*/  LDL.LU R3, [R1+0xf8] ;  /* 0x0000f80001037983 */ /* 0x000ee20000300800 */
[----:B------:R-:W-:-:S02]  /*28af0*/  ISETP.LT.AND P3, PT, R2, c[0x0][0x178], !P1 ;  /* 0x00005e0002007a0c */ /* 0x000fc40004f61270 */
[----:B------:R-:W-:Y:S02]  /*28b00*/  ISETP.LT.AND P5, PT, R24, c[0x0][0x178], !P1 ;  /* 0x00005e0018007a0c */ /* 0x000fe40004fa1270 */
[----:B------:R-:W-:Y:S02]  /*28b10*/  ISETP.LT.AND P1, PT, R27, c[0x0][0x178], !P1 ;  /* 0x00005e001b007a0c */ /* 0x000fe40004f21270 */
[----:B------:R-:W-:Y:S02]  /*28b20*/  ISETP.LT.AND P6, PT, R29, c[0x0][0x178], !P0 ;  /* 0x00005e001d007a0c */ /* 0x000fe400047c1270 */
[----:B------:R-:W-:-:S05]  /*28b30*/  IADD3 R21, R25, 0x34, RZ ;  /* 0x0000003419157810 */ /* 0x000fca0007ffe0ff */
[----:B------:R0:W-:Y:S01]  /*28b40*/  @P3 STG.E.U16 [R4.64], R28 ;  /* 0x0000001c04003986 */ /* 0x0001e2000c101504 */
[----:B------:R-:W-:-:S03]  /*28b50*/  ISETP.LT.AND P3, PT, R24, c[0x0][0x178], !P0 ;  /* 0x00005e0018007a0c */ /* 0x000fc60004761270 */
[----:B------:R1:W-:Y:S01]  /*28b60*/  @P5 STG.E.U16 [R6.64], R26 ;  /* 0x0000001a06005986 */ /* 0x0003e2000c101504 */
[----:B------:R-:W-:Y:S01]  /*28b70*/  ISETP.GE.AND P2, PT, R21, c[0x0][0x17c], PT ;  /* 0x00005f0015007a0c */ /* 0x000fe20003f46270 */
[----:B------:R-:W-:Y:S01]  /*28b80*/  IMAD.WIDE R18, R0, 0x2, R14 ;  /* 0x0000000200127825 */ /* 0x000fe200078e020e */
[----:B------:R-:W-:-:S04]  /*28b90*/  IADD3 R21, R25, 0x35, RZ ;  /* 0x0000003519157810 */ /* 0x000fc80007ffe0ff */
[----:B------:R-:W-:Y:S01]  /*28ba0*/  ISETP.GE.AND P4, PT, R21, c[0x0][0x17c], PT ;  /* 0x00005f0015007a0c */ /* 0x000fe20003f86270 */
[----:B0-----:R-:W-:Y:S01]  /*28bb0*/  IMAD.WIDE R4, R0, 0x2, R10 ;  /* 0x0000000200047825 */ /* 0x001fe200078e020a */
[----:B------:R-:W-:-:S03]  /*28bc0*/  PRMT R21, R28, 0x7632, R21 ;  /* 0x000076321c157816 */ /* 0x000fc60000000015 */
[----:B-1----:R-:W-:Y:S01]  /*28bd0*/  IMAD.WIDE R6, R0, 0x2, R12 ;  /* 0x0000000200067825 */ /* 0x002fe200078e020c */
[----:B---3--:R-:W-:Y:S01]  /*28be0*/  @P1 STG.E.U16 [R16.64], R3 ;  /* 0x0000000310001986 */ /* 0x008fe2000c101504 */
[----:B------:R-:W-:-:S03]  /*28bf0*/  ISETP.LT.AND P1, PT, R2, c[0x0][0x178], !P0 ;  /* 0x00005e0002007a0c */ /* 0x000fc60004721270 */
[----:B------:R0:W-:Y:S02]  /*28c00*/  @P6 STG.E.U16 [R18.64], R20 ;  /* 0x0000001412006986 */ /* 0x0001e4000c101504 */
[----:B0-----:R-:W-:-:S08]  /*28c10*/  PRMT R18, R26, 0x7632, R18 ;  /* 0x000076321a127816 */ /* 0x001fd00000000012 */
[----:B------:R-:W-:Y:S04]  /*28c20*/  @P1 STG.E.U16 [R6.64], R21 ;  /* 0x0000001506001986 */ /* 0x000fe8000c101504 */
[----:B------:R-:W3:Y:S04]  /*28c30*/  LDL.LU R26, [R1+0x168] ;  /* 0x00016800011a7983 */ /* 0x000ee80000300800 */
[----:B------:R-:W4:Y:S04]  /*28c40*/  LDL.LU R28, [R1+0xb8] ;  /* 0x0000b800011c7983 */ /* 0x000f280000300800 */
[----:B------:R0:W-:Y:S04]  /*28c50*/  @P3 STG.E.U16 [R4.64], R18 ;  /* 0x0000001204003986 */ /* 0x0001e8000c101504 */
[----:B0-----:R-:W2:Y:S01]  /*28c60*/  LDL.LU R18, [R1+0x208] ;  /* 0x0002080001127983 */ /* 0x001ea20000300800 */
[----:B------:R-:W-:-:S02]  /*28c70*/  ISETP.LT.AND P0, PT, R27, c[0x0][0x178], !P0 ;  /* 0x00005e001b007a0c */ /* 0x000fc40004701270 */
[----:B------:R-:W-:Y:S02]  /*28c80*/  ISETP.LT.AND P6, PT, R29, c[0x0][0x178], !P2 ;  /* 0x00005e001d007a0c */ /* 0x000fe400057c1270 */
[----:B------:R-:W-:Y:S02]  /*28c90*/  ISETP.LT.AND P5, PT, R2, c[0x0][0x178], !P2 ;  /* 0x00005e0002007a0c */ /* 0x000fe400057a1270 */
[----:B------:R-:W-:Y:S02]  /*28ca0*/  PRMT R19, R3, 0x7632, R19 ;  /* 0x0000763203137816 */ /* 0x000fe40000000013 */
[C---:B------:R-:W-:Y:S01]  /*28cb0*/  IADD3 R3, R0.reuse, c[0x0][0x198], RZ ;  /* 0x0000660000037a10 */ /* 0x040fe20007ffe0ff */
[----:B------:R-:W-:-:S04]  /*28cc0*/  IMAD.WIDE R16, R0, 0x2, R8 ;  /* 0x0000000200107825 */ /* 0x000fc800078e0208 */
[C---:B------:R-:W-:Y:S01]  /*28cd0*/  IMAD.WIDE R6, R3.reuse, 0x2, R14 ;  /* 0x0000000203067825 */ /* 0x040fe200078e020e */
[----:B------:R0:W-:Y:S03]  /*28ce0*/  @P0 STG.E.U16 [R16.64], R19 ;  /* 0x0000001310000986 */ /* 0x0001e6000c101504 */
[----:B------:R-:W-:Y:S01]  /*28cf0*/  IMAD.WIDE R4, R3, 0x2, R12 ;  /* 0x0000000203047825 */ /* 0x000fe200078e020c */
[----:B------:R-:W-:Y:S02]  /*28d00*/  IADD3 R0, R25, 0x37, RZ ;  /* 0x0000003719007810 */ /* 0x000fe40007ffe0ff */
[----:B------:R-:W-:Y:S02]  /*28d10*/  ISETP.LT.AND P3, PT, R24, c[0x0][0x178], !P2 ;  /* 0x00005e0018007a0c */ /* 0x000fe40005761270 */
[----:B------:R-:W-:Y:S02]  /*28d20*/  ISETP.LT.AND P2, PT, R27, c[0x0][0x178], !P2 ;  /* 0x00005e001b007a0c */ /* 0x000fe40005741270 */
[----:B------:R-:W-:-:S02]  /*28d30*/  ISETP.GE.AND P0, PT, R0, c[0x0][0x17c], PT ;  /* 0x00005f0000007a0c */ /* 0x000fc40003f06270 */
[----:B------:R-:W-:Y:S02]  /*28d40*/  IADD3 R20, R25, 0x36, RZ ;  /* 0x0000003619147810 */ /* 0x000fe40007ffe0ff */
[----:B------:R-:W-:Y:S02]  /*28d50*/  IADD3 R0, R3, c[0x0][0x198], RZ ;  /* 0x0000660003007a10 */ /* 0x000fe40007ffe0ff */
[----:B------:R-:W-:-:S03]  /*28d60*/  ISETP.GE.AND P1, PT, R20, c[0x0][0x17c], PT ;  /* 0x00005f0014007a0c */ /* 0x000fc60003f26270 */
[----:B0-----:R-:W-:Y:S01]  /*28d70*/  IMAD.WIDE R16, R0, 0x2, R14 ;  /* 0x0000000200107825 */ /* 0x001fe200078e020e */
[----:B--2---:R0:W-:Y:S01]  /*28d80*/  @P6 STG.E.U16 [R6.64], R18 ;  /* 0x0000001206006986 */ /* 0x0041e2000c101504 */
[----:B------:R-:W-:-:S03]  /*28d90*/  ISETP.LT.AND P6, PT, R2, c[0x0][0x178], !P4 ;  /* 0x00005e0002007a0c */ /* 0x000fc600067c1270 */
[----:B------:R1:W-:Y:S01]  /*28da0*/  @P5 STG.E.U16 [R4.64], R23 ;  /* 0x0000001704005986 */ /* 0x0003e2000c101504 */
[----:B------:R-:W-:Y:S02]  /*28db0*/  ISETP.LT.AND P5, PT, R29, c[0x0][0x178], !P4 ;  /* 0x00005e001d007a0c */ /* 0x000fe400067a1270 */
[----:B------:R-:W-:Y:S01]  /*28dc0*/  PRMT R20, R18, 0x7632, R20 ;  /* 0x0000763212147816 */ /* 0x000fe20000000014 */
[----:B0-----:R-:W-:-:S04]  /*28dd0*/  IMAD.WIDE R6, R3, 0x2, R8 ;  /* 0x0000000203067825 */ /* 0x001fc800078e0208 */
[----:B-1----:R-:W-:Y:S01]  /*28de0*/  IMAD.WIDE R4, R3, 0x2, R10 ;  /* 0x0000000203047825 */ /* 0x002fe200078e020a */
[----:B------:R-:W-:-:S03]  /*28df0*/  PRMT R3, R23, 0x7632, R3 ;  /* 0x0000763217037816 */ /* 0x000fc60000000003 */
[C---:B------:R-:W-:Y:S01]  /*28e00*/  IMAD.WIDE R18, R0.reuse, 0x2, R12 ;  /* 0x0000000200127825 */ /* 0x040fe200078e020c */
[----:B---3--:R0:W-:Y:S04]  /*28e10*/  @P3 STG.E.U16 [R4.64], R26 ;  /* 0x0000001a04003986 */ /* 0x0081e8000c101504 */
[----:B----4-:R1:W-:Y:S04]  /*28e20*/  @P2 STG.E.U16 [R6.64], R28 ;  /* 0x0000001c06002986 */ /* 0x0103e8000c101504 */
[----:B------:R-:W-:Y:S04]  /*28e30*/  @P5 STG.E.U16 [R16.64], R20 ;  /* 0x0000001410005986 */ /* 0x000fe8000c101504 */
[----:B------:R2:W-:Y:S01]  /*28e40*/  @P6 STG.E.U16 [R18.64], R3 ;  /* 0x0000000312006986 */ /* 0x0005e2000c101504 */
[----:B0-----:R-:W-:-:S04]  /*28e50*/  IMAD.WIDE R4, R0, 0x2, R10 ;  /* 0x0000000200047825 */ /* 0x001fc800078e020a */
[----:B-1----:R-:W-:Y:S01]  /*28e60*/  IMAD.WIDE R6, R0, 0x2, R8 ;  /* 0x0000000200067825 */ /* 0x002fe200078e0208 */
[----:B--2---:R-:W-:Y:S02]  /*28e70*/  PRMT R18, R26, 0x7632, R18 ;  /* 0x000076321a127816 */ /* 0x004fe40000000012 */
[----:B------:R-:W2:Y:S01]  /*28e80*/  LDL.LU R26, [R1+0x178] ;  /* 0x00017800011a7983 */ /* 0x000ea20000300800 */
[----:B------:R-:W-:Y:S02]  /*28e90*/  PRMT R19, R28, 0x7632, R19 ;  /* 0x000076321c137816 */ /* 0x000fe40000000013 */
[----:B------:R-:W-:Y:S01]  /*28ea0*/  IADD3 R3, R0, c[0x0][0x198], RZ ;  /* 0x0000660000037a10 */ /* 0x000fe20007ffe0ff */
[----:B------:R-:W3:Y:S04]  /*28eb0*/  LDL.LU R23, [R1+0xec] ;  /* 0x0000ec0001177983 */ /* 0x000ee80000300800 */
[----:B------:R-:W4:Y:S04]  /*28ec0*/  LDL.LU R28, [R1+0xdc] ;  /* 0x0000dc00011c7983 */ /* 0x000f280000300800 */
[----:B------:R-:W2:Y:S01]  /*28ed0*/  LDL R0, [R1+0x228] ;  /* 0x0002280001007983 */ /* 0x000ea20000100800 */
[----:B------:R-:W-:-:S02]  /*28ee0*/  ISETP.LT.AND P3, PT, R24, c[0x0][0x178], !P4 ;  /* 0x00005e0018007a0c */ /* 0x000fc40006761270 */
[----:B------:R-:W-:Y:S02]  /*28ef0*/  ISETP.LT.AND P4, PT, R27, c[0x0][0x178], !P4 ;  /* 0x00005e001b007a0c */ /* 0x000fe40006781270 */
[----:B------:R-:W-:Y:S02]  /*28f00*/  ISETP.LT.AND P5, PT, R29, c[0x0][0x178], !P1 ;  /* 0x00005e001d007a0c */ /* 0x000fe40004fa1270 */
[----:B------:R-:W-:Y:S01]  /*28f10*/  IADD3 R20, R25, 0x38, RZ ;  /* 0x0000003819147810 */ /* 0x000fe20007ffe0ff */
[----:B------:R-:W-:-:S06]  /*28f20*/  IMAD.WIDE R16, R3, 0x2, R14 ;  /* 0x0000000203107825 */ /* 0x000fcc00078e020e */
[----:B------:R-:W-:Y:S01]  /*28f30*/  @P3 STG.E.U16 [R4.64], R18 ;  /* 0x0000001204003986 */ /* 0x000fe2000c101504 */
[----:B------:R-:W-:-:S03]  /*28f40*/  ISETP.GE.AND P3, PT, R20, c[0x0][0x17c], PT ;  /* 0x00005f0014007a0c */ /* 0x000fc60003f66270 */
[----:B------:R-:W3:Y:S04]  /*28f50*/  LDL.LU R20, [R1+0x1dc] ;  /* 0x0001dc0001147983 */ /* 0x000ee80000300800 */
[----:B------:R0:W-:Y:S04]  /*28f60*/  @P4 STG.E.U16 [R6.64], R19 ;  /* 0x0000001306004986 */ /* 0x0001e8000c101504 */
[----:B0-----:R-:W3:Y:S04]  /*28f70*/  LDL.LU R19, [R1+0x188] ;  /* 0x0001880001137983 */ /* 0x001ee80000300800 */
[----:B--2---:R0:W-:Y:S04]  /*28f80*/  @P5 STG.E.U16 [R16.64], R0 ;  /* 0x0000000010005986 */ /* 0x0041e8000c101504 */
[----:B0-----:R-:W2:Y:S01]  /*28f90*/  LDL.LU R17, [R1+0x218] ;  /* 0x0002180001117983 */ /* 0x001ea20000300800 */
[----:B------:R-:W-:Y:S01]  /*28fa0*/  ISETP.LT.AND P2, PT, R2, c[0x0][0x178], !P1 ;  /* 0x00005e0002007a0c */ /* 0x000fe20004f41270 */
[----:B------:R-:W-:Y:S01]  /*28fb0*/  IMAD.WIDE R6, R3, 0x2, R12 ;  /* 0x0000000203067825 */ /* 0x000fe200078e020c */
[----:B------:R-:W-:-:S02]  /*28fc0*/  ISETP.LT.AND P6, PT, R24, c[0x0][0x178], !P1 ;  /* 0x00005e0018007a0c */ /* 0x000fc40004fc1270 */
[----:B------:R-:W-:Y:S01]  /*28fd0*/  ISETP.LT.AND P1, PT, R27, c[0x0][0x178], !P1 ;  /* 0x00005e001b007a0c */ /* 0x000fe20004f21270 */
[----:B------:R-:W-:-:S08]  /*28fe0*/  IMAD.WIDE R4, R3, 0x2, R10 ;  /* 0x0000000203047825 */ /* 0x000fd000078e020a */
[----:B--2---:R0:W-:Y:S04]  /*28ff0*/  @P2 STG.E.U16 [R6.64], R17 ;  /* 0x0000001106002986 */ /* 0x0041e8000c101504 */
[----:B0-----:R-:W2:Y:S01]  /*29000*/  LDL.LU R7, [R1+0x228] ;  /* 0x0002280001077983 */ /* 0x001ea20000300800 */
[----:B------:R-:W-:Y:S02]  /*29010*/  ISETP.LT.AND P5, PT, R29, c[0x0][0x178], !P0 ;  /* 0x00005e001d007a0c */ /* 0x000fe400047a1270 */
[----:B------:R-:W-:Y:S02]  /*29020*/  ISETP.LT.AND P4, PT, R2, c[0x0][0x178], !P0 ;  /* 0x00005e0002007a0c */ /* 0x000fe40004781270 */
[----:B------:R-:W-:Y:S01]  /*29030*/  IADD3 R0, R3, c[0x0][0x198], RZ ;  /* 0x0000660003007a10 */ /* 0x000fe20007ffe0ff */
[----:B---3--:R0:W-:Y:S01]  /*29040*/  @P6 STG.E.U16 [R4.64], R19 ;  /* 0x0000001304006986 */ /* 0x0081e2000c101504 */
[----:B------:R-:W-:-:S02]  /*29050*/  IADD3 R16, R25, 0x39, RZ ;  /* 0x0000003919107810 */ /* 0x000fc40007ffe0ff */
[----:B------:R-:W-:Y:S02]  /*29060*/  PRMT R18, R17, 0x7632, R18 ;  /* 0x0000763211127816 */ /* 0x000fe40000000012 */
[----:B------:R-:W-:Y:S01]  /*29070*/  ISETP.GE.AND P2, PT, R16, c[0x0][0x17c], PT ;  /* 0x00005f0010007a0c */ /* 0x000fe20003f46270 */
[----:B------:R-:W-:-:S04]  /*29080*/  IMAD.WIDE R16, R0, 0x2, R12 ;  /* 0x0000000200107825 */ /* 0x000fc800078e020c */
[----:B0-----:R-:W-:-:S05]  /*29090*/  IMAD.WIDE R4, R3, 0x2, R8 ;  /* 0x0000000203047825 */ /* 0x001fca00078e0208 */
[----:B------:R-:W-:Y:S01]  /*290a0*/  @P1 STG.E.U16 [R4.64], R26 ;  /* 0x0000001a04001986 */ /* 0x000fe2000c101504 */
[----:B------:R-:W-:Y:S02]  /*290b0*/  ISETP.LT.AND P1, PT, R24, c[0x0][0x178], !P0 ;  /* 0x00005e0018007a0c */ /* 0x000fe40004721270 */
[----:B--2---:R-:W-:Y:S01]  /*290c0*/  PRMT R3, R7, 0x7632, R3 ;  /* 0x0000763207037816 */ /* 0x004fe20000000003 */
[----:B------:R-:W-:-:S05]  /*290d0*/  IMAD.WIDE R6, R0, 0x2, R14 ;  /* 0x0000000200067825 */ /* 0x000fca00078e020e */
[----:B------:R-:W-:Y:S04]  /*290e0*/  @P5 STG.E.U16 [R6.64], R3 ;  /* 0x0000000306005986 */ /* 0x000fe8000c101504 */
[----:B------:R0:W-:Y:S02]  /*290f0*/  @P4 STG.E.U16 [R16.64], R18 ;  /* 0x0000001210004986 */ /* 0x0001e4000c101504 */
[----:B0-----:R-:W-:Y:S02]  /*29100*/  PRMT R17, R26, 0x7632, R17 ;  /* 0x000076321a117816 */ /* 0x001fe40000000011 */
[----:B------:R-:W2:Y:S01]  /*29110*/  LDL.LU R26, [R1+0xcc] ;  /* 0x0000cc00011a7983 */ /* 0x000ea20000300800 */
[----:B------:R-:W-:Y:S02]  /*29120*/  ISETP.LT.AND P0, PT, R27, c[0x0][0x178], !P0 ;  /* 0x00005e001b007a0c */ /* 0x000fe40004701270 */
[----:B------:R-:W-:Y:S01]  /*29130*/  ISETP.LT.AND P4, PT, R29, c[0x0][0x178], !P3 ;  /* 0x00005e001d007a0c */ /* 0x000fe20005f81270 */
[----:B------:R-:W-:Y:S01]  /*29140*/  IMAD.WIDE R4, R0, 0x2, R10 ;  /* 0x0000000200047825 */ /* 0x000fe200078e020a */
[----:B------:R-:W-:-:S02]  /*29150*/  ISETP.LT.AND P5, PT, R2, c[0x0][0x178], !P3 ;  /* 0x00005e0002007a0c */ /* 0x000fc40005fa1270 */
[----:B------:R-:W-:Y:S01]  /*29160*/  PRMT R16, R19, 0x7632, R16 ;  /* 0x0000763213107816 */ /* 0x000fe20000000010 */
[----:B------:R-:W-:Y:S01]  /*29170*/  IMAD.WIDE R6, R0, 0x2, R8 ;  /* 0x0000000200067825 */ /* 0x000fe200078e0208 */
[----:B------:R-:W-:Y:S02]  /*29180*/  ISETP.LT.AND P6, PT, R24, c[0x0][0x178], !P3 ;  /* 0x00005e0018007a0c */ /* 0x000fe40005fc1270 */
[----:B------:R-:W-:Y:S01]  /*29190*/  IADD3 R3, R0, c[0x0][0x198], RZ ;  /* 0x0000660000037a10 */ /* 0x000fe20007ffe0ff */
[----:B------:R0:W-:Y:S04]  /*291a0*/  @P1 STG.E.U16 [R4.64], R16 ;  /* 0x0000001004001986 */ /* 0x0001e8000c101504 */
[----:B------:R1:W-:Y:S01]  /*291b0*/  @P0 STG.E.U16 [R6.64], R17 ;  /* 0x0000001106000986 */ /* 0x0003e2000c101504 */
[----:B------:R-:W-:Y:S01]  /*291c0*/  IADD3 R0, R25, 0x3b, RZ ;  /* 0x0000003b19007810 */ /* 0x000fe20007ffe0ff */
[----:B0-----:R-:W-:-:S04]  /*291d0*/  IMAD.WIDE R4, R3, 0x2, R14 ;  /* 0x0000000203047825 */ /* 0x001fc800078e020e */
[C---:B-1----:R-:W-:Y:S01]  /*291e0*/  IMAD.WIDE R6, R3.reuse, 0x2, R12 ;  /* 0x0000000203067825 */ /* 0x042fe200078e020c */
[----:B------:R0:W-:Y:S03]  /*291f0*/  @P4 STG.E.U16 [R4.64], R20 ;  /* 0x0000001404004986 */ /* 0x0001e6000c101504 */
[----:B------:R-:W-:Y:S01]  /*29200*/  IMAD.WIDE R16, R3, 0x2, R10 ;  /* 0x0000000203107825 */ /* 0x000fe200078e020a */
[----:B------:R1:W-:Y:S01]  /*29210*/  @P5 STG.E.U16 [R6.64], R23 ;  /* 0x0000001706005986 */ /* 0x0003e2000c101504 */
[----:B------:R-:W-:-:S03]  /*29220*/  ISETP.LT.AND P3, PT, R27, c[0x0][0x178], !P3 ;  /* 0x00005e001b007a0c */ /* 0x000fc60005f61270 */
[----:B----4-:R3:W-:Y:S01]  /*29230*/  @P6 STG.E.U16 [R16.64], R28 ;  /* 0x0000001c10006986 */ /* 0x0107e2000c101504 */
[----:B------:R-:W-:Y:S02]  /*29240*/  ISETP.LT.AND P6, PT, R29, c[0x0][0x178], !P2 ;  /* 0x00005e001d007a0c */ /* 0x000fe400057c1270 */
[----:B------:R-:W-:Y:S02]  /*29250*/  ISETP.GE.AND P0, PT, R0, c[0x0][0x17c], PT ;  /* 0x00005f0000007a0c */ /* 0x000fe40003f06270 */
[----:B------:R-:W-:Y:S02]  /*29260*/  ISETP.LT.AND P5, PT, R2, c[0x0][0x178], !P2 ;  /* 0x00005e0002007a0c */ /* 0x000fe400057a1270 */
[----:B------:R-:W-:Y:S02]  /*29270*/  PRMT R0, R20, 0x7632, R0 ;  /* 0x0000763214007816 */ /* 0x000fe40000000000 */
[----:B------:R-:W-:Y:S02]  /*29280*/  ISETP.LT.AND P4, PT, R24, c[0x0][0x178], !P2 ;  /* 0x00005e0018007a0c */ /* 0x000fe40005781270 */
[C---:B0-----:R-:W-:Y:S01]  /*29290*/  IADD3 R20, R3.reuse, c[0x0][0x198], RZ ;  /* 0x0000660003147a10 */ /* 0x041fe20007ffe0ff */
[----:B------:R-:W-:Y:S01]  /*292a0*/  IMAD.WIDE R4, R3, 0x2, R8 ;  /* 0x0000000203047825 */ /* 0x000fe200078e0208 */
[----:B------:R-:W-:-:S02]  /*292b0*/  IADD3 R18, R25, 0x3a, RZ ;  /* 0x0000003a19127810 */ /* 0x000fc40007ffe0ff */
[----:B------:R-:W-:Y:S01]  /*292c0*/  PRMT R22, R23, 0x7632, R22 ;  /* 0x0000763217167816 */ /* 0x000fe20000000016 */
[----:B-1----:R-:W-:Y:S01]  /*292d0*/  IMAD.WIDE R6, R20, 0x2, R14 ;  /* 0x0000000214067825 */ /* 0x002fe200078e020e */
[----:B------:R-:W-:Y:S01]  /*292e0*/  ISETP.GE.AND P1, PT, R18, c[0x0][0x17c], PT ;  /* 0x00005f0012007a0c */ /* 0x000fe20003f26270 */
[----:B------:R-:W4:Y:S01]  /*292f0*/  LDL.LU R23, [R1+0x11c] ;  /* 0x00011c0001177983 */ /* 0x000f220000300800 */
[----:B------:R-:W-:Y:S01]  /*29300*/  PRMT R21, R28, 0x7632, R21 ;  /* 0x000076321c157816 */ /* 0x000fe20000000015 */
[----:B---3--:R-:W-:-:S04]  /*29310*/  IMAD.WIDE R16, R20, 0x2, R12 ;  /* 0x0000000214107825 */ /* 0x008fc800078e020c */
[----:B------:R-:W-:Y:S01]  /*29320*/  IMAD.WIDE R18, R20, 0x2, R10 ;  /* 0x0000000214127825 */ /* 0x000fe200078e020a */
[----:B--2---:R-:W-:Y:S01]  /*29330*/  PRMT R3, R26, 0x7632, R3 ;  /* 0x000076321a037816 */ /* 0x004fe20000000003 */
[----:B------:R0:W-:Y:S04]  /*29340*/  @P3 STG.E.U16 [R4.64], R26 ;  /* 0x0000001a04003986 */ /* 0x0001e8000c101504 */
[----:B------:R-:W-:Y:S04]  /*29350*/  @P6 STG.E.U16 [R6.64], R0 ;  /* 0x0000000006006986 */ /* 0x000fe8000c101504 */
[----:B------:R-:W-:Y:S04]  /*29360*/  @P5 STG.E.U16 [R16.64], R22 ;  /* 0x0000001610005986 */ /* 0x000fe8000c101504 */
[----:B0-----:R-:W2:Y:S04]  /*29370*/  LDL.LU R26, [R1+0xfc] ;  /* 0x0000fc00011a7983 */ /* 0x001ea80000300800 */
[----:B------:R-:W3:Y:S04]  /*29380*/  LDL.LU R28, [R1+0x20c] ;  /* 0x00020c00011c7983 */ /* 0x000ee80000300800 */
[----:B------:R0:W-:Y:S04]  /*29390*/  STL [R1+0xfd8], R22 ;  /* 0x000fd81601007387 */ /* 0x0001e80000100800 */
[----:B------:R1:W-:Y:S04]  /*293a0*/  @P4 STG.E.U16 [R18.64], R21 ;  /* 0x0000001512004986 */ /* 0x0003e8000c101504 */
[----:B0-----:R-:W2:Y:S04]  /*293b0*/  LDL.LU R22, [R1+0x15c] ;  /* 0x00015c0001167983 */ /* 0x001ea80000300800 */
[----:B-1----:R-:W2:Y:S01]  /*293c0*/  LDL.LU R21, [R1+0x1ec] ;  /* 0x0001ec0001157983 */ /* 0x002ea20000300800 */
[----:B------:R-:W-:-:S02]  /*293d0*/  ISETP.LT.AND P2, PT, R27, c[0x0][0x178], !P2 ;  /* 0x00005e001b007a0c */ /* 0x000fc40005741270 */
[----:B------:R-:W-:Y:S01]  /*293e0*/  ISETP.LT.AND P5, PT, R29, c[0x0][0x178], !P1 ;  /* 0x00005e001d007a0c */ /* 0x000fe20004fa1270 */
[C---:B------:R-:W-:Y:S01]  /*293f0*/  IMAD.WIDE R4, R20.reuse, 0x2, R8 ;  /* 0x0000000214047825 */ /* 0x040fe200078e0208 */
[----:B------:R-:W-:Y:S02]  /*29400*/  IADD3 R0, R20, c[0x0][0x198], RZ ;  /* 0x0000660014007a10 */ /* 0x000fe40007ffe0ff */
[----:B------:R-:W-:Y:S01]  /*29410*/  ISETP.LT.AND P4, PT, R2, c[0x0][0x178], !P1 ;  /* 0x00005e0002007a0c */ /* 0x000fe20004f81270 */
[----:B------:R-:W3:Y:S01]  /*29420*/  LDL.LU R20, [R1+0x1fc] ;  /* 0x0001fc0001147983 */ /* 0x000ee20000300800 */
[C---:B------:R-:W-:Y:S02]  /*29430*/  IADD3 R6, R25.reuse, 0x3c, RZ ;  /* 0x0000003c19067810 */ /* 0x040fe40007ffe0ff */
[----:B------:R-:W-:-:S03]  /*29440*/  IADD3 R18, R25, 0x3e, RZ ;  /* 0x0000003e19127810 */ /* 0x000fc60007ffe0ff */
[----:B------:R0:W-:Y:S01]  /*29450*/  @P2 STG.E.U16 [R4.64], R3 ;  /* 0x0000000304002986 */ /* 0x0001e2000c101504 */
[----:B------:R-:W-:Y:S01]  /*29460*/  ISETP.GE.AND P3, PT, R6, c[0x0][0x17c], PT ;  /* 0x00005f0006007a0c */ /* 0x000fe20003f66270 */
[----:B------:R-:W-:-:S04]  /*29470*/  IMAD.WIDE R6, R0, 0x2, R12 ;  /* 0x0000000200067825 */ /* 0x000fc800078e020c */
[----:B0-----:R-:W-:Y:S01]  /*29480*/  IMAD.WIDE R4, R0, 0x2, R14 ;  /* 0x0000000200047825 */ /* 0x001fe200078e020e */
[----:B------:R-:W-:Y:S02]  /*29490*/  IADD3 R3, R25, 0x3d, RZ ;  /* 0x0000003d19037810 */ /* 0x000fe40007ffe0ff */
[----:B------:R-:W-:Y:S02]  /*294a0*/  ISETP.LT.AND P6, PT, R24, c[0x0][0x178], !P1 ;  /* 0x00005e0018007a0c */ /* 0x000fe40004fc1270 */
[----:B------:R-:W-:Y:S02]  /*294b0*/  ISETP.GE.AND P2, PT, R3, c[0x0][0x17c], PT ;  /* 0x00005f0003007a0c */ /* 0x000fe40003f46270 */
[----:B------:R-:W-:Y:S01]  /*294c0*/  ISETP.LT.AND P1, PT, R27, c[0x0][0x178], !P1 ;  /* 0x00005e001b007a0c */ /* 0x000fe20004f21270 */
[----:B------:R-:W-:Y:S01]  /*294d0*/  IMAD.WIDE R16, R0, 0x2, R10 ;  /* 0x0000000200107825 */ /* 0x000fe200078e020a */
[----:B--2---:R0:W-:Y:S01]  /*294e0*/  @P5 STG.E.U16 [R4.64], R21 ;  /* 0x0000001504005986 */ /* 0x0041e2000c101504 */
[----:B------:R-:W-:-:S02]  /*294f0*/  ISETP.GE.AND P5, PT, R18, c[0x0][0x17c], PT ;  /* 0x00005f0012007a0c */ /* 0x000fc40003fa6270 */
[----:B------:R-:W-:Y:S01]  /*29500*/  PRMT R18, R21, 0x7632, R18 ;  /* 0x0000763215127816 */ /* 0x000fe20000000012 */
[----:B------:R1:W-:Y:S01]  /*29510*/  @P4 STG.E.U16 [R6.64], R22 ;  /* 0x0000001606004986 */ /* 0x0003e2000c101504 */
[----:B------:R-:W-:-:S03]  /*29520*/  PRMT R3, R22, 0x7632, R3 ;  /* 0x0000763216037816 */ /* 0x000fc60000000003 */
[----:B0-----:R-:W2:Y:S04]  /*29530*/  LDL.LU R21, [R1+0x16c] ;  /* 0x00016c0001157983 */ /* 0x001ea80000300800 */
[----:B-1----:R-:W2:Y:S01]  /*29540*/  LDL.LU R22, [R1+0xbc] ;  /* 0x0000bc0001167983 */ /* 0x002ea20000300800 */
[----:B------:R-:W-:Y:S01]  /*29550*/  ISETP.LT.AND P4, PT, R29, c[0x0][0x178], !P0 ;  /* 0x00005e001d007a0c */ /* 0x000fe20004781270 */
[C---:B------:R-:W-:Y:S01]  /*29560*/  IMAD.WIDE R4, R0.reuse, 0x2, R8 ;  /* 0x0000000200047825 */ /* 0x040fe200078e0208 */
[----:B------:R-:W-:Y:S01]  /*29570*/  IADD3 R0, R0, c[0x0][0x198], RZ ;  /* 0x0000660000007a10 */ /* 0x000fe20007ffe0ff */
[----:B----4-:R0:W-:Y:S01]  /*29580*/  @P6 STG.E.U16 [R16.64], R23 ;  /* 0x0000001710006986 */ /* 0x0101e2000c101504 */
[----:B------:R-:W-:-:S03]  /*29590*/  ISETP.LT.AND P6, PT, R2, c[0x0][0x178], !P0 ;  /* 0x00005e0002007a0c */ /* 0x000fc600047c1270 */
[----:B------:R1:W-:Y:S01]  /*295a0*/  @P1 STG.E.U16 [R4.64], R26 ;  /* 0x0000001a04001986 */ /* 0x0003e2000c101504 */
[----:B------:R-:W-:Y:S02]  /*295b0*/  ISETP.LT.AND P1, PT, R24, c[0x0][0x178], !P0 ;  /* 0x00005e0018007a0c */ /* 0x000fe40004721270 */
[----:B------:R-:W-:Y:S01]  /*295c0*/  ISETP.LT.AND P0, PT, R27, c[0x0][0x178], !P0 ;  /* 0x00005e001b007a0c */ /* 0x000fe20004701270 */
[----:B------:R-:W-:Y:S01]  /*295d0*/  IMAD.WIDE R6, R0, 0x2, R12 ;  /* 0x0000000200067825 */ /* 0x000fe200078e020c */
[----:B0-----:R-:W-:-:S03]  /*295e0*/  PRMT R16, R26, 0x7632, R16 ;  /* 0x000076321a107816 */ /* 0x001fc60000000010 */
[----:B-1----:R-:W-:Y:S01]  /*295f0*/  IMAD.WIDE R4, R0, 0x2, R14 ;  /* 0x0000000200047825 */ /* 0x002fe200078e020e */
[----:B------:R-:W4:Y:S01]  /*29600*/  LDL.LU R26, [R1+0x22c] ;  /* 0x00022c00011a7983 */ /* 0x000f220000300800 */
[----:B------:R-:W-:-:S03]  /*29610*/  PRMT R17, R23, 0x7632, R17 ;  /* 0x0000763217117816 */ /* 0x000fc60000000011 */
[----:B------:R0:W-:Y:S01]  /*29620*/  @P4 STG.E.U16 [R4.64], R18 ;  /* 0x0000001204004986 */ /* 0x0001e2000c101504 */
[----:B------:R-:W-:-:S03]  /*29630*/  ISETP.LT.AND P4, PT, R29, c[0x0][0x178], !P3 ;  /* 0x00005e001d007a0c */ /* 0x000fc60005f81270 */
[----:B------:R1:W-:Y:S04]  /*29640*/  @P6 STG.E.U16 [R6.64], R3 ;  /* 0x0000000306006986 */ /* 0x0003e8000c101504 */
[----:B------:R-:W4:Y:S01]  /*29650*/  LDL.LU R23, [R1+0x21c] ;  /* 0x00021c0001177983 */ /* 0x000f220000300800 */
[C---:B0-----:R-:W-:Y:S01]  /*29660*/  IMAD.WIDE R4, R0.reuse, 0x2, R10 ;  /* 0x0000000200047825 */ /* 0x041fe200078e020a */
[----:B-1----:R-:W-:-:S03]  /*29670*/  IADD3 R3, R0, c[0x0][0x198], RZ ;  /* 0x0000660000037a10 */ /* 0x002fc60007ffe0ff */
[----:B------:R-:W-:Y:S01]  /*29680*/  IMAD.WIDE R6, R0, 0x2, R8 ;  /* 0x0000000200067825 */ /* 0x000fe200078e0208 */
[C---:B------:R-:W-:Y:S01]  /*29690*/  IADD3 R0, R25.reuse, 0x3f, RZ ;  /* 0x0000003f19007810 */ /* 0x040fe20007ffe0ff */
[----:B------:R0:W-:Y:S04]  /*296a0*/  @P1 STG.E.U16 [R4.64], R17 ;  /* 0x0000001104001986 */ /* 0x0001e8000c101504 */
[----:B------:R-:W-:Y:S01]  /*296b0*/  @P0 STG.E.U16 [R6.64], R16 ;  /* 0x0000001006000986 */ /* 0x000fe2000c101504 */
[----:B------:R-:W-:Y:S02]  /*296c0*/  ISETP.GE.AND P0, PT, R0, c[0x0][0x17c], PT ;  /* 0x00005f0000007a0c */ /* 0x000fe40003f06270 */
[----:B------:R-:W-:Y:S01]  /*296d0*/  IADD3 R0, R25, 0x40, RZ ;  /* 0x0000004019007810 */ /* 0x000fe20007ffe0ff */
[----:B0-----:R-:W-:-:S05]  /*296e0*/  IMAD.WIDE R4, R3, 0x2, R14 ;  /* 0x0000000203047825 */ /* 0x001fca00078e020e */
[----:B---3--:R0:W-:Y:S01]  /*296f0*/  @P4 STG.E.U16 [R4.64], R28 ;  /* 0x0000001c04004986 */ /* 0x0081e2000c101504 */
[----:B------:R-:W-:Y:S02]  /*29700*/  ISETP.GE.AND P4, PT, R0, c[0x0][0x17c], PT ;  /* 0x00005f0000007a0c */ /* 0x000fe40003f86270 */
[----:B------:R-:W-:Y:S02]  /*29710*/  PRMT R0, R28, 0x7632, R0 ;  /* 0x000076321c007816 */ /* 0x000fe40000000000 */
[----:B0-----:R-:W3:Y:S01]  /*29720*/  LDL.LU R28, [R1+0x18c] ;  /* 0x00018c00011c7983 */ /* 0x001ee20000300800 */
[----:B------:R-:W-:Y:S02]  /*29730*/  ISETP.LT.AND P6, PT, R2, c[0x0][0x178], !P3 ;  /* 0x00005e0002007a0c */ /* 0x000fe40005fc1270 */
[----:B------:R-:W-:Y:S01]  /*29740*/  ISETP.LT.AND P1, PT, R24, c[0x0][0x178], !P3 ;  /* 0x00005e0018007a0c */ /* 0x000fe20005f21270 */
[----:B------:R-:W-:Y:S01]  /*29750*/  IMAD.WIDE R6, R3, 0x2, R12 ;  /* 0x0000000203067825 */ /* 0x000fe200078e020c */
[----:B------:R-:W-:-:S03]  /*29760*/  ISETP.LT.AND P3, PT, R27, c[0x0][0x178], !P3 ;  /* 0x00005e001b007a0c */ /* 0x000fc60005f61270 */
[----:B------:R-:W-:-:S06]  /*29770*/  IMAD.WIDE R4, R3, 0x2, R10 ;  /* 0x0000000203047825 */ /* 0x000fcc00078e020a */
[----:B------:R0:W-:Y:S01]  /*29780*/  @P6 STG.E.U16 [R6.64], R20 ;  /* 0x0000001406006986 */ /* 0x0001e2000c101504 */
[----:B------:R-:W-:Y:S02]  /*29790*/  ISETP.LT.AND P6, PT, R29, c[0x0][0x178], !P2 ;  /* 0x00005e001d007a0c */ /* 0x000fe400057c1270 */
[----:B------:R-:W-:Y:S01]  /*297a0*/  PRMT R17, R20, 0x7632, R17 ;  /* 0x0000763214117816 */ /* 0x000fe20000000011 */
[C---:B0-----:R-:W-:Y:S01]  /*297b0*/  IMAD.WIDE R6, R3.reuse, 0x2, R8 ;  /* 0x0000000203067825 */ /* 0x041fe200078e0208 */
[----:B------:R-:W-:Y:S01]  /*297c0*/  IADD3 R3, R3, c[0x0][0x198], RZ ;  /* 0x0000660003037a10 */ /* 0x000fe20007ffe0ff */
[----:B--2---:R0:W-:Y:S01]  /*297d0*/  @P1 STG.E.U16 [R4.64], R21 ;  /* 0x0000001504001986 */ /* 0x0041e2000c101504 */
[----:B------:R-:W-:-:S03]  /*297e0*/  ISETP.LT.AND P1, PT, R2, c[0x0][0x178], !P2 ;  /* 0x00005e0002007a0c */ /* 0x000fc60005721270 */
[----:B------:R1:W-:Y:S01]  /*297f0*/  @P3 STG.E.U16 [R6.64], R22 ;  /* 0x0000001606003986 */ /* 0x0003e2000c101504 */
[----:B------:R-:W-:Y:S02]  /*29800*/  ISETP.LT.AND P3, PT, R24, c[0x0][0x178], !P2 ;  /* 0x00005e0018007a0c */ /* 0x000fe40005761270 */
[----:B------:R-:W-:Y:S01]  /*29810*/  PRMT R16, R21, 0x7632, R16 ;  /* 0x0000763215107816 */ /* 0x000fe20000000010 */
[----:B0-----:R-:W-:Y:S01]  /*29820*/  IMAD.WIDE R4, R3, 0x2, R14 ;  /* 0x0000000203047825 */ /* 0x001fe200078e020e */
[----:B------:R-:W2:Y:S01]  /*29830*/  LDL.LU R21, [R1+0x17c] ;  /* 0x00017c0001157983 */ /* 0x000ea20000300800 */
[----:B------:R-:W-:Y:S02]  /*29840*/  ISETP.LT.AND P2, PT, R27, c[0x0][0x178], !P2 ;  /* 0x00005e001b007a0c */ /* 0x000fe40005741270 */
[----:B-1----:R-:W-:Y:S01]  /*29850*/  IMAD.WIDE R6, R3, 0x2, R12 ;  /* 0x0000000203067825 */ /* 0x002fe200078e020c */
[----:B------:R0:W-:Y:S01]  /*29860*/  @P6 STG.E.U16 [R4.64], R0 ;  /* 0x0000000004006986 */ /* 0x0001e2000c101504 */
[----:B------:R-:W-:-:S03]  /*29870*/  ISETP.LT.AND P6, PT, R29, c[0x0][0x178], !P5 ;  /* 0x00005e001d007a0c */ /* 0x000fc60006fc1270 */
[----:B------:R1:W-:Y:S01]  /*29880*/  @P1 STG.E.U16 [R6.64], R17 ;  /* 0x0000001106001986 */ /* 0x0003e2000c101504 */
[----:B------:R-:W-:Y:S01]  /*29890*/  ISETP.LT.AND P1, PT, R2, c[0x0][0x178], !P5 ;  /* 0x00005e0002007a0c */ /* 0x000fe20006f21270 */
[C---:B0-----:R-:W-:Y:S01]  /*298a0*/  IMAD.WIDE R4, R3.reuse, 0x2, R10 ;  /* 0x0000000203047825 */ /* 0x041fe200078e020a */
[----:B-1----:R-:W-:-:S04]  /*298b0*/  IADD3 R17, R3, c[0x0][0x198], RZ ;  /* 0x0000660003117a10 */ /* 0x002fc80007ffe0ff */
[----:B------:R0:W-:Y:S01]  /*298c0*/  @P3 STG.E.U16 [R4.64], R16 ;  /* 0x0000001004003986 */ /* 0x0001e2000c101504 */
[----:B------:R-:W-:Y:S01]  /*298d0*/  PRMT R0, R22, 0x7632, R0 ;  /* 0x0000763216007816 */ /* 0x000fe20000000000 */
[----:B------:R-:W-:-:S05]  /*298e0*/  IMAD.WIDE R6, R3, 0x2, R8 ;  /* 0x0000000203067825 */ /* 0x000fca00078e0208 */
[----:B------:R1:W-:Y:S01]  /*298f0*/  @P2 STG.E.U16 [R6.64], R0 ;  /* 0x0000000006002986 */ /* 0x0003e2000c101504 */
[----:B0-----:R-:W-:Y:S01]  /*29900*/  IMAD.WIDE R4, R17, 0x2, R14 ;  /* 0x0000000211047825 */ /* 0x001fe200078e020e */
[----:B----4-:R-:W-:-:S04]  /*29910*/  PRMT R16, R26, 0x7632, R16 ;  /* 0x000076321a107816 */ /* 0x010fc80000000010 */
[----:B------:R0:W-:Y:S01]  /*29920*/  @P6 STG.E.U16 [R4.64], R26 ;  /* 0x0000001a04006986 */ /* 0x0001e2000c101504 */
[----:B-1----:R-:W-:Y:S01]  /*29930*/  IMAD.WIDE R6, R17, 0x2, R12 ;  /* 0x0000000211067825 */ /* 0x002fe200078e020c */
[----:B------:R-:W-:Y:S02]  /*29940*/  ISETP.LT.AND P3, PT, R24, c[0x0][0x178], !P5 ;  /* 0x00005e0018007a0c */ /* 0x000fe40006f61270 */
[----:B------:R-:W-:Y:S02]  /*29950*/  PRMT R0, R23, 0x7632, R0 ;  /* 0x0000763217007816 */ /* 0x000fe40000000000 */
[----:B------:R1:W-:Y:S04]  /*29960*/  @P1 STG.E.U16 [R6.64], R23 ;  /* 0x0000001706001986 */ /* 0x0003e8000c101504 */
[----:B0-----:R-:W4:Y:S04]  /*29970*/  LDL.LU R26, [R1+0x240] ;  /* 0x00024000011a7983 */ /* 0x001f280000300800 */
[----:B------:R-:W4:Y:S04]  /*29980*/  LDL.LU R22, [R1+0x230] ;  /* 0x0002300001167983 */ /* 0x000f280000300800 */
[----:B-1----:R-:W4:Y:S01]  /*29990*/  LDL.LU R23, [R1+0x1b0] ;  /* 0x0001b00001177983 */ /* 0x002f220000300800 */
[----:B------:R-:W-:Y:S01]  /*299a0*/  IMAD.WIDE R4, R17, 0x2, R10 ;  /* 0x0000000211047825 */ /* 0x000fe200078e020a */
[----:B---3--:R-:W-:-:S04]  /*299b0*/  PRMT R18, R28, 0x7632, R18 ;  /* 0x000076321c127816 */ /* 0x008fc80000000012 */
[----:B------:R0:W-:Y:S04]  /*299c0*/  @P3 STG.E.U16 [R4.64], R28 ;  /* 0x0000001c04003986 */ /* 0x0001e8000c101504 */
[----:B0-----:R-:W3:Y:S01]  /*299d0*/  LDL.LU R28, [R1+0x1a0] ;  /* 0x0001a000011c7983 */ /* 0x001ee20000300800 */
[----:B------:R-:W-:Y:S02]  /*299e0*/  IADD3 R3, R25, 0x41, RZ ;  /* 0x0000004119037810 */ /* 0x000fe40007ffe0ff */
[----:B------:R-:W-:Y:S02]  /*299f0*/  ISETP.LT.AND P5, PT, R27, c[0x0][0x178], !P5 ;  /* 0x00005e001b007a0c */ /* 0x000fe40006fa1270 */
[----:B------:R-:W-:Y:S02]  /*29a00*/  ISETP.LT.AND P6, PT, R29, c[0x0][0x178], !P0 ;  /* 0x00005e001d007a0c */ /* 0x000fe400047c1270 */
[----:B------:R-:W-:-:S02]  /*29a10*/  ISETP.GE.AND P2, PT, R3, c[0x0][0x17c], PT ;  /* 0x00005f0003007a0c */ /* 0x000fc40003f46270 */
[C---:B------:R-:W-:Y:S02]  /*29a20*/  IADD3 R3, R17.reuse, c[0x0][0x198], RZ ;  /* 0x0000660011037a10 */ /* 0x040fe40007ffe0ff */
[----:B------:R-:W-:Y:S01]  /*29a30*/  ISETP.LT.AND P1, PT, R2, c[0x0][0x178], !P0 ;  /* 0x00005e0002007a0c */ /* 0x000fe20004721270 */
[----:B------:R-:W-:Y:S01]  /*29a40*/  IMAD.WIDE R4, R17, 0x2, R8 ;  /* 0x0000000211047825 */ /* 0x000fe200078e0208 */
[----:B------:R-:W-:Y:S02]  /*29a50*/  ISETP.LT.AND P3, PT, R24, c[0x0][0x178], !P0 ;  /* 0x00005e0018007a0c */ /* 0x000fe40004761270 */
[----:B------:R-:W-:Y:S01]  /*29a60*/  ISETP.LT.AND P0, PT, R27, c[0x0][0x178], !P0 ;  /* 0x00005e001b007a0c */ /* 0x000fe20004701270 */
[----:B------:R-:W-:Y:S01]  /*29a70*/  IMAD.WIDE R6, R3, 0x2, R14 ;  /* 0x0000000203067825 */ /* 0x000fe200078e020e */
[----:B------:R-:W-:Y:S01]  /*29a80*/  IADD3 R20, R25, 0x42, RZ ;  /* 0x0000004219147810 */ /* 0x000fe20007ffe0ff */
[----:B--2---:R0:W-:Y:S01]  /*29a90*/  @P5 STG.E.U16 [R4.64], R21 ;  /* 0x0000001504005986 */ /* 0x0041e2000c101504 */
[----:B------:R-:W-:-:S03]  /*29aa0*/  PRMT R19, R21, 0x7632, R19 ;  /* 0x0000763215137816 */ /* 0x000fc60000000013 */
[----:B------:R1:W-:Y:S01]  /*29ab0*/  @P6 STG.E.U16 [R6.64], R16 ;  /* 0x0000001006006986 */ /* 0x0003e2000c101504 */
[----:B------:R-:W-:Y:S01]  /*29ac0*/  ISETP.LT.AND P6, PT, R29, c[0x0][0x178], !P4 ;  /* 0x00005e001d007a0c */ /* 0x000fe200067c1270 */
[----:B0-----:R-:W-:-:S04]  /*29ad0*/  IMAD.WIDE R4, R3, 0x2, R12 ;  /* 0x0000000203047825 */ /* 0x001fc800078e020c */
[C---:B-1----:R-:W-:Y:S01]  /*29ae0*/  IMAD.WIDE R6, R3.reuse, 0x2, R10 ;  /* 0x0000000203067825 */ /* 0x042fe200078e020a */
[----:B------:R0:W-:Y:S03]  /*29af0*/  @P1 STG.E.U16 [R4.64], R0 ;  /* 0x0000000004001986 */ /* 0x0001e6000c101504 */
[C---:B------:R-:W-:Y:S01]  /*29b00*/  IMAD.WIDE R16, R3.reuse, 0x2, R8 ;  /* 0x0000000203107825 */ /* 0x040fe200078e0208 */
[----:B------:R-:W-:Y:S01]  /*29b10*/  IADD3 R3, R3, c[0x0][0x198], RZ ;  /* 0x0000660003037a10 */ /* 0x000fe20007ffe0ff */
[----:B------:R1:W-:Y:S01]  /*29b20*/  @P3 STG.E.U16 [R6.64], R18 ;  /* 0x0000001206003986 */ /* 0x0003e2000c101504 */
[----:B------:R-:W-:-:S03]  /*29b30*/  ISETP.LT.AND P1, PT, R24, c[0x0][0x178], !P4 ;  /* 0x00005e0018007a0c */ /* 0x000fc60006721270 */
[----:B------:R-:W-:Y:S01]  /*29b40*/  @P0 STG.E.U16 [R16.64], R19 ;  /* 0x0000001310000986 */ /* 0x000fe2000c101504 */
[----:B------:R-:W-:Y:S01]  /*29b50*/  ISETP.LT.AND P0, PT, R2, c[0x0][0x178], !P4 ;  /* 0x00005e0002007a0c */ /* 0x000fe20006701270 */
[----:B0-----:R-:W-:-:S04]  /*29b60*/  IMAD.WIDE R4, R3, 0x2, R14 ;  /* 0x0000000203047825 */ /* 0x001fc800078e020e */
[----:B-1----:R-:W-:Y:S01]  /*29b70*/  IMAD.WIDE R6, R3, 0x2, R12 ;  /* 0x0000000203067825 */ /* 0x002fe200078e020c */
[----:B------:R-:W-:Y:S02]  /*29b80*/  ISETP.LT.AND P4, PT, R27, c[0x0][0x178], !P4 ;  /* 0x00005e001b007a0c */ /* 0x000fe40006781270 */
[----:B------:R-:W-:Y:S02]  /*29b90*/  ISETP.LT.AND P3, PT, R29, c[0x0][0x178], !P2 ;  /* 0x00005e001d007a0c */ /* 0x000fe40005761270 */
[C---:B------:R-:W-:Y:S01]  /*29ba0*/  IADD3 R0, R3.reuse, c[0x0][0x198], RZ ;  /* 0x0000660003007a10 */ /* 0x040fe20007ffe0ff */
[----:B----4-:R0:W-:Y:S04]  /*29bb0*/  @P6 STG.E.U16 [R4.64], R26 ;  /* 0x0000001a04006986 */ /* 0x0101e8000c101504 */
[----:B------:R-:W-:Y:S01]  /*29bc0*/  @P0 STG.E.U16 [R6.64], R22 ;  /* 0x0000001606000986 */ /* 0x000fe2000c101504 */
[----:B0-----:R-:W-:-:S05]  /*29bd0*/  IMAD.WIDE R4, R3, 0x2, R10 ;  /* 0x0000000203047825 */ /* 0x001fca00078e020a */
[----:B------:R0:W-:Y:S01]  /*29be0*/  @P1 STG.E.U16 [R4.64], R23 ;  /* 0x0000001704001986 */ /* 0x0001e2000c101504 */
[----:B------:R-:W-:Y:S01]  /*29bf0*/  ISETP.LT.AND P1, PT, R2, c[0x0][0x178], !P2 ;  /* 0x00005e0002007a0c */ /* 0x000fe20005721270 */
[----:B------:R-:W-:Y:S01]  /*29c00*/  IMAD.WIDE R16, R3, 0x2, R8 ;  /* 0x0000000203107825 */ /* 0x000fe200078e0208 */
[----:B------:R-:W-:Y:S02]  /*29c10*/  ISETP.GE.AND P5, PT, R20, c[0x0][0x17c], PT ;  /* 0x00005f0014007a0c */ /* 0x000fe40003fa6270 */
[----:B------:R-:W-:Y:S01]  /*29c20*/  PRMT R20, R26, 0x7632, R20 ;  /* 0x000076321a147816 */ /* 0x000fe20000000014 */
[----:B------:R-:W-:Y:S01]  /*29c30*/  IMAD.WIDE R18, R0, 0x2, R14 ;  /* 0x0000000200127825 */ /* 0x000fe200078e020e */
[----:B------:R-:W-:Y:S01]  /*29c40*/  PRMT R3, R22, 0x7632, R3 ;  /* 0x0000763216037816 */ /* 0x000fe20000000003 */
[----:B------:R-:W2:Y:S02]  /*29c50*/  LDL.LU R26, [R1+0x280] ;  /* 0x00028000011a7983 */ /* 0x000ea40000300800 */
[----:B0-----:R-:W-:-:S02]  /*29c60*/  IMAD.WIDE R4, R0, 0x2, R12 ;  /* 0x0000000200047825 */ /* 0x001fc400078e020c */
[----:B---3--:R-:W-:Y:S04]  /*29c70*/  @P4 STG.E.U16 [R16.64], R28 ;  /* 0x0000001c10004986 */ /* 0x008fe8000c101504 */
        /* <DEDUP_REMOVED lines=12> */
[C---:B------:R-:W-:Y:S01]  /*29d40*/  IADD3 R21, R25.reuse, 0x43, RZ ;  /* 0x0000004319157810 */ /* 0x040fe20007ffe0ff */
[----:B------:R-:W-:Y:S01]  /*29d50*/  IMAD.WIDE R4, R0, 0x2, R14 ;  /* 0x0000000200047825 */ /* 0x000fe200078e020e */
[----:B------:R-:W-:Y:S02]  /*29d60*/  PRMT R19, R28, 0x7632, R19 ;  /* 0x000076321c137816 */ /* 0x000fe40000000013 */
[----:B------:R-:W-:Y:S01]  /*29d70*/  IADD3 R20, R25, 0x44, RZ ;  /* 0x0000004419147810 */ /* 0x000fe20007ffe0ff */
[----:B------:R0:W-:Y:S01]  /*29d80*/  @P4 STG.E.U16 [R6.64], R18 ;  /* 0x0000001206004986 */ /* 0x0001e2000c101504 */
[----:B------:R-:W-:-:S02]  /*29d90*/  ISETP.GE.AND P6, PT, R21, c[0x0][0x17c], PT ;  /* 0x00005f0015007a0c */ /* 0x000fc40003fc6270 */
[----:B------:R-:W-:Y:S01]  /*29da0*/  ISETP.GE.AND P0, PT, R20, c[0x0][0x17c], PT ;  /* 0x00005f0014007a0c */ /* 0x000fe20003f06270 */
[----:B------:R-:W-:Y:S01]  /*29db0*/  @P2 STG.E.U16 [R16.64], R19 ;  /* 0x0000001310002986 */ /* 0x000fe2000c101504 */
[----:B------:R-:W-:Y:S01]  /*29dc0*/  IADD3 R21, R25, 0x45, RZ ;  /* 0x0000004519157810 */ /* 0x000fe20007ffe0ff */
[----:B0-----:R-:W-:Y:S02]  /*29dd0*/  IMAD.WIDE R6, R0, 0x2, R12 ;  /* 0x0000000200067825 */ /* 0x001fe400078e020c */
[----:B--2---:R0:W-:Y:S01]  /*29de0*/  @P3 STG.E.U16 [R4.64], R26 ;  /* 0x0000001a04003986 */ /* 0x0041e2000c101504 */
[----:B------:R-:W-:Y:S02]  /*29df0*/  PRMT R20, R26, 0x7632, R20 ;  /* 0x000076321a147816 */ /* 0x000fe40000000014 */
[----:B------:R-:W-:Y:S01]  /*29e00*/  ISETP.GE.AND P3, PT, R21, c[0x0][0x17c], PT ;  /* 0x00005f0015007a0c */ /* 0x000fe20003f66270 */
[----:B0-----:R-:W2:Y:S04]  /*29e10*/  LDL.LU R26, [R1+0x2a0] ;  /* 0x0002a000011a7983 */ /* 0x001ea80000300800 */
[----:B------:R-:W4:Y:S04]  /*29e20*/  LDL.LU R22, [R1+0x290] ;  /* 0x0002900001167983 */ /* 0x000f280000300800 */
[----:B------:R-:W2:Y:S04]  /*29e30*/  LDL.LU R23, [R1+0x260] ;  /* 0x0002600001177983 */ /* 0x000ea80000300800 */
[----:B------:R-:W2:Y:S04]  /*29e40*/  LDL.LU R28, [R1+0x190] ;  /* 0x00019000011c7983 */ /* 0x000ea80000300800 */
[----:B------:R-:W2:Y:S04]  /*29e50*/  LDL.LU R21, [R1+0x1c0] ;  /* 0x0001c00001157983 */ /* 0x000ea80000300800 */
[----:B---3--:R0:W-:Y:S04]  /*29e60*/  @P1 STG.E.U16 [R6.64], R2 ;  /* 0x0000000206001986 */ /* 0x0081e8000c101504 */
[----:B0-----:R-:W3:Y:S04]  /*29e70*/  LDL.LU R2, [R1+0xfe4] ;  /* 0x000fe40001027983 */ /* 0x001ee80000300800 */
[----:B------:R-:W2:Y:S04]  /*29e80*/  LDL.LU R6, [R1+0x270] ;  /* 0x0002700001067983 */ /* 0x000ea80000300800 */
[----:B------:R-:W2:Y:S01]  /*29e90*/  LDL.LU R7, [R1+0x250] ;  /* 0x0002500001077983 */ /* 0x000ea20000300800 */
[----:B------:R-:W-:-:S02]  /*29ea0*/  ISETP.LT.AND P2, PT, R24, c[0x0][0x178], !P5 ;  /* 0x00005e0018007a0c */ /* 0x000fc40006f41270 */
[----:B------:R-:W-:Y:S02]  /*29eb0*/  ISETP.LT.AND P5, PT, R27, c[0x0][0x178], !P5 ;  /* 0x00005e001b007a0c */ /* 0x000fe40006fa1270 */
[----:B------:R-:W-:Y:S01]  /*29ec0*/  ISETP.LT.AND P4, PT, R29, c[0x0][0x178], !P6 ;  /* 0x00005e001d007a0c */ /* 0x000fe20007781270 */
[C---:B------:R-:W-:Y:S01]  /*29ed0*/  IMAD.WIDE R4, R0.reuse, 0x2, R10 ;  /* 0x0000000200047825 */ /* 0x040fe200078e020a */
[----:B------:R-:W-:-:S03]  /*29ee0*/  IADD3 R3, R0, c[0x0][0x198], RZ ;  /* 0x0000660000037a10 */ /* 0x000fc60007ffe0ff */
[----:B------:R-:W-:-:S04]  /*29ef0*/  IMAD.WIDE R16, R0, 0x2, R8 ;  /* 0x0000000200107825 */ /* 0x000fc800078e0208 */
[----:B------:R-:W-:Y:S01]  /*29f00*/  IMAD.WIDE R18, R3, 0x2, R14 ;  /* 0x0000000203127825 */ /* 0x000fe200078e020e */
[----:B--2---:R0:W-:Y:S01]  /*29f10*/  @P2 STG.E.U16 [R4.64], R7 ;  /* 0x0000000704002986 */ /* 0x0041e2000c101504 */
[----:B---3--:R-:W-:-:S03]  /*29f20*/  ISETP.LT.AND P2, PT, R2, c[0x0][0x178], !P6 ;  /* 0x00005e0002007a0c */ /* 0x008fc60007741270 */
[----:B------:R-:W-:Y:S01]  /*29f30*/  @P5 STG.E.U16 [R16.64], R21 ;  /* 0x0000001510005986 */ /* 0x000fe2000c101504 */
[----:B------:R-:W-:-:S03]  /*29f40*/  PRMT R0, R6, 0x7632, R0 ;  /* 0x0000763206007816 */ /* 0x000fc60000000000 */
[----:B------:R1:W-:Y:S01]  /*29f50*/  @P4 STG.E.U16 [R18.64], R20 ;  /* 0x0000001412004986 */ /* 0x0003e2000c101504 */
[----:B------:R-:W-:Y:S02]  /*29f60*/  ISETP.LT.AND P4, PT, R24, c[0x0][0x178], !P6 ;  /* 0x00005e0018007a0c */ /* 0x000fe40007781270 */
[----:B------:R-:W-:Y:S01]  /*29f70*/  ISETP.LT.AND P6, PT, R27, c[0x0][0x178], !P6 ;  /* 0x00005e001b007a0c */ /* 0x000fe200077c1270 */
[----:B0-----:R-:W-:Y:S01]  /*29f80*/  IMAD.WIDE R4, R3, 0x2, R12 ;  /* 0x0000000203047825 */ /* 0x001fe200078e020c */
[----:B------:R-:W-:-:S04]  /*29f90*/  ISETP.LT.AND P5, PT, R29, c[0x0][0x178], !P0 ;  /* 0x00005e001d007a0c */ /* 0x000fc800047a1270 */
[----:B------:R0:W-:Y:S01]  /*29fa0*/  @P2 STG.E.U16 [R4.64], R0 ;  /* 0x0000000004002986 */ /* 0x0001e2000c101504 */
[----:B------:R-:W-:Y:S02]  /*29fb0*/  ISETP.LT.AND P2, PT, R2, c[0x0][0x178], !P0 ;  /* 0x00005e0002007a0c */ /* 0x000fe40004741270 */
[----:B-1----:R-:W-:Y:S01]  /*29fc0*/  PRMT R18, R7, 0x7632, R18 ;  /* 0x0000763207127816 */ /* 0x002fe20000000012 */
[----:B------:R-:W-:Y:S01]  /*29fd0*/  IMAD.WIDE R6, R3, 0x2, R10 ;  /* 0x0000000203067825 */ /* 0x000fe200078e020a */
[----:B------:R-:W-:-:S03]  /*29fe0*/  PRMT R19, R21, 0x7632, R19 ;  /* 0x0000763215137816 */ /* 0x000fc60000000013 */
[C---:B------:R-:W-:Y:S01]  /*29ff0*/  IMAD.WIDE R16, R3.reuse, 0x2, R8 ;  /* 0x0000000203107825 */ /* 0x040fe200078e0208 */
[----:B------:R-:W-:Y:S01]  /*2a000*/  IADD3 R3, R3, c[0x0][0x198], RZ ;  /* 0x0000660003037a10 */ /* 0x000fe20007ffe0ff */
[----:B------:R1:W-:Y:S01]  /*2a010*/  @P4 STG.E.U16 [R6.64], R18 ;  /* 0x0000001206004986 */ /* 0x0003e2000c101504 */
[----:B------:R-:W-:Y:S02]  /*2a020*/  ISETP.LT.AND P4, PT, R24, c[0x0][0x178], !P0 ;  /* 0x00005e0018007a0c */ /* 0x000fe40004781270 */
[----:B------:R-:W-:Y:S01]  /*2a030*/  ISETP.LT.AND P0, PT, R27, c[0x0][0x178], !P0 ;  /* 0x00005e001b007a0c */ /* 0x000fe20004701270 */
[----:B------:R2:W-:Y:S01]  /*2a040*/  @P6 STG.E.U16 [R16.64], R19 ;  /* 0x0000001310006986 */ /* 0x0005e2000c101504 */
[----:B0-----:R-:W-:Y:S01]  /*2a050*/  IMAD.WIDE R4, R3, 0x2, R14 ;  /* 0x0000000203047825 */ /* 0x001fe200078e020e */
[----:B------:R-:W-:Y:S02]  /*2a060*/  ISETP.LT.AND P6, PT, R29, c[0x0][0x178], !P3 ;  /* 0x00005e001d007a0c */ /* 0x000fe40005fc1270 */
[----:B------:R-:W-:Y:S01]  /*2a070*/  IADD3 R20, R25, 0x46, RZ ;  /* 0x0000004619147810 */ /* 0x000fe20007ffe0ff */
[C---:B-1----:R-:W-:Y:S01]  /*2a080*/  IMAD.WIDE R6, R3.reuse, 0x2, R12 ;  /* 0x0000000203067825 */ /* 0x042fe200078e020c */
[C---:B------:R-:W-:Y:S01]  /*2a090*/  IADD3 R0, R3.reuse, c[0x0][0x198], RZ ;  /* 0x0000660003007a10 */ /* 0x040fe20007ffe0ff */
[----:B------:R0:W-:Y:S01]  /*2a0a0*/  @P5 STG.E.U16 [R4.64], R26 ;  /* 0x0000001a04005986 */ /* 0x0001e2000c101504 */
[----:B------:R-:W-:Y:S01]  /*2a0b0*/  ISETP.GE.AND P1, PT, R20, c[0x0][0x17c], PT ;  /* 0x00005f0014007a0c */ /* 0x000fe20003f26270 */
[----:B--2---:R-:W-:-:S02]  /*2a0c0*/  IMAD.WIDE R16, R3, 0x2, R8 ;  /* 0x0000000203107825 */ /* 0x004fc400078e0208 */
[----:B----4-:R-:W-:Y:S01]  /*2a0d0*/  @P2 STG.E.U16 [R6.64], R22 ;  /* 0x0000001606002986 */ /* 0x010fe2000c101504 */
[----:B------:R-:W-:Y:S01]  /*2a0e0*/  ISETP.LT.AND P2, PT, R2, c[0x0][0x178], !P3 ;  /* 0x00005e0002007a0c */ /* 0x000fe20005f41270 */
[----:B------:R-:W-:Y:S01]  /*2a0f0*/  IMAD.WIDE R18, R0, 0x2, R14 ;  /* 0x0000000200127825 */ /* 0x000fe200078e020e */
[----:B------:R-:W-:-:S03]  /*2a100*/  PRMT R20, R26, 0x7632, R20 ;  /* 0x000076321a147816 */ /* 0x000fc60000000014 */
[----:B0-----:R-:W-:Y:S01]  /*2a110*/  IMAD.WIDE R4, R3, 0x2, R10 ;  /* 0x0000000203047825 */ /* 0x001fe200078e020a */
[----:B------:R-:W2:Y:S04]  /*2a120*/  LDL.LU R26, [R1+0x2d0] ;  /* 0x0002d000011a7983 */ /* 0x000ea80000300800 */
[----:B------:R0:W-:Y:S04]  /*2a130*/  @P4 STG.E.U16 [R4.64], R23 ;  /* 0x0000001704004986 */ /* 0x0001e8000c101504 */
[----:B------:R-:W-:Y:S04]  /*2a140*/  @P0 STG.E.U16 [R16.64], R28 ;  /* 0x0000001c10000986 */ /* 0x000fe8000c101504 */
        /* <DEDUP_REMOVED lines=163> */
[----:B------:R-:W-:Y:S01]  /*2ab80*/  ISETP.LT.AND P4, PT, R29, c[0x0][0x178], !P1 ;  /* 0x00005e001d007a0c */ /* 0x000fe20004f81270 */
[----:B------:R-:W-:Y:S01]  /*2ab90*/  IMAD.WIDE R4, R0, 0x2, R12 ;  /* 0x0000000200047825 */ /* 0x000fe200078e020c */
[----:B------:R-:W-:-:S02]  /*2aba0*/  IADD3 R21, R25, 0x4f, RZ ;  /* 0x0000004f19157810 */ /* 0x000fc40007ffe0ff */
[C---:B------:R-:W-:Y:S01]  /*2abb0*/  IADD3 R3, R0.reuse, c[0x0][0x198], RZ ;  /* 0x0000660000037a10 */ /* 0x040fe20007ffe0ff */
[C---:B------:R-:W-:Y:S01]  /*2abc0*/  IMAD.WIDE R6, R0.reuse, 0x2, R10 ;  /* 0x0000000200067825 */ /* 0x040fe200078e020a */
[----:B------:R-:W-:Y:S01]  /*2abd0*/  ISETP.GE.AND P5, PT, R21, c[0x0][0x17c], PT ;  /* 0x00005f0015007a0c */ /* 0x000fe20003fa6270 */
[----:B------:R0:W-:Y:S01]  /*2abe0*/  @P2 STG.E.U16 [R4.64], R18 ;  /* 0x0000001204002986 */ /* 0x0001e2000c101504 */
[----:B------:R-:W-:Y:S01]  /*2abf0*/  PRMT R19, R23, 0x7632, R19 ;  /* 0x0000763217137816 */ /* 0x000fe20000000013 */
[----:B------:R-:W-:Y:S01]  /*2ac00*/  IMAD.WIDE R16, R0, 0x2, R8 ;  /* 0x0000000200107825 */ /* 0x000fe200078e0208 */
[----:B------:R-:W-:Y:S02]  /*2ac10*/  PRMT R20, R28, 0x7632, R20 ;  /* 0x000076321c147816 */ /* 0x000fe40000000014 */
[----:B------:R-:W-:Y:S02]  /*2ac20*/  IADD3 R21, R25, 0x50, RZ ;  /* 0x0000005019157810 */ /* 0x000fe40007ffe0ff */
[----:B------:R-:W-:Y:S01]  /*2ac30*/  ISETP.LT.AND P2, PT, R2, c[0x0][0x178], !P1 ;  /* 0x00005e0002007a0c */ /* 0x000fe20004f41270 */
[----:B------:R1:W-:Y:S01]  /*2ac40*/  @P3 STG.E.U16 [R6.64], R19 ;  /* 0x0000001306003986 */ /* 0x0003e2000c101504 */
[----:B------:R-:W-:Y:S01]  /*2ac50*/  ISETP.GE.AND P0, PT, R21, c[0x0][0x17c], PT ;  /* 0x00005f0015007a0c */ /* 0x000fe20003f06270 */
[----:B0-----:R-:W-:-:S02]  /*2ac60*/  IMAD.WIDE R4, R3, 0x2, R14 ;  /* 0x0000000203047825 */ /* 0x001fc400078e020e */
[----:B------:R0:W-:Y:S01]  /*2ac70*/  @P6 STG.E.U16 [R16.64], R20 ;  /* 0x0000001410006986 */ /* 0x0001e2000c101504 */
[----:B------:R-:W-:Y:S02]  /*2ac80*/  IADD3 R21, R25, 0x51, RZ ;  /* 0x0000005119157810 */ /* 0x000fe40007ffe0ff */
[C---:B------:R-:W-:Y:S01]  /*2ac90*/  IADD3 R0, R3.reuse, c[0x0][0x198], RZ ;  /* 0x0000660003007a10 */ /* 0x040fe20007ffe0ff */
[----:B-1----:R-:W-:-:S04]  /*2aca0*/  IMAD.WIDE R6, R3, 0x2, R10 ;  /* 0x0000000203067825 */ /* 0x002fc800078e020a */
[----:B0-----:R-:W-:Y:S01]  /*2acb0*/  IMAD.WIDE R16, R3, 0x2, R8 ;  /* 0x0000000203107825 */ /* 0x001fe200078e0208 */
        /* <DEDUP_REMOVED lines=9> */
[----:B---3--:R0:W-:Y:S04]  /*2ad50*/  @P2 STG.E.U16 [R4.64], R22 ;  /* 0x0000001604002986 */ /* 0x0081e8000c101504 */
[----:B0-----:R-:W3:Y:S04]  /*2ad60*/  LDL.LU R22, [R1+0xfd8] ;  /* 0x000fd80001167983 */ /* 0x001ee80000300800 */
[----:B------:R-:W3:Y:S01]  /*2ad70*/  LDL.LU R5, [R1+0x2e4] ;  /* 0x0002e40001057983 */ /* 0x000ee20000300800 */
[----:B------:R-:W-:-:S02]  /*2ad80*/  ISETP.LT.AND P3, PT, R24, c[0x0][0x178], !P1 ;  /* 0x00005e0018007a0c */ /* 0x000fc40004f61270 */
[----:B------:R-:W-:Y:S02]  /*2ad90*/  ISETP.LT.AND P1, PT, R27, c[0x0][0x178], !P1 ;  /* 0x00005e001b007a0c */ /* 0x000fe40004f21270 */
[----:B------:R-:W-:Y:S01]  /*2ada0*/  ISETP.LT.AND P6, PT, R29, c[0x0][0x178], !P5 ;  /* 0x00005e001d007a0c */ /* 0x000fe20006fc1270 */
[----:B------:R-:W-:Y:S01]  /*2adb0*/  IMAD.WIDE R18, R0, 0x2, R14 ;  /* 0x0000000200127825 */ /* 0x000fe200078e020e */
[----:B------:R-:W-:-:S07]  /*2adc0*/  ISETP.LT.AND P2, PT, R2, c[0x0][0x178], !P5 ;  /* 0x00005e0002007a0c */ /* 0x000fce0006f41270 */
[----:B--2---:R0:W-:Y:S01]  /*2add0*/  @P3 STG.E.U16 [R6.64], R21 ;  /* 0x0000001506003986 */ /* 0x0041e2000c101504 */
[----:B------:R-:W-:-:S03]  /*2ade0*/  ISETP.LT.AND P3, PT, R24, c[0x0][0x178], !P5 ;  /* 0x00005e0018007a0c */ /* 0x000fc60006f61270 */
[----:B------:R-:W-:Y:S04]  /*2adf0*/  @P1 STG.E.U16 [R16.64], R3 ;  /* 0x0000000310001986 */ /* 0x000fe8000c101504 */
[----:B------:R3:W-:Y:S01]  /*2ae00*/  @P6 STG.E.U16 [R18.64], R20 ;  /* 0x0000001412006986 */ /* 0x0007e2000c101504 */
[----:B------:R-:W-:Y:S02]  /*2ae10*/  ISETP.LT.AND P6, PT, R27, c[0x0][0x178], !P5 ;  /* 0x00005e001b007a0c */ /* 0x000fe40006fc1270 */
[----:B------:R-:W-:Y:S01]  /*2ae20*/  ISETP.LT.AND P5, PT, R29, c[0x0][0x178], !P0 ;  /* 0x00005e001d007a0c */ /* 0x000fe200047a1270 */
[----:B0-----:R-:W-:Y:S01]  /*2ae30*/  IMAD.WIDE R6, R0, 0x2, R10 ;  /* 0x0000000200067825 */ /* 0x001fe200078e020a */
[----:B---3--:R-:W-:-:S03]  /*2ae40*/  PRMT R18, R5, 0x7632, R18 ;  /* 0x0000763205127816 */ /* 0x008fc60000000012 */
[C---:B------:R-:W-:Y:S01]  /*2ae50*/  IMAD.WIDE R4, R0.reuse, 0x2, R12 ;  /* 0x0000000200047825 */ /* 0x040fe200078e020c */
        /* <DEDUP_REMOVED lines=9> */
[C---:B-1----:R-:W-:Y:S01]  /*2aef0*/  IMAD.WIDE R6, R3.reuse, 0x2, R10 ;  /* 0x0000000203067825 */ /* 0x042fe200078e020a */
[----:B------:R0:W-:Y:S01]  /*2af00*/  @P5 STG.E.U16 [R4.64], R26 ;  /* 0x0000001a04005986 */ /* 0x0001e2000c101504 */
        /* <DEDUP_REMOVED lines=8> */
[----:B------:R-:W-:Y:S01]  /*2af90*/  ISETP.LT.AND P6, PT, R29, c[0x0][0x178], !P4 ;  /* 0x00005e001d007a0c */ /* 0x000fe200067c1270 */
[----:B------:R-:W-:Y:S01]  /*2afa0*/  IMAD.WIDE R18, R0, 0x2, R14 ;  /* 0x0000000200127825 */ /* 0x000fe200078e020e */
[----:B------:R-:W-:-:S05]  /*2afb0*/  IADD3 R21, R25, 0x52, RZ ;  /* 0x0000005219157810 */ /* 0x000fca0007ffe0ff */
[----:B----4-:R0:W-:Y:S01]  /*2afc0*/  @P2 STG.E.U16 [R4.64], R28 ;  /* 0x0000001c04002986 */ /* 0x0101e2000c101504 */
[----:B------:R-:W-:Y:S02]  /*2afd0*/  ISETP.LT.AND P2, PT, R2, c[0x0][0x178], !P4 ;  /* 0x00005e0002007a0c */ /* 0x000fe40006741270 */
[----:B------:R-:W-:Y:S02]  /*2afe0*/  ISETP.GE.AND P1, PT, R21, c[0x0][0x17c], PT ;  /* 0x00005f0015007a0c */ /* 0x000fe40003f26270 */
[----:B------:R-:W-:-:S04]  /*2aff0*/  IADD3 R21, R25, 0x53, RZ ;  /* 0x0000005319157810 */ /* 0x000fc80007ffe0ff */
[----:B------:R-:W-:Y:S01]  /*2b000*/  ISETP.GE.AND P5, PT, R21, c[0x0][0x17c], PT ;  /* 0x00005f0015007a0c */ /* 0x000fe20003fa6270 */
[----:B0-----:R-:W-:Y:S01]  /*2b010*/  IMAD.WIDE R4, R0, 0x2, R12 ;  /* 0x0000000200047825 */ /* 0x001fe200078e020c */
[----:B------:R-:W-:Y:S01]  /*2b020*/  IADD3 R21, R25, 0x54, RZ ;  /* 0x0000005419157810 */ /* 0x000fe20007ffe0ff */
[----:B---3--:R0:W-:Y:S01]  /*2b030*/  @P3 STG.E.U16 [R6.64], R3 ;  /* 0x0000000306003986 */ /* 0x0081e2000c101504 */
[----:B------:R-:W-:-:S03]  /*2b040*/  ISETP.LT.AND P3, PT, R24, c[0x0][0x178], !P4 ;  /* 0x00005e0018007a0c */ /* 0x000fc60006761270 */
[----:B------:R-:W-:Y:S04]  /*2b050*/  @P0 STG.E.U16 [R16.64], R23 ;  /* 0x0000001710000986 */ /* 0x000fe8000c101504 */
[----:B------:R1:W-:Y:S01]  /*2b060*/  @P6 STG.E.U16 [R18.64], R20 ;  /* 0x0000001412006986 */ /* 0x0003e2000c101504 */
[----:B------:R-:W-:Y:S02]  /*2b070*/  ISETP.LT.AND P6, PT, R27, c[0x0][0x178], !P4 ;  /* 0x00005e001b007a0c */ /* 0x000fe400067c1270 */
[----:B------:R-:W-:Y:S01]  /*2b080*/  ISETP.LT.AND P4, PT, R29, c[0x0][0x178], !P1 ;  /* 0x00005e001d007a0c */ /* 0x000fe20004f81270 */
[----:B0-----:R-:W-:Y:S01]  /*2b090*/  IMAD.WIDE R6, R0, 0x2, R10 ;  /* 0x0000000200067825 */ /* 0x001fe200078e020a */
[----:B------:R-:W-:Y:S02]  /*2b0a0*/  ISETP.GE.AND P0, PT, R21, c[0x0][0x17c], PT ;  /* 0x00005f0015007a0c */ /* 0x000fe40003f06270 */
[----:B-1----:R-:W-:-:S02]  /*2b0b0*/  PRMT R18, R28, 0x7632, R18 ;  /* 0x000076321c127816 */ /* 0x002fc40000000012 */
[----:B------:R-:W-:Y:S01]  /*2b0c0*/  PRMT R19, R3, 0x7632, R19 ;  /* 0x0000763203137816 */ /* 0x000fe20000000013 */
[C---:B------:R-:W-:Y:S01]  /*2b0d0*/  IMAD.WIDE R16, R0.reuse, 0x2, R8 ;  /* 0x0000000200107825 */ /* 0x040fe200078e0208 */
[----:B------:R-:W-:Y:S01]  /*2b0e0*/  IADD3 R3, R0, c[0x0][0x198], RZ ;  /* 0x0000660000037a10 */ /* 0x000fe20007ffe0ff */
[----:B------:R0:W-:Y:S01]  /*2b0f0*/  @P2 STG.E.U16 [R4.64], R18 ;  /* 0x0000001204002986 */ /* 0x0001e2000c101504 */
[----:B------:R-:W-:Y:S02]  /*2b100*/  PRMT R20, R23, 0x7632, R20 ;  /* 0x0000763217147816 */ /* 0x000fe40000000014 */
[----:B------:R-:W-:Y:S01]  /*2b110*/  IADD3 R21, R25, 0x55, RZ ;  /* 0x0000005519157810 */ /* 0x000fe20007ffe0ff */
[----:B------:R1:W-:Y:S01]  /*2b120*/  @P3 STG.E.U16 [R6.64], R19 ;  /* 0x0000001306003986 */ /* 0x0003e2000c101504 */
[----:B------:R-:W-:-:S03]  /*2b130*/  IADD3 R0, R3, c[0x0][0x198], RZ ;  /* 0x0000660003007a10 */ /* 0x000fc60007ffe0ff */
[----:B------:R-:W3:Y:S01]  /*2b140*/  LDL.LU R28, [R1+0x278] ;  /* 0x00027800011c7983 */ /* 0x000ee20000300800 */
[----:B0-----:R-:W-:-:S03]  /*2b150*/  IMAD.WIDE R4, R3, 0x2, R14 ;  /* 0x0000000203047825 */ /* 0x001fc600078e020e */
[----:B------:R0:W-:Y:S01]  /*2b160*/  @P6 STG.E.U16 [R16.64], R20 ;  /* 0x0000001410006986 */ /* 0x0001e2000c101504 */
[----:B-1----:R-:W-:-:S03]  /*2b170*/  IMAD.WIDE R6, R3, 0x2, R10 ;  /* 0x0000000203067825 */ /* 0x002fc600078e020a */
[----:B--2---:R1:W-:Y:S01]  /*2b180*/  @P4 STG.E.U16 [R4.64], R26 ;  /* 0x0000001a04004986 */ /* 0x0043e2000c101504 */
[----:B------:R-:W-:-:S03]  /*2b190*/  ISETP.GE.AND P4, PT, R21, c[0x0][0x17c], PT ;  /* 0x00005f0015007a0c */ /* 0x000fc60003f86270 */
[----:B------:R-:W2:Y:S01]  /*2b1a0*/  LDL.LU R23, [R1+0x268] ;  /* 0x0002680001177983 */ /* 0x000ea20000300800 */
[----:B0-----:R-:W-:Y:S01]  /*2b1b0*/  PRMT R20, R26, 0x7632, R20 ;  /* 0x000076321a147816 */ /* 0x001fe20000000014 */
[C---:B------:R-:W-:Y:S02]  /*2b1c0*/  IMAD.WIDE R16, R3.reuse, 0x2, R8 ;  /* 0x0000000203107825 */ /* 0x040fe400078e0208 */
[----:B-1----:R-:W4:Y:S02]  /*2b1d0*/  LDL.LU R26, [R1+0x198] ;  /* 0x00019800011a7983 */ /* 0x002f240000300800 */
[----:B------:R-:W-:Y:S02]  /*2b1e0*/  IMAD.WIDE R4, R3, 0x2, R12 ;  /* 0x0000000203047825 */ /* 0x000fe400078e020c */
[----:B------:R-:W2:Y:S04]  /*2b1f0*/  LDL.LU R3, [R1+0x1c8] ;  /* 0x0001c80001037983 */ /* 0x000ea80000300800 */
[----:B------:R-:W2:Y:S01]  /*2b200*/  LDL.LU R21, [R1+0x258] ;  /* 0x0002580001157983 */ /* 0x000ea20000300800 */
[----:B------:R-:W-:-:S02]  /*2b210*/  ISETP.LT.AND P2, PT, R2, c[0x0][0x178], !P1 ;  /* 0x00005e0002007a0c */ /* 0x000fc40004f41270 */
[----:B------:R-:W-:Y:S02]  /*2b220*/  ISETP.LT.AND P3, PT, R24, c[0x0][0x178], !P1 ;  /* 0x00005e0018007a0c */ /* 0x000fe40004f61270 */
[----:B------:R-:W-:Y:S02]  /*2b230*/  ISETP.LT.AND P1, PT, R27, c[0x0][0x178], !P1 ;  /* 0x00005e001b007a0c */ /* 0x000fe40004f21270 */
[----:B------:R-:W-:Y:S01]  /*2b240*/  ISETP.LT.AND P6, PT, R29, c[0x0][0x178], !P5 ;  /* 0x00005e001d007a0c */ /* 0x000fe20006fc1270 */
[----:B------:R-:W-:-:S06]  /*2b250*/  IMAD.WIDE R18, R0, 0x2, R14 ;  /* 0x0000000200127825 */ /* 0x000fcc00078e020e */
[----:B---3--:R0:W-:Y:S02]  /*2b260*/  @P2 STG.E.U16 [R4.64], R28 ;  /* 0x0000001c04002986 */ /* 0x0081e4000c101504 */
[C---:B0-----:R-:W-:Y:S02]  /*2b270*/  IMAD.WIDE R4, R0.reuse, 0x2, R12 ;  /* 0x0000000200047825 */ /* 0x041fe400078e020c */
[----:B--2---:R0:W-:Y:S04]  /*2b280*/  @P3 STG.E.U16 [R6.64], R21 ;  /* 0x0000001506003986 */ /* 0x0041e8000c101504 */
[----:B------:R1:W-:Y:S04]  /*2b290*/  @P1 STG.E.U16 [R16.64], R3 ;  /* 0x0000000310001986 */ /* 0x0003e8000c101504 */
[----:B------:R2:W-:Y:S01]  /*2b2a0*/  @P6 STG.E.U16 [R18.64], R20 ;  /* 0x0000001412006986 */ /* 0x0005e2000c101504 */
[----:B0-----:R-:W-:-:S04]  /*2b2b0*/  IMAD.WIDE R6, R0, 0x2, R10 ;  /* 0x0000000200067825 */ /* 0x001fc800078e020a */
[----:B-1----:R-:W-:Y:S01]  /*2b2c0*/  IMAD.WIDE R16, R0, 0x2, R8 ;  /* 0x0000000200107825 */ /* 0x002fe200078e0208 */
[----:B--2---:R-:W-:Y:S02]  /*2b2d0*/  PRMT R18, R28, 0x7632, R18 ;  /* 0x000076321c127816 */ /* 0x004fe40000000012 */
[----:B------:R-:W-:Y:S01]  /*2b2e0*/  PRMT R20, R3, 0x7632, R20 ;  /* 0x0000763203147816 */ /* 0x000fe20000000014 */
[----:B------:R-:W2:Y:S01]  /*2b2f0*/  LDL.LU R28, [R1+0xfd4] ;  /* 0x000fd400011c7983 */ /* 0x000ea20000300800 */
[----:B------:R-:W-:-:S03]  /*2b300*/  IADD3 R3, R0, c[0x0][0x198], RZ ;  /* 0x0000660000037a10 */ /* 0x000fc60007ffe0ff */
[----:B------:R-:W3:Y:S01]  /*2b310*/  LDL.LU R0, [R1+0x2a8] ;  /* 0x0002a80001007983 */ /* 0x000ee20000300800 */
[----:B------:R-:W-:Y:S02]  /*2b320*/  ISETP.LT.AND P2, PT, R2, c[0x0][0x178], !P5 ;  /* 0x00005e0002007a0c */ /* 0x000fe40006f41270 */
[----:B------:R-:W-:Y:S02]  /*2b330*/  ISETP.LT.AND P3, PT, R24, c[0x0][0x178], !P5 ;  /* 0x00005e0018007a0c */ /* 0x000fe40006f61270 */
[----:B------:R-:W-:Y:S02]  /*2b340*/  ISETP.LT.AND P6, PT, R27, c[0x0][0x178], !P5 ;  /* 0x00005e001b007a0c */ /* 0x000fe40006fc1270 */
[----:B------:R-:W-:Y:S02]  /*2b350*/  ISETP.LT.AND P5, PT, R29, c[0x0][0x178], !P0 ;  /* 0x00005e001d007a0c */ /* 0x000fe400047a1270 */
[----:B------:R-:W-:-:S05]  /*2b360*/  PRMT R19, R21, 0x7632, R19 ;  /* 0x0000763215137816 */ /* 0x000fca0000000013 */
[----:B------:R0:W-:Y:S04]  /*2b370*/  @P2 STG.E.U16 [R4.64], R18 ;  /* 0x0000001204002986 */ /* 0x0001e8000c101504 */
[----:B------:R1:W-:Y:S04]  /*2b380*/  @P3 STG.E.U16 [R6.64], R19 ;  /* 0x0000001306003986 */ /* 0x0003e8000c101504 */
[----:B------:R4:W-:Y:S01]  /*2b390*/  @P6 STG.E.U16 [R16.64], R20 ;  /* 0x0000001410006986 */ /* 0x0009e2000c101504 */
[----:B0-----:R-:W-:-:S04]  /*2b3a0*/  IMAD.WIDE R4, R3, 0x2, R14 ;  /* 0x0000000203047825 */ /* 0x001fc800078e020e */
[----:B-1----:R-:W-:-:S04]  /*2b3b0*/  IMAD.WIDE R6, R3, 0x2, R10 ;  /* 0x0000000203067825 */ /* 0x002fc800078e020a */
[C---:B----4-:R-:W-:Y:S01]  /*2b3c0*/  IMAD.WIDE R16, R3.reuse, 0x2, R8 ;  /* 0x0000000203107825 */ /* 0x050fe200078e0208 */
[----:B---3--:R0:W-:Y:S01]  /*2b3d0*/  @P5 STG.E.U16 [R4.64], R0 ;  /* 0x0000000004005986 */ /* 0x0081e2000c101504 */
[----:B------:R-:W-:Y:S02]  /*2b3e0*/  PRMT R20, R0, 0x7632, R20 ;  /* 0x0000763200147816 */ /* 0x000fe40000000014 */
[C---:B0-----:R-:W-:Y:S01]  /*2b3f0*/  IADD3 R0, R3.reuse, c[0x0][0x198], RZ ;  /* 0x0000660003007a10 */ /* 0x041fe20007ffe0ff */
[----:B------:R-:W-:Y:S02]  /*2b400*/  IMAD.WIDE R4, R3, 0x2, R12 ;  /* 0x0000000203047825 */ /* 0x000fe400078e020c */
[----:B------:R-:W3:Y:S01]  /*2b410*/  LDL.LU R3, [R1+0x298] ;  /* 0x0002980001037983 */ /* 0x000ee20000300800 */
[----:B------:R-:W-:Y:S02]  /*2b420*/  ISETP.LT.AND P2, PT, R2, c[0x0][0x178], !P0 ;  /* 0x00005e0002007a0c */ /* 0x000fe40004741270 */
[----:B------:R-:W-:-:S02]  /*2b430*/  ISETP.LT.AND P3, PT, R24, c[0x0][0x178], !P0 ;  /* 0x00005e0018007a0c */ /* 0x000fc40004761270 */
[----:B------:R-:W-:Y:S02]  /*2b440*/  ISETP.LT.AND P0, PT, R27, c[0x0][0x178], !P0 ;  /* 0x00005e001b007a0c */ /* 0x000fe40004701270 */
[----:B------:R-:W-:Y:S02]  /*2b450*/  ISETP.LT.AND P6, PT, R29, c[0x0][0x178], !P4 ;  /* 0x00005e001d007a0c */ /* 0x000fe400067c1270 */
[----:B------:R-:W-:Y:S01]  /*2b460*/  IADD3 R21, R25, 0x56, RZ ;  /* 0x0000005619157810 */ /* 0x000fe20007ffe0ff */
[----:B------:R-:W-:-:S03]  /*2b470*/  IMAD.WIDE R18, R0, 0x2, R14 ;  /* 0x0000000200127825 */ /* 0x000fc600078e020e */
[----:B------:R-:W-:Y:S02]  /*2b480*/  ISETP.GE.AND P1, PT, R21, c[0x0][0x17c], PT ;  /* 0x00005f0015007a0c */ /* 0x000fe40003f26270 */
[----:B------:R-:W-:-:S04]  /*2b490*/  IADD3 R21, R25, 0x57, RZ ;  /* 0x0000005719157810 */ /* 0x000fc80007ffe0ff */
[----:B------:R-:W-:Y:S02]  /*2b4a0*/  ISETP.GE.AND P5, PT, R21, c[0x0][0x17c], PT ;  /* 0x00005f0015007a0c */ /* 0x000fe40003fa6270 */
[----:B------:R-:W-:Y:S02]  /*2b4b0*/  PRMT R21, R23, 0x7632, R21 ;  /* 0x0000763217157816 */ /* 0x000fe40000000015 */
[----:B------:R-:W-:Y:S01]  /*2b4c0*/  PRMT R22, R26, 0x7632, R22 ;  /* 0x000076321a167816 */ /* 0x000fe20000000016 */
[----:B---3--:R0:W-:Y:S01]  /*2b4d0*/  @P2 STG.E.U16 [R4.64], R3 ;  /* 0x0000000304002986 */ /* 0x0081e2000c101504 */
[----:B------:R-:W-:-:S03]  /*2b4e0*/  ISETP.LT.AND P2, PT, R2, c[0x0][0x178], !P4 ;  /* 0x00005e0002007a0c */ /* 0x000fc60006741270 */
[----:B------:R1:W-:Y:S04]  /*2b4f0*/  @P3 STG.E.U16 [R6.64], R23 ;  /* 0x0000001706003986 */ /* 0x0003e8000c101504 */
[----:B------:R3:W-:Y:S01]  /*2b500*/  @P0 STG.E.U16 [R16.64], R26 ;  /* 0x0000001a10000986 */ /* 0x0007e2000c101504 */
[----:B------:R-:W-:-:S03]  /*2b510*/  ISETP.LT.AND P0, PT, R24, c[0x0][0x178], !P4 ;  /* 0x00005e0018007a0c */ /* 0x000fc60006701270 */
[----:B------:R4:W-:Y:S01]  /*2b520*/  @P6 STG.E.U16 [R18.64], R20 ;  /* 0x0000001412006986 */ /* 0x0009e2000c101504 */
[----:B0-----:R-:W-:Y:S01]  /*2b530*/  IMAD.WIDE R4, R0, 0x2, R12 ;  /* 0x0000000200047825 */ /* 0x001fe200078e020c */
[----:B-1----:R-:W-:-:S03]  /*2b540*/  IADD3 R23, R25, 0x58, RZ ;  /* 0x0000005819177810 */ /* 0x002fc60007ffe0ff */
[----:B------:R-:W-:Y:S01]  /*2b550*/  IMAD.WIDE R6, R0, 0x2, R10 ;  /* 0x0000000200067825 */ /* 0x000fe200078e020a */
[----:B------:R-:W-:Y:S01]  /*2b560*/  ISETP.LT.AND P3, PT, R2, c[0x0][0x178], !P1 ;  /* 0x00005e0002007a0c */ /* 0x000fe20004f61270 */
[----:B---3--:R-:W3:Y:S01]  /*2b570*/  LDL.LU R26, [R1+0x2c8] ;  /* 0x0002c800011a7983 */ /* 0x008ee20000300800 */
[----:B----4-:R-:W-:-:S03]  /*2b580*/  PRMT R20, R3, 0x7632, R20 ;  /* 0x0000763203147816 */ /* 0x010fc60000000014 */
[----:B------:R-:W4:Y:S04]  /*2b590*/  LDL.LU R2, [R1+0xfd0] ;  /* 0x000fd00001027983 */ /* 0x000f280000300800 */
[----:B------:R-:W-:Y:S01]  /*2b5a0*/  @P2 STG.E.U16 [R4.64], R20 ;  /* 0x0000001404002986 */ /* 0x000fe2000c101504 */
[----:B------:R-:W-:-:S03]  /*2b5b0*/  ISETP.GE.AND P2, PT, R23, c[0x0][0x17c], PT ;  /* 0x00005f0017007a0c */ /* 0x000fc60003f46270 */
[----:B------:R-:W2:Y:S04]  /*2b5c0*/  LDL R23, [R1+0x900] ;  /* 0x0009000001177983 */ /* 0x000ea80000100800 */
[----:B------:R0:W-:Y:S04]  /*2b5d0*/  @P0 STG.E.U16 [R6.64], R21 ;  /* 0x0000001506000986 */ /* 0x0001e8000c101504 */
[----:B0-----:R-:W2:Y:S01]  /*2b5e0*/  LDL.LU R7, [R1+0x2d8] ;  /* 0x0002d80001077983 */ /* 0x001ea20000300800 */
[----:B------:R-:W-:Y:S02]  /*2b5f0*/  ISETP.LT.AND P4, PT, R27, c[0x0][0x178], !P4 ;  /* 0x00005e001b007a0c */ /* 0x000fe40006781270 */
[----:B------:R-:W-:-:S02]  /*2b600*/  ISETP.LT.AND P6, PT, R29, c[0x0][0x178], !P1 ;  /* 0x00005e001d007a0c */ /* 0x000fc40004fc1270 */
[C---:B------:R-:W-:Y:S01]  /*2b610*/  IADD3 R3, R0.reuse, c[0x0][0x198], RZ ;  /* 0x0000660000037a10 */ /* 0x040fe20007ffe0ff */
[----:B------:R-:W-:-:S04]  /*2b620*/  IMAD.WIDE R16, R0, 0x2, R8 ;  /* 0x0000000200107825 */ /* 0x000fc800078e0208 */
[C---:B------:R-:W-:Y:S01]  /*2b630*/  IMAD.WIDE R18, R3.reuse, 0x2, R14 ;  /* 0x0000000203127825 */ /* 0x040fe200078e020e */
[----:B------:R-:W-:Y:S04]  /*2b640*/  STL [R1+0xfa0], R22 ;  /* 0x000fa01601007387 */ /* 0x000fe80000100800 */
[----:B------:R-:W-:Y:S04]  /*2b650*/  @P4 STG.E.U16 [R16.64], R22 ;  /* 0x0000001610004986 */ /* 0x000fe8000c101504 */
[----:B--2---:R0:W-:Y:S04]  /*2b660*/  @P6 STG.E.U16 [R18.64], R7 ;  /* 0x0000000712006986 */ /* 0x0041e8000c101504 */
[----:B0-----:R-:W2:Y:S01]  /*2b670*/  LDL.LU R19, [R1+0x2e8] ;  /* 0x0002e80001137983 */ /* 0x001ea20000300800 */
[----:B------:R-:W-:Y:S01]  /*2b680*/  ISETP.LT.AND P4, PT, R24, c[0x0][0x178], !P1 ;  /* 0x00005e0018007a0c */ /* 0x000fe20004f81270 */
[----:B------:R-:W-:-:S02]  /*2b690*/  IMAD.WIDE R4, R3, 0x2, R12 ;  /* 0x0000000203047825 */ /* 0x000fc400078e020c */
[----:B------:R-:W3:Y:S04]  /*2b6a0*/  LDL.LU R22, [R1+0x24c] ;  /* 0x00024c0001167983 */ /* 0x000ee80000300800 */
[----:B------:R-:W3:Y:S04]  /*2b6b0*/  LDL.LU R21, [R1+0x23c] ;  /* 0x00023c0001157983 */ /* 0x000ee80000300800 */
[----:B--2---:R0:W-:Y:S02]  /*2b6c0*/  @P3 STG.E.U16 [R4.64], R19 ;  /* 0x0000001304003986 */ /* 0x0041e4000c101504 */
[----:B0-----:R-:W-:-:S05]  /*2b6d0*/  IMAD.WIDE R4, R3, 0x2, R10 ;  /* 0x0000000203047825 */ /* 0x001fca00078e020a */
[----:B---3--:R0:W-:Y:S04]  /*2b6e0*/  @P4 STG.E.U16 [R4.64], R26 ;  /* 0x0000001a04004986 */ /* 0x0081e8000c101504 */
[----:B0-----:R-:W2:Y:S01]  /*2b6f0*/  LDL.LU R5, [R1+0x2b8] ;  /* 0x0002b80001057983 */ /* 0x001ea20000300800 */
[----:B------:R-:W-:Y:S02]  /*2b700*/  ISETP.LT.AND P1, PT, R27, c[0x0][0x178], !P1 ;  /* 0x00005e001b007a0c */ /* 0x000fe40004f21270 */
[----:B------:R-:W-:Y:S02]  /*2b710*/  ISETP.LT.AND P6, PT, R29, c[0x0][0x178], !P5 ;  /* 0x00005e001d007a0c */ /* 0x000fe40006fc1270 */
[----:B------:R-:W-:Y:S02]  /*2b720*/  ISETP.LT.AND P3, PT, R23, c[0x0][0x178], !P5 ;  /* 0x00005e0017007a0c */ /* 0x000fe40006f61270 */
[----:B------:R-:W-:-:S02]  /*2b730*/  IADD3 R6, R25, 0x59, RZ ;  /* 0x0000005919067810 */ /* 0x000fc40007ffe0ff */
[----:B------:R-:W-:Y:S02]  /*2b740*/  IADD3 R0, R3, c[0x0][0x198], RZ ;  /* 0x0000660003007a10 */ /* 0x000fe40007ffe0ff */
[----:B------:R-:W-:Y:S02]  /*2b750*/  ISETP.GE.AND P0, PT, R6, c[0x0][0x17c], PT ;  /* 0x00005f0006007a0c */ /* 0x000fe40003f06270 */
[----:B------:R-:W-:Y:S01]  /*2b760*/  PRMT R20, R7, 0x7632, R20 ;  /* 0x0000763207147816 */ /* 0x000fe20000000014 */
[----:B------:R-:W-:Y:S01]  /*2b770*/  IMAD.WIDE R6, R3, 0x2, R8 ;  /* 0x0000000203067825 */ /* 0x000fe200078e0208 */
[----:B------:R-:W-:-:S03]  /*2b780*/  PRMT R3, R19, 0x7632, R3 ;  /* 0x0000763213037816 */ /* 0x000fc60000000003 */
[----:B------:R-:W-:-:S04]  /*2b790*/  IMAD.WIDE R16, R0, 0x2, R14 ;  /* 0x0000000200107825 */ /* 0x000fc800078e020e */
[----:B------:R-:W-:Y:S01]  /*2b7a0*/  IMAD.WIDE R18, R0, 0x2, R12 ;  /* 0x0000000200127825 */ /* 0x000fe200078e020c */
[----:B--2---:R-:W-:Y:S01]  /*2b7b0*/  @P1 STG.E.U16 [R6.64], R5 ;  /* 0x0000000506001986 */ /* 0x004fe2000c101504 */
[----:B------:R-:W-:-:S03]  /*2b7c0*/  ISETP.LT.AND P1, PT, R24, c[0x0][0x178], !P5 ;  /* 0x00005e0018007a0c */ /* 0x000fc60006f21270 */
[----:B------:R0:W-:Y:S01]  /*2b7d0*/  @P6 STG.E.U16 [R16.64], R20 ;  /* 0x0000001410006986 */ /* 0x0001e2000c101504 */
[----:B------:R-:W-:-:S03]  /*2b7e0*/  ISETP.LT.AND P5, PT, R27, c[0x0][0x178], !P5 ;  /* 0x00005e001b007a0c */ /* 0x000fc60006fa1270 */
[----:B------:R1:W-:Y:S04]  /*2b7f0*/  @P3 STG.E.U16 [R18.64], R3 ;  /* 0x0000000312003986 */ /* 0x0003e8000c101504 */
[----:B0-----:R-:W2:Y:S01]  /*2b800*/  LDL.LU R20, [R1+0x1bc] ;  /* 0x0001bc0001147983 */ /* 0x001ea20000300800 */
[----:B-1----:R-:W-:-:S03]  /*2b810*/  PRMT R3, R26, 0x7632, R3 ;  /* 0x000076321a037816 */ /* 0x002fc60000000003 */
[----:B------:R-:W3:Y:S01]  /*2b820*/  LDL.LU R26, [R1+0x1ac] ;  /* 0x0001ac00011a7983 */ /* 0x000ee20000300800 */
[----:B------:R-:W-:Y:S01]  /*2b830*/  PRMT R16, R5, 0x7632, R16 ;  /* 0x0000763205107816 */ /* 0x000fe20000000010 */
[C---:B------:R-:W-:Y:S01]  /*2b840*/  IMAD.WIDE R4, R0.reuse, 0x2, R10 ;  /* 0x0000000200047825 */ /* 0x040fe200078e020a */
[----:B------:R-:W-:Y:S02]  /*2b850*/  ISETP.LT.AND P3, PT, R29, c[0x0][0x178], !P2 ;  /* 0x00005e001d007a0c */ /* 0x000fe40005761270 */
[----:B------:R-:W-:Y:S01]  /*2b860*/  ISETP.LT.AND P6, PT, R23, c[0x0][0x178], !P2 ;  /* 0x00005e0017007a0c */ /* 0x000fe200057c1270 */
[C---:B------:R-:W-:Y:S01]  /*2b870*/  IMAD.WIDE R6, R0.reuse, 0x2, R8 ;  /* 0x0000000200067825 */ /* 0x040fe200078e0208 */
[----:B------:R-:W-:Y:S02]  /*2b880*/  IADD3 R17, R25, 0x5a, RZ ;  /* 0x0000005a19117810 */ /* 0x000fe40007ffe0ff */
[----:B------:R-:W-:Y:S01]  /*2b890*/  IADD3 R18, R0, c[0x0][0x198], RZ ;  /* 0x0000660000127a10 */ /* 0x000fe20007ffe0ff */
[----:B------:R0:W-:Y:S01]  /*2b8a0*/  @P1 STG.E.U16 [R4.64], R3 ;  /* 0x0000000304001986 */ /* 0x0001e2000c101504 */
[----:B------:R-:W-:-:S03]  /*2b8b0*/  ISETP.GE.AND P1, PT, R17, c[0x0][0x17c], PT ;  /* 0x00005f0011007a0c */ /* 0x000fc60003f26270 */
[----:B------:R1:W-:Y:S01]  /*2b8c0*/  @P5 STG.E.U16 [R6.64], R16 ;  /* 0x0000001006005986 */ /* 0x0003e2000c101504 */
[----:B------:R-:W-:Y:S01]  /*2b8d0*/  PRMT R0, R22, 0x7632, R0 ;  /* 0x0000763216007816 */ /* 0x000fe20000000000 */
[----:B0-----:R-:W-:-:S04]  /*2b8e0*/  IMAD.WIDE R4, R18, 0x2, R12 ;  /* 0x0000000212047825 */ /* 0x001fc800078e020c */
[----:B-1----:R-:W-:Y:S01]  /*2b8f0*/  IMAD.WIDE R16, R18, 0x2, R14 ;  /* 0x0000000212107825 */ /* 0x002fe200078e020e */
[----:B------:R-:W-:-:S04]  /*2b900*/  PRMT R3, R21, 0x7632, R3 ;  /* 0x0000763215037816 */ /* 0x000fc80000000003 */
[----:B------:R0:W-:Y:S04]  /*2b910*/  @P3 STG.E.U16 [R16.64], R22 ;  /* 0x0000001610003986 */ /* 0x0001e8000c101504 */
[----:B------:R1:W-:Y:S04]  /*2b920*/  @P6 STG.E.U16 [R4.64], R21 ;  /* 0x0000001504006986 */ /* 0x0003e8000c101504 */
[----:B0-----:R-:W4:Y:S04]  /*2b930*/  LDL.LU R22, [R1+0x28c] ;  /* 0x00028c0001167983 */ /* 0x001f280000300800 */
[----:B-1----:R-:W4:Y:S01]  /*2b940*/  LDL.LU R21, [R1+0x27c] ;  /* 0x00027c0001157983 */ /* 0x002f220000300800 */
[----:B------:R-:W-:-:S02]  /*2b950*/  ISETP.LT.AND P4, PT, R24, c[0x0][0x178], !P2 ;  /* 0x00005e0018007a0c */ /* 0x000fc40005781270 */
[----:B------:R-:W-:Y:S01]  /*2b960*/  ISETP.LT.AND P2, PT, R27, c[0x0][0x178], !P2 ;  /* 0x00005e001b007a0c */ /* 0x000fe20005741270 */
[C---:B------:R-:W-:Y:S01]  /*2b970*/  IMAD.WIDE R6, R18.reuse, 0x2, R10 ;  /* 0x0000000212067825 */ /* 0x040fe200078e020a */
[----:B------:R-:W-:Y:S02]  /*2b980*/  ISETP.LT.AND P3, PT, R29, c[0x0][0x178], !P0 ;  /* 0x00005e001d007a0c */ /* 0x000fe40004761270 */
[----:B------:R-:W-:Y:S01]  /*2b990*/  ISETP.LT.AND P6, PT, R23, c[0x0][0x178], !P0 ;  /* 0x00005e0017007a0c */ /* 0x000fe200047c1270 */
[C---:B------:R-:W-:Y:S01]  /*2b9a0*/  IMAD.WIDE R4, R18.reuse, 0x2, R8 ;  /* 0x0000000212047825 */ /* 0x040fe200078e0208 */
[----:B------:R-:W-:Y:S02]  /*2b9b0*/  IADD3 R18, R18, c[0x0][0x198], RZ ;  /* 0x0000660012127a10 */ /* 0x000fe40007ffe0ff */
[----:B------:R-:W-:-:S04]  /*2b9c0*/  IADD3 R19, R25, 0x5b, RZ ;  /* 0x0000005b19137810 */ /* 0x000fc80007ffe0ff */
[----:B------:R-:W-:Y:S01]  /*2b9d0*/  ISETP.GE.AND P5, PT, R19, c[0x0][0x17c], PT ;  /* 0x00005f0013007a0c */ /* 0x000fe20003fa6270 */
[----:B------:R-:W-:Y:S01]  /*2b9e0*/  IMAD.WIDE R16, R18, 0x2, R10 ;  /* 0x0000000212107825 */ /* 0x000fe200078e020a */
[----:B--2---:R0:W-:Y:S01]  /*2b9f0*/  @P4 STG.E.U16 [R6.64], R20 ;  /* 0x0000001406004986 */ /* 0x0041e2000c101504 */
[----:B------:R-:W-:-:S03]  /*2ba00*/  ISETP.LT.AND P4, PT, R24, c[0x0][0x178], !P0 ;  /* 0x00005e0018007a0c */ /* 0x000fc60004781270 */
[----:B---3--:R1:W-:Y:S01]  /*2ba10*/  @P2 STG.E.U16 [R4.64], R26 ;  /* 0x0000001a04002986 */ /* 0x0083e2000c101504 */
[----:B------:R-:W-:Y:S01]  /*2ba20*/  ISETP.LT.AND P0, PT, R27, c[0x0][0x178], !P0 ;  /* 0x00005e001b007a0c */ /* 0x000fe20004701270 */
[----:B0-----:R-:W-:-:S04]  /*2ba30*/  IMAD.WIDE R6, R18, 0x2, R12 ;  /* 0x0000000212067825 */ /* 0x001fc800078e020c */
[----:B-1----:R-:W-:Y:S01]  /*2ba40*/  IMAD.WIDE R4, R18, 0x2, R14 ;  /* 0x0000000212047825 */ /* 0x002fe200078e020e */
[----:B------:R-:W-:-:S04]  /*2ba50*/  PRMT R19, R20, 0x7632, R19 ;  /* 0x0000763214137816 */ /* 0x000fc80000000013 */
[----:B------:R0:W-:Y:S01]  /*2ba60*/  @P3 STG.E.U16 [R4.64], R0 ;  /* 0x0000000004003986 */ /* 0x0001e2000c101504 */
[----:B------:R-:W-:-:S03]  /*2ba70*/  ISETP.LT.AND P3, PT, R23, c[0x0][0x178], !P1 ;  /* 0x00005e0017007a0c */ /* 0x000fc60004f61270 */
[----:B------:R1:W-:Y:S01]  /*2ba80*/  @P6 STG.E.U16 [R6.64], R3 ;  /* 0x0000000306006986 */ /* 0x0003e2000c101504 */
[----:B------:R-:W-:Y:S02]  /*2ba90*/  ISETP.LT.AND P6, PT, R29, c[0x0][0x178], !P1 ;  /* 0x00005e001d007a0c */ /* 0x000fe40004fc1270 */
[----:B------:R-:W-:Y:S01]  /*2baa0*/  IADD3 R20, R25, 0x5c, RZ ;  /* 0x0000005c19147810 */ /* 0x000fe20007ffe0ff */
[----:B------:R2:W-:Y:S01]  /*2bab0*/  @P4 STG.E.U16 [R16.64], R19 ;  /* 0x0000001310004986 */ /* 0x0005e2000c101504 */
[C---:B0-----:R-:W-:Y:S01]  /*2bac0*/  IADD3 R0, R18.reuse, c[0x0][0x198], RZ ;  /* 0x0000660012007a10 */ /* 0x041fe20007ffe0ff */
[----:B------:R-:W-:Y:S01]  /*2bad0*/  IMAD.WIDE R4, R18, 0x2, R8 ;  /* 0x0000000212047825 */ /* 0x000fe200078e0208 */
[----:B------:R-:W-:Y:S02]  /*2bae0*/  ISETP.GE.AND P2, PT, R20, c[0x0][0x17c], PT ;  /* 0x00005f0014007a0c */ /* 0x000fe40003f46270 */
[----:B------:R-:W-:Y:S01]  /*2baf0*/  PRMT R20, R26, 0x7632, R20 ;  /* 0x000076321a147816 */ /* 0x000fe20000000014 */
[C---:B-1----:R-:W-:Y:S01]  /*2bb00*/  IMAD.WIDE R6, R0.reuse, 0x2, R12 ;  /* 0x0000000200067825 */ /* 0x042fe200078e020c */
[----:B------:R-:W3:Y:S03]  /*2bb10*/  LDL.LU R26, [R1+0x2ac] ;  /* 0x0002ac00011a7983 */ /* 0x000ee60000300800 */
[----:B--2---:R-:W-:Y:S01]  /*2bb20*/  IMAD.WIDE R16, R0, 0x2, R14 ;  /* 0x0000000200107825 */ /* 0x004fe200078e020e */
[----:B------:R-:W-:Y:S04]  /*2bb30*/  @P0 STG.E.U16 [R4.64], R20 ;  /* 0x0000001404000986 */ /* 0x000fe8000c101504 */
[----:B----4-:R-:W-:Y:S04]  /*2bb40*/  @P6 STG.E.U16 [R16.64], R22 ;  /* 0x0000001610006986 */ /* 0x010fe8000c101504 */
[----:B------:R0:W-:Y:S04]  /*2bb50*/  @P3 STG.E.U16 [R6.64], R21 ;  /* 0x0000001506003986 */ /* 0x0001e8000c101504 */
[----:B0-----:R-:W2:Y:S04]  /*2bb60*/  LDL.LU R6, [R1+0x25c] ;  /* 0x00025c0001067983 */ /* 0x001ea80000300800 */
[----:B------:R-:W4:Y:S01]  /*2bb70*/  LDL.LU R7, [R1+0x1cc] ;  /* 0x0001cc0001077983 */ /* 0x000f220000300800 */
[----:B------:R-:W-:-:S02]  /*2bb80*/  ISETP.LT.AND P4, PT, R24, c[0x0][0x178], !P1 ;  /* 0x00005e0018007a0c */ /* 0x000fc40004f81270 */
[----:B------:R-:W-:Y:S02]  /*2bb90*/  ISETP.LT.AND P1, PT, R27, c[0x0][0x178], !P1 ;  /* 0x00005e001b007a0c */ /* 0x000fe40004f21270 */
[----:B------:R-:W-:Y:S01]  /*2bba0*/  ISETP.LT.AND P3, PT, R29, c[0x0][0x178], !P5 ;  /* 0x00005e001d007a0c */ /* 0x000fe20006f61270 */
[----:B------:R-:W-:-:S04]  /*2bbb0*/  IMAD.WIDE R4, R0, 0x2, R10 ;  /* 0x0000000200047825 */ /* 0x000fc800078e020a */
[C---:B------:R-:W-:Y:S01]  /*2bbc0*/  IMAD.WIDE R16, R0.reuse, 0x2, R8 ;  /* 0x0000000200107825 */ /* 0x040fe200078e0208 */
[----:B------:R-:W-:Y:S02]  /*2bbd0*/  IADD3 R0, R0, c[0x0][0x198], RZ ;  /* 0x0000660000007a10 */ /* 0x000fe40007ffe0ff */
[----:B------:R-:W-:Y:S02]  /*2bbe0*/  PRMT R19, R22, 0x7632, R19 ;  /* 0x0000763216137816 */ /* 0x000fe40000000013 */
[----:B------:R-:W-:Y:S01]  /*2bbf0*/  PRMT R20, R21, 0x7632, R20 ;  /* 0x0000763215147816 */ /* 0x000fe20000000014 */
[----:B------:R-:W3:Y:S04]  /*2bc00*/  LDL.LU R22, [R1+0x26c] ;  /* 0x00026c0001167983 */ /* 0x000ee80000300800 */
[----:B------:R-:W3:Y:S01]  /*2bc10*/  LDL.LU R21, [R1+0x19c] ;  /* 0x00019c0001157983 */ /* 0x000ee20000300800 */
[----:B------:R-:W-:-:S04]  /*2bc20*/  IADD3 R3, R25, 0x5d, RZ ;  /* 0x0000005d19037810 */ /* 0x000fc80007ffe0ff */
[----:B------:R-:W-:Y:S02]  /*2bc30*/  ISETP.GE.AND P0, PT, R3, c[0x0][0x17c], PT ;  /* 0x00005f0003007a0c */ /* 0x000fe40003f06270 */
[----:B------:R-:W-:-:S04]  /*2bc40*/  IADD3 R3, R25, 0x5e, RZ ;  /* 0x0000005e19037810 */ /* 0x000fc80007ffe0ff */
[----:B------:R-:W-:Y:S01]  /*2bc50*/  ISETP.GE.AND P6, PT, R3, c[0x0][0x17c], PT ;  /* 0x00005f0003007a0c */ /* 0x000fe20003fc6270 */
[----:B--2---:R0:W-:Y:S04]  /*2bc60*/  @P4 STG.E.U16 [R4.64], R6 ;  /* 0x0000000604004986 */ /* 0x0041e8000c101504 */
[----:B----4-:R-:W-:Y:S01]  /*2bc70*/  @P1 STG.E.U16 [R16.64], R7 ;  /* 0x0000000710001986 */ /* 0x010fe2000c101504 */
[----:B0-----:R-:W-:-:S05]  /*2bc80*/  IMAD.WIDE R4, R0, 0x2, R14 ;  /* 0x0000000200047825 */ /* 0x001fca00078e020e */
[----:B------:R0:W-:Y:S04]  /*2bc90*/  @P3 STG.E.U16 [R4.64], R19 ;  /* 0x0000001304003986 */ /* 0x0001e8000c101504 */
[----:B0-----:R-:W2:Y:S01]  /*2bca0*/  LDL.LU R19, [R1+0x29c] ;  /* 0x00029c0001137983 */ /* 0x001ea20000300800 */
[----:B------:R-:W-:Y:S01]  /*2bcb0*/  ISETP.LT.AND P4, PT, R23, c[0x0][0x178], !P5 ;  /* 0x00005e0017007a0c */ /* 0x000fe20006f81270 */
[----:B------:R-:W-:Y:S01]  /*2bcc0*/  IMAD.MOV.U32 R16, RZ, RZ, R6 ;  /* 0x000000ffff107224 */ /* 0x000fe200078e0006 */
[----:B------:R-:W-:Y:S01]  /*2bcd0*/  ISETP.LT.AND P1, PT, R24, c[0x0][0x178], !P5 ;  /* 0x00005e0018007a0c */ /* 0x000fe20006f21270 */
[----:B------:R-:W-:Y:S01]  /*2bce0*/  IMAD.MOV.U32 R17, RZ, RZ, R7 ;  /* 0x000000ffff117224 */ /* 0x000fe200078e0007 */
[----:B------:R-:W-:Y:S02]  /*2bcf0*/  ISETP.LT.AND P5, PT, R27, c[0x0][0x178], !P5 ;  /* 0x00005e001b007a0c */ /* 0x000fe40006fa1270 */
[----:B------:R-:W-:Y:S01]  /*2bd00*/  ISETP.LT.AND P3, PT, R29, c[0x0][0x178], !P2 ;  /* 0x00005e001d007a0c */ /* 0x000fe20005761270 */
[----:B------:R-:W-:Y:S01]  /*2bd10*/  IMAD.WIDE R6, R0, 0x2, R12 ;  /* 0x0000000200067825 */ /* 0x000fe200078e020c */
[----:B------:R-:W-:-:S02]  /*2bd20*/  PRMT R18, R16, 0x7632, R18 ;  /* 0x0000763210127816 */ /* 0x000fc40000000012 */
[----:B------:R-:W-:Y:S01]  /*2bd30*/  PRMT R3, R17, 0x7632, R3 ;  /* 0x0000763211037816 */ /* 0x000fe20000000003 */
[----:B------:R-:W-:-:S04]  /*2bd40*/  IMAD.WIDE R16, R0, 0x2, R10 ;  /* 0x0000000200107825 */ /* 0x000fc800078e020a */
[C---:B------:R-:W-:Y:S01]  /*2bd50*/  IMAD.WIDE R4, R0.reuse, 0x2, R8 ;  /* 0x0000000200047825 */ /* 0x040fe200078e0208 */
[----:B------:R-:W-:Y:S01]  /*2bd60*/  IADD3 R0, R0, c[0x0][0x198], RZ ;  /* 0x0000660000007a10 */ /* 0x000fe20007ffe0ff */
[----:B------:R0:W-:Y:S04]  /*2bd70*/  @P4 STG.E.U16 [R6.64], R20 ;  /* 0x0000001406004986 */ /* 0x0001e8000c101504 */
[----:B------:R-:W-:Y:S04]  /*2bd80*/  @P1 STG.E.U16 [R16.64], R18 ;  /* 0x0000001210001986 */ /* 0x000fe8000c101504 */
[----:B------:R1:W-:Y:S01]  /*2bd90*/  @P5 STG.E.U16 [R4.64], R3 ;  /* 0x0000000304005986 */ /* 0x0003e2000c101504 */
[----:B0-----:R-:W-:-:S05]  /*2bda0*/  IMAD.WIDE R6, R0, 0x2, R14 ;  /* 0x0000000200067825 */ /* 0x001fca00078e020e */
[----:B---3--:R0:W-:Y:S01]  /*2bdb0*/  @P3 STG.E.U16 [R6.64], R26 ;  /* 0x0000001a06003986 */ /* 0x0081e2000c101504 */
[----:B-1----:R-:W-:-:S04]  /*2bdc0*/  IADD3 R3, R25, 0x60, RZ ;  /* 0x0000006019037810 */ /* 0x002fc80007ffe0ff */
[----:B------:R-:W-:Y:S02]  /*2bdd0*/  ISETP.GE.AND P3, PT, R3, c[0x0][0x17c], PT ;  /* 0x00005f0003007a0c */ /* 0x000fe40003f66270 */
[----:B------:R-:W-:Y:S02]  /*2bde0*/  PRMT R3, R26, 0x7632, R3 ;  /* 0x000076321a037816 */ /* 0x000fe40000000003 */
[----:B0-----:R-:W3:Y:S01]  /*2bdf0*/  LDL.LU R26, [R1+0x2dc] ;  /* 0x0002dc00011a7983 */ /* 0x001ee20000300800 */
[----:B------:R-:W-:Y:S02]  /*2be00*/  ISETP.LT.AND P4, PT, R23, c[0x0][0x178], !P2 ;  /* 0x00005e0017007a0c */ /* 0x000fe40005781270 */
[----:B------:R-:W-:Y:S01]  /*2be10*/  ISETP.LT.AND P5, PT, R24, c[0x0][0x178], !P2 ;  /* 0x00005e0018007a0c */ /* 0x000fe200057a1270 */
[----:B------:R-:W-:Y:S01]  /*2be20*/  IMAD.WIDE R4, R0, 0x2, R12 ;  /* 0x0000000200047825 */ /* 0x000fe200078e020c */
[----:B------:R-:W-:-:S03]  /*2be30*/  ISETP.LT.AND P2, PT, R27, c[0x0][0x178], !P2 ;  /* 0x00005e001b007a0c */ /* 0x000fc60005741270 */
[----:B------:R-:W-:Y:S01]  /*2be40*/  IMAD.WIDE R6, R0, 0x2, R10 ;  /* 0x0000000200067825 */ /* 0x000fe200078e020a */
[----:B------:R-:W-:-:S04]  /*2be50*/  IADD3 R16, R25, 0x5f, RZ ;  /* 0x0000005f19107810 */ /* 0x000fc80007ffe0ff */
[----:B------:R-:W-:Y:S02]  /*2be60*/  ISETP.GE.AND P1, PT, R16, c[0x0][0x17c], PT ;  /* 0x00005f0010007a0c */ /* 0x000fe40003f26270 */
[----:B------:R-:W-:Y:S02]  /*2be70*/  PRMT R16, R21, 0x7632, R16 ;  /* 0x0000763215107816 */ /* 0x000fe40000000010 */
[----:B------:R-:W-:Y:S01]  /*2be80*/  PRMT R18, R22, 0x7632, R18 ;  /* 0x0000763216127816 */ /* 0x000fe20000000012 */
[----:B--2---:R0:W-:Y:S01]  /*2be90*/  @P4 STG.E.U16 [R4.64], R19 ;  /* 0x0000001304004986 */ /* 0x0041e2000c101504 */
[----:B------:R-:W-:-:S03]  /*2bea0*/  ISETP.LT.AND P4, PT, R29, c[0x0][0x178], !P0 ;  /* 0x00005e001d007a0c */ /* 0x000fc60004781270 */
[----:B------:R1:W-:Y:S01]  /*2beb0*/  @P5 STG.E.U16 [R6.64], R22 ;  /* 0x0000001606005986 */ /* 0x0003e2000c101504 */
[----:B------:R-:W-:Y:S01]  /*2bec0*/  ISETP.LT.AND P5, PT, R23, c[0x0][0x178], !P0 ;  /* 0x00005e0017007a0c */ /* 0x000fe200047a1270 */
[C---:B0-----:R-:W-:Y:S01]  /*2bed0*/  IMAD.WIDE R4, R0.reuse, 0x2, R8 ;  /* 0x0000000200047825 */ /* 0x041fe200078e0208 */
[----:B------:R-:W-:Y:S02]  /*2bee0*/  IADD3 R0, R0, c[0x0][0x198], RZ ;  /* 0x0000660000007a10 */ /* 0x000fe40007ffe0ff */
[----:B------:R-:W-:Y:S02]  /*2bef0*/  PRMT R17, R19, 0x7632, R17 ;  /* 0x0000763213117816 */ /* 0x000fe40000000011 */
[----:B------:R0:W-:Y:S01]  /*2bf00*/  @P2 STG.E.U16 [R4.64], R21 ;  /* 0x0000001504002986 */ /* 0x0001e2000c101504 */
[----:B-1----:R-:W-:-:S03]  /*2bf10*/  IMAD.WIDE R6, R0, 0x2, R12 ;  /* 0x0000000200067825 */ /* 0x002fc600078e020c */
[----:B------:R-:W2:Y:S01]  /*2bf20*/  LDL.LU R19, [R1+0x2cc] ;  /* 0x0002cc0001137983 */ /* 0x000ea20000300800 */
[----:B0-----:R-:W-:-:S03]  /*2bf30*/  IMAD.WIDE R4, R0, 0x2, R14 ;  /* 0x0000000200047825 */ /* 0x001fc600078e020e */
[----:B------:R-:W4:Y:S04]  /*2bf40*/  LDL.LU R21, [R1+0x2bc] ;  /* 0x0002bc0001157983 */ /* 0x000f280000300800 */
[----:B------:R0:W-:Y:S04]  /*2bf50*/  @P4 STG.E.U16 [R4.64], R3 ;  /* 0x0000000304004986 */ /* 0x0001e8000c101504 */
[----:B------:R1:W-:Y:S04]  /*2bf60*/  @P5 STG.E.U16 [R6.64], R17 ;  /* 0x0000001106005986 */ /* 0x0003e8000c101504 */
[----:B------:R-:W-:Y:S01]  /*2bf70*/  STL.64 [R1+0xfc8], R10 ;  /* 0x000fc80a01007387 */ /* 0x000fe20000100a00 */
[----:B0-----:R-:W-:-:S03]  /*2bf80*/  IMAD.WIDE R4, R0, 0x2, R10 ;  /* 0x0000000200047825 */ /* 0x001fc600078e020a */
[----:B------:R-:W-:Y:S01]  /*2bf90*/  STL.64 [R1+0xfc0], R8 ;  /* 0x000fc00801007387 */ /* 0x000fe20000100a00 */
[----:B-1----:R-:W-:-:S03]  /*2bfa0*/  IMAD.WIDE R6, R0, 0x2, R8 ;  /* 0x0000000200067825 */ /* 0x002fc600078e0208 */
[----:B------:R-:W0:Y:S01]  /*2bfb0*/  LDS.128 R8, [R2] ;  /* 0x0000000002087984 */ /* 0x000e220000000c00 */
[----:B------:R-:W-:Y:S02]  /*2bfc0*/  ISETP.LT.AND P2, PT, R24, c[0x0][0x178], !P0 ;  /* 0x00005e0018007a0c */ /* 0x000fe40004741270 */
[----:B------:R-:W-:Y:S02]  /*2bfd0*/  ISETP.LT.AND P0, PT, R27, c[0x0][0x178], !P0 ;  /* 0x00005e001b007a0c */ /* 0x000fe40004701270 */
[----:B------:R-:W-:Y:S02]  /*2bfe0*/  ISETP.LT.AND P4, PT, R29, c[0x0][0x178], !P6 ;  /* 0x00005e001d007a0c */ /* 0x000fe40007781270 */
[----:B------:R-:W-:-:S07]  /*2bff0*/  IADD3 R17, R0, c[0x0][0x198], RZ ;  /* 0x0000660000117a10 */ /* 0x000fce0007ffe0ff */
[----:B------:R1:W-:Y:S04]  /*2c000*/  @P2 STG.E.U16 [R4.64], R18 ;  /* 0x0000001204002986 */ /* 0x0003e8000c101504 */
[----:B------:R3:W-:Y:S04]  /*2c010*/  @P0 STG.E.U16 [R6.64], R16 ;  /* 0x0000001006000986 */ /* 0x0007e8000c101504 */
[----:B-1----:R-:W2:Y:S01]  /*2c020*/  LDL.LU R18, [R1+0x2ec] ;  /* 0x0002ec0001127983 */ /* 0x002ea20000300800 */
[----:B------:R-:W-:-:S03]  /*2c030*/  IMAD.WIDE R4, R17, 0x2, R14 ;  /* 0x0000000211047825 */ /* 0x000fc600078e020e */
[----:B------:R-:W2:Y:S01]  /*2c040*/  LDL.LU R22, [R1+0x310] ;  /* 0x0003100001167983 */ /* 0x000ea20000300800 */
[----:B---3--:R-:W-:-:S03]  /*2c050*/  PRMT R16, R26, 0x7632, R16 ;  /* 0x000076321a107816 */ /* 0x008fc60000000010 */
[----:B------:R1:W-:Y:S04]  /*2c060*/  @P4 STG.E.U16 [R4.64], R26 ;  /* 0x0000001a04004986 */ /* 0x0003e8000c101504 */
[----:B0-----:R-:W-:Y:S04]  /*2c070*/  STL [R1+0x14], R9 ;  /* 0x0000140901007387 */ /* 0x001fe80000100800 */
[----:B------:R0:W-:Y:S01]  /*2c080*/  STL.64 [R1+0x18], R10 ;  /* 0x0000180a01007387 */ /* 0x0001e20000100a00 */
[----:B-1----:R-:W-:-:S03]  /*2c090*/  IMAD.MOV.U32 R26, RZ, RZ, R8 ;  /* 0x000000ffff1a7224 */ /* 0x002fc600078e0008 */
[----:B0-----:R-:W3:Y:S04]  /*2c0a0*/  LDL.LU.64 R10, [R1+0xfc8] ;  /* 0x000fc800010a7983 */ /* 0x001ee80000300a00 */
[----:B------:R-:W3:Y:S01]  /*2c0b0*/  LDL.LU.64 R8, [R1+0xfc0] ;  /* 0x000fc00001087983 */ /* 0x000ee20000300a00 */
[----:B------:R-:W-:Y:S02]  /*2c0c0*/  ISETP.LT.AND P2, PT, R23, c[0x0][0x178], !P6 ;  /* 0x00005e0017007a0c */ /* 0x000fe40007741270 */
[----:B------:R-:W-:Y:S01]  /*2c0d0*/  ISETP.LT.AND P0, PT, R24, c[0x0][0x178], !P6 ;  /* 0x00005e0018007a0c */ /* 0x000fe20007701270 */
[----:B------:R-:W-:Y:S01]  /*2c0e0*/  IMAD.WIDE R6, R17, 0x2, R12 ;  /* 0x0000000211067825 */ /* 0x000fe200078e020c */
[----:B------:R-:W-:Y:S02]  /*2c0f0*/  IADD3 R3, R25, 0x61, RZ ;  /* 0x0000006119037810 */ /* 0x000fe40007ffe0ff */
[----:B------:R-:W-:-:S02]  /*2c100*/  ISETP.LT.AND P6, PT, R27, c[0x0][0x178], !P6 ;  /* 0x00005e001b007a0c */ /* 0x000fc400077c1270 */
[----:B------:R-:W-:Y:S02]  /*2c110*/  ISETP.LT.AND P4, PT, R29, c[0x0][0x178], !P1 ;  /* 0x00005e001d007a0c */ /* 0x000fe40004f81270 */
[----:B------:R-:W-:Y:S02]  /*2c120*/  ISETP.GE.AND P5, PT, R3, c[0x0][0x17c], PT ;  /* 0x00005f0003007a0c */ /* 0x000fe40003fa6270 */
[----:B----4-:R-:W-:Y:S01]  /*2c130*/  PRMT R20, R21, 0x7632, R20 ;  /* 0x0000763215147816 */ /* 0x010fe20000000014 */
[----:B--2---:R0:W-:Y:S02]  /*2c140*/  @P2 STG.E.U16 [R6.64], R18 ;  /* 0x0000001206002986 */ /* 0x0041e4000c101504 */
[C---:B0-----:R-:W-:Y:S01]  /*2c150*/  IADD3 R6, R17.reuse, c[0x0][0x198], RZ ;  /* 0x0000660011067a10 */ /* 0x041fe20007ffe0ff */
[----:B---3--:R-:W-:-:S04]  /*2c160*/  IMAD.WIDE R2, R17, 0x2, R10 ;  /* 0x0000000211027825 */ /* 0x008fc800078e020a */
[----:B------:R-:W-:Y:S01]  /*2c170*/  IMAD.WIDE R4, R17, 0x2, R8 ;  /* 0x0000000211047825 */ /* 0x000fe200078e0208 */
[----:B------:R0:W-:Y:S04]  /*2c180*/  @P0 STG.E.U16 [R2.64], R19 ;  /* 0x0000001302000986 */ /* 0x0001e8000c101504 */
[----:B------:R1:W-:Y:S01]  /*2c190*/  @P6 STG.E.U16 [R4.64], R21 ;  /* 0x0000001504006986 */ /* 0x0003e2000c101504 */
[----:B0-----:R-:W-:-:S03]  /*2c1a0*/  IMAD.WIDE R2, R6, 0x2, R14 ;  /* 0x0000000206027825 */ /* 0x001fc600078e020e */
[----:B------:R-:W-:Y:S01]  /*2c1b0*/  STL.64 [R1+0xfb0], R10 ;  /* 0x000fb00a01007387 */ /* 0x000fe20000100a00 */
[----:B-1----:R-:W-:-:S03]  /*2c1c0*/  IMAD.WIDE R4, R6, 0x2, R10 ;  /* 0x0000000206047825 */ /* 0x002fc600078e020a */
[----:B------:R0:W-:Y:S04]  /*2c1d0*/  @P4 STG.E.U16 [R2.64], R16 ;  /* 0x0000001002004986 */ /* 0x0001e8000c101504 */
[----:B------:R-:W-:Y:S01]  /*2c1e0*/  STL.64 [R1+0xfa8], R8 ;  /* 0x000fa80801007387 */ /* 0x000fe20000100a00 */
[C---:B0-----:R-:W-:Y:S01]  /*2c1f0*/  IADD3 R16, R6.reuse, c[0x0][0x198], RZ ;  /* 0x0000660006107a10 */ /* 0x041fe20007ffe0ff */
[----:B------:R-:W-:-:S04]  /*2c200*/  IMAD.WIDE R2, R6, 0x2, R12 ;  /* 0x0000000206027825 */ /* 0x000fc800078e020c */
[----:B------:R-:W-:Y:S02]  /*2c210*/  IMAD.WIDE R6, R6, 0x2, R8 ;  /* 0x0000000206067825 */ /* 0x000fe400078e0208 */
[----:B------:R-:W0:Y:S01]  /*2c220*/  LDS.128 R8, [R28] ;  /* 0x000000001c087984 */ /* 0x000e220000000c00 */
[----:B------:R-:W-:Y:S02]  /*2c230*/  ISETP.LT.AND P0, PT, R23, c[0x0][0x178], !P1 ;  /* 0x00005e0017007a0c */ /* 0x000fe40004f01270 */
[----:B------:R-:W-:Y:S02]  /*2c240*/  ISETP.LT.AND P2, PT, R24, c[0x0][0x178], !P1 ;  /* 0x00005e0018007a0c */ /* 0x000fe40004f41270 */
[----:B------:R-:W-:Y:S02]  /*2c250*/  ISETP.LT.AND P1, PT, R27, c[0x0][0x178], !P1 ;  /* 0x00005e001b007a0c */ /* 0x000fe40004f21270 */
[----:B------:R-:W-:Y:S02]  /*2c260*/  ISETP.LT.AND P6, PT, R29, c[0x0][0x178], !P3 ;  /* 0x00005e001d007a0c */ /* 0x000fe40005fc1270 */
[----:B------:R-:W-:-:S02]  /*2c270*/  PRMT R0, R18, 0x7632, R0 ;  /* 0x0000763212007816 */ /* 0x000fc40000000000 */
[----:B------:R-:W-:Y:S01]  /*2c280*/  PRMT R17, R19, 0x7632, R17 ;  /* 0x0000763213117816 */ /* 0x000fe20000000011 */
[----:B------:R-:W-:Y:S01]  /*2c290*/  IMAD.WIDE R18, R16, 0x2, R14 ;  /* 0x0000000210127825 */ /* 0x000fe200078e020e */
[----:B------:R-:W-:Y:S01]  /*2c2a0*/  IADD3 R21, R25, 0x62, RZ ;  /* 0x0000006219157810 */ /* 0x000fe20007ffe0ff */
[----:B------:R1:W-:Y:S04]  /*2c2b0*/  @P0 STG.E.U16 [R2.64], R0 ;  /* 0x0000000002000986 */ /* 0x0003e8000c101504 */
[----:B------:R-:W-:Y:S01]  /*2c2c0*/  @P2 STG.E.U16 [R4.64], R17 ;  /* 0x0000001104002986 */ /* 0x000fe2000c101504 */
[----:B------:R-:W-:-:S03]  /*2c2d0*/  ISETP.GE.AND P4, PT, R21, c[0x0][0x17c], PT ;  /* 0x00005f0015007a0c */ /* 0x000fc60003f86270 */
[----:B------:R2:W-:Y:S04]  /*2c2e0*/  @P1 STG.E.U16 [R6.64], R20 ;  /* 0x0000001406001986 */ /* 0x0005e8000c101504 */
[----:B------:R3:W-:Y:S01]  /*2c2f0*/  @P6 STG.E.U16 [R18.64], R22 ;  /* 0x0000001612006986 */ /* 0x0007e2000c101504 */
[----:B------:R-:W-:-:S03]  /*2c300*/  ISETP.LT.AND P6, PT, R29, c[0x0][0x178], !P5 ;  /* 0x00005e001d007a0c */ /* 0x000fc60006fc1270 */
[----:B------:R-:W4:Y:S01]  /*2c310*/  LDL.LU R21, [R1+0x2f0] ;  /* 0x0002f00001157983 */ /* 0x000f220000300800 */
[----:B-1----:R-:W-:-:S03]  /*2c320*/  PRMT R0, R22, 0x7632, R0 ;  /* 0x0000763216007816 */ /* 0x002fc60000000000 */
[----:B------:R-:W4:Y:S01]  /*2c330*/  LDL.LU R29, [R1+0xfb8] ;  /* 0x000fb800011d7983 */ /* 0x000f220000300800 */
[----:B--2---:R-:W-:-:S03]  /*2c340*/  IADD3 R7, R25, 0x63, RZ ;  /* 0x0000006319077810 */ /* 0x004fc60007ffe0ff */
[----:B0-----:R-:W-:Y:S01]  /*2c350*/  STL [R1+0x4], R9 ;  /* 0x0000040901007387 */ /* 0x001fe20000100800 */
[----:B---3--:R-:W-:-:S03]  /*2c360*/  IMAD.MOV.U32 R22, RZ, RZ, R8 ;  /* 0x000000ffff167224 */ /* 0x008fc600078e0008 */
[----:B------:R0:W-:Y:S01]  /*2c370*/  STL.64 [R1+0x8], R10 ;  /* 0x0000080a01007387 */ /* 0x0001e20000100a00 */
[----:B------:R-:W-:-:S03]  /*2c380*/  ISETP.GE.AND P0, PT, R7, c[0x0][0x17c], PT ;  /* 0x00005f0007007a0c */ /* 0x000fc60003f06270 */
[----:B0-----:R-:W2:Y:S04]  /*2c390*/  LDL.LU.64 R10, [R1+0xfb0] ;  /* 0x000fb000010a7983 */ /* 0x001ea80000300a00 */
[----:B------:R-:W3:Y:S04]  /*2c3a0*/  LDL.LU.64 R8, [R1+0xfa8] ;  /* 0x000fa80001087983 */ /* 0x000ee80000300a00 */
[----:B------:R-:W4:Y:S04]  /*2c3b0*/  LDL.LU R28, [R1+0x89c] ;  /* 0x00089c00011c7983 */ /* 0x000f280000300800 */
[----:B------:R-:W4:Y:S01]  /*2c3c0*/  LDL.LU R7, [R1+0x300] ;  /* 0x0003000001077983 */ /* 0x000f220000300800 */
[----:B------:R-:W-:-:S02]  /*2c3d0*/  ISETP.LT.AND P1, PT, R23, c[0x0][0x178], !P3 ;  /* 0x00005e0017007a0c */ /* 0x000fc40005f21270 */
[----:B------:R-:W-:Y:S02]  /*2c3e0*/  ISETP.LT.AND P2, PT, R24, c[0x0][0x178], !P3 ;  /* 0x00005e0018007a0c */ /* 0x000fe40005f41270 */
[----:B------:R-:W-:Y:S01]  /*2c3f0*/  ISETP.LT.AND P3, PT, R27, c[0x0][0x178], !P3 ;  /* 0x00005e001b007a0c */ /* 0x000fe20005f61270 */
[C---:B------:R-:W-:Y:S01]  /*2c400*/  IMAD.WIDE R2, R16.reuse, 0x2, R12 ;  /* 0x0000000210027825 */ /* 0x040fe200078e020c */
[----:B------:R-:W-:Y:S02]  /*2c410*/  IADD3 R6, R16, c[0x0][0x198], RZ ;  /* 0x0000660010067a10 */ /* 0x000fe40007ffe0ff */
[----:B------:R-:W-:Y:S01]  /*2c420*/  PRMT R20, R26, 0x7632, R20 ;  /* 0x000076321a147816 */ /* 0x000fe20000000014 */
[----:B--2---:R-:W-:-:S04]  /*2c430*/  IMAD.WIDE R4, R16, 0x2, R10 ;  /* 0x0000000210047825 */ /* 0x004fc800078e020a */
[----:B---3--:R-:W-:Y:S01]  /*2c440*/  IMAD.WIDE R16, R16, 0x2, R8 ;  /* 0x0000000210107825 */ /* 0x008fe200078e0208 */
[----:B----4-:R-:W-:Y:S04]  /*2c450*/  @P1 STG.E.U16 [R2.64], R7 ;  /* 0x0000000702001986 */ /* 0x010fe8000c101504 */
[----:B------:R-:W-:Y:S04]  /*2c460*/  @P2 STG.E.U16 [R4.64], R21 ;  /* 0x0000001504002986 */ /* 0x000fe8000c101504 */
[----:B------:R0:W-:Y:S04]  /*2c470*/  @P3 STG.E.U16 [R16.64], R26 ;  /* 0x0000001a10003986 */ /* 0x0001e8000c101504 */
[----:B0-----:R-:W2:Y:S01]  /*2c480*/  LDL.LU R26, [R1+0xfa4] ;  /* 0x000fa400011a7983 */ /* 0x001ea20000300800 */
[----:B------:R-:W-:Y:S01]  /*2c490*/  IMAD.WIDE R18, R6, 0x2, R14 ;  /* 0x0000000206127825 */ /* 0x000fe200078e020e */
[----:B------:R-:W-:-:S02]  /*2c4a0*/  ISETP.LT.AND P2, PT, R23, c[0x0][0x178], !P5 ;  /* 0x00005e0017007a0c */ /* 0x000fc40006f41270 */
[----:B------:R-:W-:Y:S02]  /*2c4b0*/  ISETP.LT.AND P3, PT, R24, c[0x0][0x178], !P5 ;  /* 0x00005e0018007a0c */ /* 0x000fe40006f61270 */
[----:B------:R-:W-:Y:S01]  /*2c4c0*/  ISETP.LT.AND P5, PT, R27, c[0x0][0x178], !P5 ;  /* 0x00005e001b007a0c */ /* 0x000fe20006fa1270 */
[----:B------:R0:W-:Y:S01]  /*2c4d0*/  @P6 STG.E.U16 [R18.64], R0 ;  /* 0x0000000012006986 */ /* 0x0001e2000c101504 */
[----:B------:R-:W-:Y:S01]  /*2c4e0*/  ISETP.LT.AND P6, PT, R28, c[0x0][0x178], !P4 ;  /* 0x00005e001c007a0c */ /* 0x000fe200067c1270 */
[C---:B------:R-:W-:Y:S01]  /*2c4f0*/  IMAD.WIDE R2, R6.reuse, 0x2, R12 ;  /* 0x0000000206027825 */ /* 0x040fe200078e020c */
[C---:B------:R-:W-:Y:S02]  /*2c500*/  IADD3 R16, R6.reuse, c[0x0][0x198], RZ ;  /* 0x0000660006107a10 */ /* 0x040fe40007ffe0ff */
[----:B------:R-:W-:Y:S01]  /*2c510*/  PRMT R17, R21, 0x7632, R17 ;  /* 0x0000763215117816 */ /* 0x000fe20000000011 */
[----:B------:R-:W-:Y:S01]  /*2c520*/  IMAD.WIDE R4, R6, 0x2, R10 ;  /* 0x0000000206047825 */ /* 0x000fe200078e020a */
[----:B0-----:R-:W-:-:S03]  /*2c530*/  PRMT R0, R7, 0x7632, R0 ;  /* 0x0000763207007816 */ /* 0x001fc60000000000 */
[----:B------:R-:W-:-:S04]  /*2c540*/  IMAD.WIDE R6, R6, 0x2, R8 ;  /* 0x0000000206067825 */ /* 0x000fc800078e0208 */
[----:B------:R-:W-:Y:S01]  /*2c550*/  IMAD.WIDE R18, R16, 0x2, R14 ;  /* 0x0000000210127825 */ /* 0x000fe200078e020e */
[----:B------:R-:W-:Y:S01]  /*2c560*/  @P2 STG.E.U16 [R2.64], R0 ;  /* 0x0000000002002986 */ /* 0x000fe2000c101504 */
[----:B------:R-:W-:-:S03]  /*2c570*/  ISETP.LT.AND P2, PT, R23, c[0x0][0x178], !P4 ;  /* 0x00005e0017007a0c */ /* 0x000fc60006741270 */
[----:B------:R-:W-:Y:S01]  /*2c580*/  @P3 STG.E.U16 [R4.64], R17 ;  /* 0x0000001104003986 */ /* 0x000fe2000c101504 */
[----:B------:R-:W-:-:S03]  /*2c590*/  IADD3 R21, R25, 0x64, RZ ;  /* 0x0000006419157810 */ /* 0x000fc60007ffe0ff */
[----:B------:R0:W-:Y:S01]  /*2c5a0*/  @P5 STG.E.U16 [R6.64], R20 ;  /* 0x0000001406005986 */ /* 0x0001e2000c101504 */
[----:B------:R-:W-:Y:S02]  /*2c5b0*/  ISETP.LT.AND P5, PT, R24, c[0x0][0x178], !P4 ;  /* 0x00005e0018007a0c */ /* 0x000fe400067a1270 */
[----:B------:R-:W-:Y:S02]  /*2c5c0*/  ISETP.LT.AND P4, PT, R27, c[0x0][0x178], !P4 ;  /* 0x00005e001b007a0c */ /* 0x000fe40006781270 */
[----:B0-----:R-:W-:Y:S02]  /*2c5d0*/  IADD3 R7, R25, 0x65, RZ ;  /* 0x0000006519077810 */ /* 0x001fe40007ffe0ff */
[----:B------:R-:W-:Y:S02]  /*2c5e0*/  ISETP.GE.AND P1, PT, R21, c[0x0][0x17c], PT ;  /* 0x00005f0015007a0c */ /* 0x000fe40003f26270 */
[----:B------:R-:W3:Y:S04]  /*2c5f0*/  LDL.LU R21, [R1+0x320] ;  /* 0x0003200001157983 */ /* 0x000ee80000300800 */
[----:B------:R-:W4:Y:S01]  /*2c600*/  LDL.LU R23, [R1+0x390] ;  /* 0x0003900001177983 */ /* 0x000f220000300800 */
[----:B------:R-:W-:-:S03]  /*2c610*/  ISETP.GE.AND P3, PT, R7, c[0x0][0x17c], PT ;  /* 0x00005f0007007a0c */ /* 0x000fc60003f66270 */
[----:B--2---:R-:W-:Y:S01]  /*2c620*/  @P6 STG.E.U16 [R18.64], R26 ;  /* 0x0000001a12006986 */ /* 0x004fe2000c101504 */
[----:B------:R-:W-:-:S03]  /*2c630*/  PRMT R0, R26, 0x7632, R0 ;  /* 0x000076321a007816 */ /* 0x000fc60000000000 */
[----:B------:R0:W1:Y:S04]  /*2c640*/  LDS.128 R24, [R29] ;  /* 0x000000001d187984 */ /* 0x0000680000000c00 */
[----:B0-----:R-:W2:Y:S04]  /*2c650*/  LDL R29, [R1+0xa08] ;  /* 0x000a0800011d7983 */ /* 0x001ea80000100800 */
[----:B-1----:R0:W-:Y:S04]  /*2c660*/  STL [R1+0xf98], R25 ;  /* 0x000f981901007387 */ /* 0x0021e80000100800 */
[----:B0-----:R-:W2:Y:S04]  /*2c670*/  LDL R25, [R1+0x898] ;  /* 0x0008980001197983 */ /* 0x001ea80000100800 */
[----:B------:R0:W-:Y:S04]  /*2c680*/  STL [R1+0xf8c], R26 ;  /* 0x000f8c1a01007387 */ /* 0x0001e80000100800 */
[----:B0-----:R-:W2:Y:S04]  /*2c690*/  LDL R26, [R1+0x900] ;  /* 0x00090000011a7983 */ /* 0x001ea80000100800 */
[----:B------:R0:W-:Y:S04]  /*2c6a0*/  STL [R1+0xf80], R27 ;  /* 0x000f801b01007387 */ /* 0x0001e80000100800 */
[----:B0-----:R-:W2:Y:S04]  /*2c6b0*/  LDL R27, [R1+0x904] ;  /* 0x00090400011b7983 */ /* 0x001ea80000100800 */
[----:B------:R-:W2:Y:S01]  /*2c6c0*/  LDL.LU R7, [R1+0x330] ;  /* 0x0003300001077983 */ /* 0x000ea20000300800 */
[C---:B------:R-:W-:Y:S01]  /*2c6d0*/  IMAD.WIDE R2, R16.reuse, 0x2, R12 ;  /* 0x0000000210027825 */ /* 0x040fe200078e020c */
[----:B------:R-:W-:-:S02]  /*2c6e0*/  IADD3 R6, R16, c[0x0][0x198], RZ ;  /* 0x0000660010067a10 */ /* 0x000fc40007ffe0ff */
[----:B------:R-:W-:Y:S01]  /*2c6f0*/  ISETP.LT.AND P6, PT, R28, c[0x0][0x178], !P0 ;  /* 0x00005e001c007a0c */ /* 0x000fe200047c1270 */
[----:B------:R-:W-:-:S04]  /*2c700*/  IMAD.WIDE R4, R16, 0x2, R10 ;  /* 0x0000000210047825 */ /* 0x000fc800078e020a */
[----:B------:R-:W-:-:S04]  /*2c710*/  IMAD.WIDE R16, R16, 0x2, R8 ;  /* 0x0000000210107825 */ /* 0x000fc800078e0208 */
[----:B------:R-:W-:Y:S01]  /*2c720*/  IMAD.WIDE R18, R6, 0x2, R14 ;  /* 0x0000000206127825 */ /* 0x000fe200078e020e */
[----:B------:R-:W-:Y:S01]  /*2c730*/  PRMT R20, R22, 0x7632, R20 ;  /* 0x0000763216147816 */ /* 0x000fe20000000014 */
[----:B--2---:R0:W-:Y:S04]  /*2c740*/  @P2 STG.E.U16 [R2.64], R7 ;  /* 0x0000000702002986 */ /* 0x0041e8000c101504 */
[----:B---3--:R-:W-:Y:S04]  /*2c750*/  @P5 STG.E.U16 [R4.64], R21 ;  /* 0x0000001504005986 */ /* 0x008fe8000c101504 */
[----:B------:R1:W-:Y:S01]  /*2c760*/  @P4 STG.E.U16 [R16.64], R22 ;  /* 0x0000001610004986 */ /* 0x0003e2000c101504 */
[----:B------:R-:W-:-:S03]  /*2c770*/  ISETP.LT.AND P4, PT, R26, c[0x0][0x178], !P0 ;  /* 0x00005e001a007a0c */ /* 0x000fc60004781270 */
[----:B------:R2:W-:Y:S01]  /*2c780*/  @P6 STG.E.U16 [R18.64], R0 ;  /* 0x0000000012006986 */ /* 0x0005e2000c101504 */
[----:B0-----:R-:W-:Y:S01]  /*2c790*/  IMAD.WIDE R2, R6, 0x2, R12 ;  /* 0x0000000206027825 */ /* 0x001fe200078e020c */
[----:B------:R-:W-:Y:S02]  /*2c7a0*/  ISETP.LT.AND P5, PT, R27, c[0x0][0x178], !P0 ;  /* 0x00005e001b007a0c */ /* 0x000fe400047a1270 */
[----:B-1----:R-:W4:Y:S01]  /*2c7b0*/  LDL.LU R22, [R1+0xfa0] ;  /* 0x000fa00001167983 */ /* 0x002f220000300800 */
[----:B--2---:R-:W-:-:S03]  /*2c7c0*/  PRMT R0, R7, 0x7632, R0 ;  /* 0x0000763207007816 */ /* 0x004fc60000000000 */
[----:B------:R-:W2:Y:S01]  /*2c7d0*/  LDL.LU R27, [R1+0x360] ;  /* 0x00036000011b7983 */ /* 0x000ea20000300800 */
[----:B------:R-:W-:Y:S02]  /*2c7e0*/  PRMT R19, R21, 0x7632, R19 ;  /* 0x0000763215137816 */ /* 0x000fe40000000013 */
[----:B------:R-:W-:Y:S01]  /*2c7f0*/  IADD3 R21, R25, 0x66, RZ ;  /* 0x0000006619157810 */ /* 0x000fe20007ffe0ff */
[----:B------:R0:W-:Y:S03]  /*2c800*/  @P4 STG.E.U16 [R2.64], R0 ;  /* 0x0000000002004986 */ /* 0x0001e6000c101504 */
[----:B------:R-:W-:Y:S02]  /*2c810*/  ISETP.GE.AND P2, PT, R21, c[0x0][0x17c], PT ;  /* 0x00005f0015007a0c */ /* 0x000fe40003f46270 */
[----:B------:R-:W3:Y:S04]  /*2c820*/  LDL R21, [R1+0xa08] ;  /* 0x000a080001157983 */ /* 0x000ee80000100800 */
[----:B0-----:R-:W2:Y:S01]  /*2c830*/  LDL R3, [R1+0x904] ;  /* 0x0009040001037983 */ /* 0x001ea20000100800 */
[----:B------:R-:W-:-:S03]  /*2c840*/  ISETP.LT.AND P0, PT, R29, c[0x0][0x178], !P0 ;  /* 0x00005e001d007a0c */ /* 0x000fc60004701270 */
[----:B------:R-:W0:Y:S01]  /*2c850*/  S2R R29, SR_TID.X ;  /* 0x00000000001d7919 */ /* 0x000e220000002100 */
[----:B------:R-:W-:Y:S01]  /*2c860*/  IMAD.WIDE R4, R6, 0x2, R10 ;  /* 0x0000000206047825 */ /* 0x000fe200078e020a */
[----:B------:R-:W-:Y:S02]  /*2c870*/  ISETP.LT.AND P6, PT, R28, c[0x0][0x178], !P1 ;  /* 0x00005e001c007a0c */ /* 0x000fe40004fc1270 */
[----:B------:R-:W-:Y:S02]  /*2c880*/  ISETP.LT.AND P4, PT, R26, c[0x0][0x178], !P1 ;  /* 0x00005e001a007a0c */ /* 0x000fe40004f81270 */
[----:B------:R-:W-:Y:S01]  /*2c890*/  @P5 STG.E.U16 [R4.64], R19 ;  /* 0x0000001304005986 */ /* 0x000fe2000c101504 */
[C---:B------:R-:W-:Y:S01]  /*2c8a0*/  IADD3 R18, R6.reuse, c[0x0][0x198], RZ ;  /* 0x0000660006127a10 */ /* 0x040fe20007ffe0ff */
[----:B------:R-:W-:-:S05]  /*2c8b0*/  IMAD.WIDE R6, R6, 0x2, R8 ;  /* 0x0000000206067825 */ /* 0x000fca00078e0208 */
[----:B------:R-:W-:Y:S01]  /*2c8c0*/  @P0 STG.E.U16 [R6.64], R20 ;  /* 0x0000001406000986 */ /* 0x000fe2000c101504 */
[----:B--2---:R-:W-:Y:S02]  /*2c8d0*/  ISETP.LT.AND P5, PT, R3, c[0x0][0x178], !P1 ;  /* 0x00005e0003007a0c */ /* 0x004fe40004fa1270 */
[----:B---3--:R-:W-:Y:S02]  /*2c8e0*/  ISETP.LT.AND P1, PT, R21, c[0x0][0x178], !P1 ;  /* 0x00005e0015007a0c */ /* 0x008fe40004f21270 */
[C---:B0-----:R-:W-:Y:S01]  /*2c8f0*/  LOP3.LUT R21, R29.reuse, 0x7f, RZ, 0xc0, !PT ;  /* 0x0000007f1d157812 */ /* 0x041fe200078ec0ff */
[----:B------:R-:W-:-:S05]  /*2c900*/  IMAD.SHL.U32 R29, R29, 0x400, RZ ;  /* 0x000004001d1d7824 */ /* 0x000fca00078e00ff */
[----:B------:R-:W-:-:S05]  /*2c910*/  LOP3.LUT R29, R29, 0x1800, RZ, 0xc0, !PT ;  /* 0x000018001d1d7812 */ /* 0x000fca00078ec0ff */
[----:B------:R-:W-:-:S05]  /*2c920*/  IMAD R29, R21, 0x10, R29 ;  /* 0x00000010151d7824 */ /* 0x000fca00078e021d */
[----:B------:R-:W-:-:S05]  /*2c930*/  LOP3.LUT R29, R29, 0x60, RZ, 0x3c, !PT ;  /* 0x000000601d1d7812 */ /* 0x000fca00078e3cff */
[----:B------:R0:W1:Y:S04]  /*2c940*/  LDS.128 R4, [R29] ;  /* 0x000000001d047984 */ /* 0x0000680000000c00 */
[----:B0-----:R-:W2:Y:S04]  /*2c950*/  LDL.LU R29, [R1+0x3a0] ;  /* 0x0003a000011d7983 */ /* 0x001ea80000300800 */
[----:B-1----:R0:W-:Y:S04]  /*2c960*/  STL [R1+0xf9c], R4 ;  /* 0x000f9c0401007387 */ /* 0x0021e80000100800 */
[----:B0-----:R-:W3:Y:S04]  /*2c970*/  LDL.LU R4, [R1+0x380] ;  /* 0x0003800001047983 */ /* 0x001ee80000300800 */
[----:B------:R-:W-:Y:S04]  /*2c980*/  STL [R1+0xf94], R5 ;  /* 0x000f940501007387 */ /* 0x000fe80000100800 */
[----:B------:R0:W-:Y:S04]  /*2c990*/  STL [R1+0xf90], R6 ;  /* 0x000f900601007387 */ /* 0x0001e80000100800 */
[----:B0-----:R-:W2:Y:S04]  /*2c9a0*/  LDL R6, [R1+0x904] ;  /* 0x0009040001067983 */ /* 0x001ea80000100800 */
[----:B------:R0:W-:Y:S04]  /*2c9b0*/  STL [R1+0xf84], R7 ;  /* 0x000f840701007387 */ /* 0x0001e80000100800 */
[----:B0-----:R-:W2:Y:S01]  /*2c9c0*/  LDL R7, [R1+0xa08] ;  /* 0x000a080001077983 */ /* 0x001ea20000100800 */
[----:B------:R-:W-:Y:S01]  /*2c9d0*/  IMAD.WIDE R16, R18, 0x2, R14 ;  /* 0x0000000212107825 */ /* 0x000fe200078e020e */
[----:B----4-:R-:W-:-:S04]  /*2c9e0*/  PRMT R22, R23, 0x7632, R22 ;  /* 0x0000763217167816 */ /* 0x010fc80000000016 */
[----:B------:R0:W-:Y:S01]  /*2c9f0*/  @P6 STG.E.U16 [R16.64], R23 ;  /* 0x0000001710006986 */ /* 0x0001e2000c101504 */
[----:B------:R-:W-:Y:S01]  /*2ca00*/  ISETP.LT.AND P6, PT, R28, c[0x0][0x178], !P3 ;  /* 0x00005e001c007a0c */ /* 0x000fe20005fc1270 */
[C---:B------:R-:W-:Y:S01]  /*2ca10*/  IMAD.WIDE R2, R18.reuse, 0x2, R12 ;  /* 0x0000000212027825 */ /* 0x040fe200078e020c */
[----:B------:R-:W-:-:S03]  /*2ca20*/  IADD3 R0, R18, c[0x0][0x198], RZ ;  /* 0x0000660012007a10 */ /* 0x000fc60007ffe0ff */
[----:B0-----:R-:W-:Y:S01]  /*2ca30*/  IMAD.WIDE R16, R18, 0x2, R10 ;  /* 0x0000000212107825 */ /* 0x001fe200078e020a */
[----:B------:R-:W-:-:S03]  /*2ca40*/  IADD3 R23, R25, 0x67, RZ ;  /* 0x0000006719177810 */ /* 0x000fc60007ffe0ff */
[----:B------:R-:W-:Y:S01]  /*2ca50*/  IMAD.WIDE R18, R18, 0x2, R8 ;  /* 0x0000000212127825 */ /* 0x000fe200078e0208 */
[----:B------:R-:W-:Y:S02]  /*2ca60*/  ISETP.GE.AND P0, PT, R23, c[0x0][0x17c], PT ;  /* 0x00005f0017007a0c */ /* 0x000fe40003f06270 */
[----:B------:R-:W-:Y:S01]  /*2ca70*/  PRMT R23, R24, 0x7632, R23 ;  /* 0x0000763218177816 */ /* 0x000fe20000000017 */
[----:B------:R-:W-:Y:S01]  /*2ca80*/  IMAD.WIDE R20, R0, 0x2, R14 ;  /* 0x0000000200147825 */ /* 0x000fe200078e020e */
[----:B---3--:R-:W-:Y:S04]  /*2ca90*/  @P4 STG.E.U16 [R2.64], R4 ;  /* 0x0000000402004986 */ /* 0x008fe8000c101504 */
[----:B------:R-:W-:Y:S04]  /*2caa0*/  @P5 STG.E.U16 [R16.64], R27 ;  /* 0x0000001b10005986 */ /* 0x000fe8000c101504 */
[----:B------:R0:W-:Y:S01]  /*2cab0*/  @P1 STG.E.U16 [R18.64], R24 ;  /* 0x0000001812001986 */ /* 0x0001e2000c101504 */
[----:B------:R-:W-:-:S03]  /*2cac0*/  ISETP.LT.AND P4, PT, R26, c[0x0][0x178], !P3 ;  /* 0x00005e001a007a0c */ /* 0x000fc60005f81270 */
[----:B------:R1:W-:Y:S01]  /*2cad0*/  @P6 STG.E.U16 [R20.64], R22 ;  /* 0x0000001614006986 */ /* 0x0003e2000c101504 */
[----:B0-----:R-:W-:Y:S02]  /*2cae0*/  IADD3 R24, R25, 0x68, RZ ;  /* 0x0000006819187810 */ /* 0x001fe40007ffe0ff */
[----:B--2---:R-:W-:Y:S02]  /*2caf0*/  ISETP.LT.AND P5, PT, R6, c[0x0][0x178], !P3 ;  /* 0x00005e0006007a0c */ /* 0x004fe40005fa1270 */
[----:B-1----:R-:W-:Y:S02]  /*2cb00*/  PRMT R21, R4, 0x7632, R21 ;  /* 0x0000763204157816 */ /* 0x002fe40000000015 */
[----:B------:R-:W2:Y:S01]  /*2cb10*/  LDL R4, [R1+0x370] ;  /* 0x0003700001047983 */ /* 0x000ea20000100800 */
[----:B------:R-:W-:Y:S02]  /*2cb20*/  ISETP.LT.AND P6, PT, R7, c[0x0][0x178], !P3 ;  /* 0x00005e0007007a0c */ /* 0x000fe40005fc1270 */
[----:B------:R-:W-:-:S02]  /*2cb30*/  ISETP.GE.AND P3, PT, R24, c[0x0][0x17c], PT ;  /* 0x00005f0018007a0c */ /* 0x000fc40003f66270 */
[----:B------:R-:W3:Y:S01]  /*2cb40*/  LDL.LU R24, [R1+0x898] ;  /* 0x0008980001187983 */ /* 0x000ee20000300800 */
[----:B------:R-:W-:Y:S01]  /*2cb50*/  ISETP.LT.AND P1, PT, R28, c[0x0][0x178], !P2 ;  /* 0x00005e001c007a0c */ /* 0x000fe20005721270 */
[C---:B------:R-:W-:Y:S01]  /*2cb60*/  IMAD.WIDE R2, R0.reuse, 0x2, R12 ;  /* 0x0000000200027825 */ /* 0x040fe200078e020c */
[C---:B------:R-:W-:Y:S02]  /*2cb70*/  IADD3 R20, R0.reuse, c[0x0][0x198], RZ ;  /* 0x0000660000147a10 */ /* 0x040fe40007ffe0ff */
[----:B------:R-:W-:Y:S01]  /*2cb80*/  PRMT R22, R27, 0x7632, R22 ;  /* 0x000076321b167816 */ /* 0x000fe20000000016 */
[----:B------:R-:W-:Y:S01]  /*2cb90*/  IMAD.WIDE R16, R0, 0x2, R10 ;  /* 0x0000000200107825 */ /* 0x000fe200078e020a */
[----:B------:R0:W-:Y:S01]  /*2cba0*/  @P4 STG.E.U16 [R2.64], R21 ;  /* 0x0000001502004986 */ /* 0x0001e2000c101504 */
[----:B------:R-:W-:Y:S02]  /*2cbb0*/  ISETP.LT.AND P4, PT, R26, c[0x0][0x178], !P2 ;  /* 0x00005e001a007a0c */ /* 0x000fe40005781270 */
[----:B------:R-:W-:Y:S01]  /*2cbc0*/  IMAD.WIDE R18, R0, 0x2, R8 ;  /* 0x0000000200127825 */ /* 0x000fe200078e0208 */
[----:B------:R1:W-:Y:S04]  /*2cbd0*/  @P5 STG.E.U16 [R16.64], R22 ;  /* 0x0000001610005986 */ /* 0x0003e8000c101504 */
[----:B------:R-:W-:Y:S01]  /*2cbe0*/  @P6 STG.E.U16 [R18.64], R23 ;  /* 0x0000001712006986 */ /* 0x000fe2000c101504 */
[----:B0-----:R-:W-:Y:S01]  /*2cbf0*/  IMAD.WIDE R2, R20, 0x2, R14 ;  /* 0x0000000214027825 */ /* 0x001fe200078e020e */
[----:B-1----:R-:W-:-:S04]  /*2cc00*/  PRMT R22, R29, 0x7632, R22 ;  /* 0x000076321d167816 */ /* 0x002fc80000000016 */
[----:B------:R0:W-:Y:S02]  /*2cc10*/  @P1 STG.E.U16 [R2.64], R29 ;  /* 0x0000001d02001986 */ /* 0x0001e4000c101504 */
[----:B0-----:R-:W-:Y:S02]  /*2cc20*/  IMAD.WIDE R2, R20, 0x2, R12 ;  /* 0x0000000214027825 */ /* 0x001fe400078e020c */
[----:B------:R-:W4:Y:S04]  /*2cc30*/  LDL.LU R29, [R1+0x314] ;  /* 0x00031400011d7983 */ /* 0x000f280000300800 */
[----:B------:R-:W4:Y:S04]  /*2cc40*/  LDL.LU R5, [R1+0x304] ;  /* 0x0003040001057983 */ /* 0x000f280000300800 */
[----:B------:R-:W4:Y:S04]  /*2cc50*/  LDL.LU R25, [R1+0x2f4] ;  /* 0x0002f40001197983 */ /* 0x000f280000300800 */
[----:B------:R-:W4:Y:S04]  /*2cc60*/  LDL.LU R27, [R1+0x14] ;  /* 0x00001400011b7983 */ /* 0x000f280000300800 */
[----:B--2---:R0:W-:Y:S01]  /*2cc70*/  @P4 STG.E.U16 [R2.64], R4 ;  /* 0x0000000402004986 */ /* 0x0041e2000c101504 */
[----:B---3--:R-:W-:-:S04]  /*2cc80*/  IADD3 R23, R24, 0x69, RZ ;  /* 0x0000006918177810 */ /* 0x008fc80007ffe0ff */
[----:B------:R-:W-:Y:S02]  /*2cc90*/  ISETP.GE.AND P1, PT, R23, c[0x0][0x17c], PT ;  /* 0x00005f0017007a0c */ /* 0x000fe40003f26270 */
[----:B------:R-:W2:Y:S04]  /*2cca0*/  LDL.LU R23, [R1+0x350] ;  /* 0x0003500001177983 */ /* 0x000ea80000300800 */
[----:B0-----:R-:W3:Y:S04]  /*2ccb0*/  LDL.LU R4, [R1+0xf9c] ;  /* 0x000f9c0001047983 */ /* 0x001ee80000300800 */
[----:B------:R-:W4:Y:S01]  /*2ccc0*/  LDL.LU R3, [R1+0x370] ;  /* 0x0003700001037983 */ /* 0x000f220000300800 */
[----:B------:R-:W-:-:S02]  /*2ccd0*/  ISETP.LT.AND P5, PT, R6, c[0x0][0x178], !P2 ;  /* 0x00005e0006007a0c */ /* 0x000fc400057a1270 */
[----:B------:R-:W-:Y:S02]  /*2cce0*/  ISETP.LT.AND P2, PT, R7, c[0x0][0x178], !P2 ;  /* 0x00005e0007007a0c */ /* 0x000fe40005741270 */
[----:B------:R-:W-:Y:S02]  /*2ccf0*/  ISETP.LT.AND P6, PT, R28, c[0x0][0x178], !P0 ;  /* 0x00005e001c007a0c */ /* 0x000fe400047c1270 */
[C---:B------:R-:W-:Y:S01]  /*2cd00*/  IADD3 R0, R20.reuse, c[0x0][0x198], RZ ;  /* 0x0000660014007a10 */ /* 0x040fe20007ffe0ff */
[----:B------:R-:W-:-:S04]  /*2cd10*/  IMAD.WIDE R16, R20, 0x2, R10 ;  /* 0x0000000214107825 */ /* 0x000fc800078e020a */
[----:B------:R-:W-:Y:S01]  /*2cd20*/  IMAD.WIDE R18, R20, 0x2, R8 ;  /* 0x0000000214127825 */ /* 0x000fe200078e0208 */
[----:B------:R-:W-:-:S03]  /*2cd30*/  ISETP.LT.AND P4, PT, R26, c[0x0][0x178], !P0 ;  /* 0x00005e001a007a0c */ /* 0x000fc60004781270 */
[----:B------:R-:W-:Y:S01]  /*2cd40*/  IMAD.WIDE R20, R0, 0x2, R14 ;  /* 0x0000000200147825 */ /* 0x000fe200078e020e */
[----:B--2---:R0:W-:Y:S01]  /*2cd50*/  @P5 STG.E.U16 [R16.64], R23 ;  /* 0x0000001710005986 */ /* 0x0041e2000c101504 */
[----:B------:R-:W-:-:S03]  /*2cd60*/  ISETP.LT.AND P5, PT, R6, c[0x0][0x178], !P0 ;  /* 0x00005e0006007a0c */ /* 0x000fc600047a1270 */
[----:B---3--:R1:W-:Y:S04]  /*2cd70*/  @P2 STG.E.U16 [R18.64], R4 ;  /* 0x0000000412002986 */ /* 0x0083e8000c101504 */
[----:B------:R4:W-:Y:S01]  /*2cd80*/  @P6 STG.E.U16 [R20.64], R22 ;  /* 0x0000001614006986 */ /* 0x0009e2000c101504 */
[----:B------:R-:W-:Y:S02]  /*2cd90*/  ISETP.LT.AND P6, PT, R7, c[0x0][0x178], !P0 ;  /* 0x00005e0007007a0c */ /* 0x000fe400047c1270 */
[----:B------:R-:W-:Y:S01]  /*2cda0*/  ISETP.LT.AND P0, PT, R28, c[0x0][0x178], !P3 ;  /* 0x00005e001c007a0c */ /* 0x000fe20005f01270 */
[----:B0-----:R-:W-:-:S04]  /*2cdb0*/  IMAD.WIDE R16, R0, 0x2, R10 ;  /* 0x0000000200107825 */ /* 0x001fc800078e020a */
[----:B-1----:R-:W-:Y:S01]  /*2cdc0*/  IMAD.WIDE R18, R0, 0x2, R8 ;  /* 0x0000000200127825 */ /* 0x002fe200078e0208 */
[----:B----4-:R-:W-:-:S03]  /*2cdd0*/  PRMT R20, R3, 0x7632, R20 ;  /* 0x0000763203147816 */ /* 0x010fc60000000014 */
[----:B------:R-:W-:Y:S01]  /*2cde0*/  IMAD.WIDE R2, R0, 0x2, R12 ;  /* 0x0000000200027825 */ /* 0x000fe200078e020c */
[----:B------:R-:W-:Y:S02]  /*2cdf0*/  PRMT R21, R23, 0x7632, R21 ;  /* 0x0000763217157816 */ /* 0x000fe40000000015 */
[----:B------:R-:W-:Y:S02]  /*2ce00*/  PRMT R22, R4, 0x7632, R22 ;  /* 0x0000763204167816 */ /* 0x000fe40000000016 */
[----:B------:R-:W-:Y:S01]  /*2ce10*/  IADD3 R4, R0, c[0x0][0x198], RZ ;  /* 0x0000660000047a10 */ /* 0x000fe20007ffe0ff */
        /* <DEDUP_REMOVED lines=26> */
[----:B------:R-:W-:Y:S01]  /*2cfc0*/  ISETP.LT.AND P6, PT, R7, c[0x0][0x178], !P1 ;  /* 0x00005e0007007a0c */ /* 0x000fe20004fc1270 */
[----:B------:R-:W-:Y:S01]  /*2cfd0*/  IMAD.WIDE R2, R0, 0x2, R12 ;  /* 0x0000000200027825 */ /* 0x000fe200078e020c */
[----:B------:R-:W-:-:S02]  /*2cfe0*/  ISETP.LT.AND P1, PT, R28, c[0x0][0x178], !P2 ;  /* 0x00005e001c007a0c */ /* 0x000fc40005721270 */
[----:B------:R-:W-:Y:S02]  /*2cff0*/  PRMT R20, R5, 0x7632, R20 ;  /* 0x0000763205147816 */ /* 0x000fe40000000014 */
[----:B------:R-:W-:Y:S02]  /*2d000*/  IADD3 R23, R24, 0x6b, RZ ;  /* 0x0000006b18177810 */ /* 0x000fe40007ffe0ff */
[C---:B------:R-:W-:Y:S01]  /*2d010*/  IADD3 R4, R0.reuse, c[0x0][0x198], RZ ;  /* 0x0000660000047a10 */ /* 0x040fe20007ffe0ff */
[C---:B------:R-:W-:Y:S01]  /*2d020*/  IMAD.WIDE R16, R0.reuse, 0x2, R10 ;  /* 0x0000000200107825 */ /* 0x040fe200078e020a */
[----:B------:R-:W-:Y:S01]  /*2d030*/  ISETP.GE.AND P0, PT, R23, c[0x0][0x17c], PT ;  /* 0x00005f0017007a0c */ /* 0x000fe20003f06270 */
[----:B------:R0:W-:Y:S01]  /*2d040*/  @P4 STG.E.U16 [R2.64], R20 ;  /* 0x0000001402004986 */ /* 0x0001e2000c101504 */
[----:B------:R-:W-:Y:S01]  /*2d050*/  PRMT R22, R27, 0x7632, R22 ;  /* 0x000076321b167816 */ /* 0x000fe20000000016 */
[----:B------:R-:W-:Y:S01]  /*2d060*/  IMAD.WIDE R18, R0, 0x2, R8 ;  /* 0x0000000200127825 */ /* 0x000fe200078e0208 */
[----:B------:R-:W-:-:S02]  /*2d070*/  IADD3 R23, R24, 0x6c, RZ ;  /* 0x0000006c18177810 */ /* 0x000fc40007ffe0ff */
[----:B------:R-:W-:Y:S01]  /*2d080*/  ISETP.LT.AND P4, PT, R26, c[0x0][0x178], !P2 ;  /* 0x00005e001a007a0c */ /* 0x000fe20005781270 */
[----:B------:R1:W-:Y:S01]  /*2d090*/  @P5 STG.E.U16 [R16.64], R21 ;  /* 0x0000001510005986 */ /* 0x0003e2000c101504 */
[----:B------:R-:W-:Y:S01]  /*2d0a0*/  ISETP.GE.AND P3, PT, R23, c[0x0][0x17c], PT ;  /* 0x00005f0017007a0c */ /* 0x000fe20003f66270 */
[----:B0-----:R-:W-:Y:S02]  /*2d0b0*/  IMAD.WIDE R2, R4, 0x2, R14 ;  /* 0x0000000204027825 */ /* 0x001fe400078e020e */
[----:B------:R0:W-:Y:S01]  /*2d0c0*/  @P6 STG.E.U16 [R18.64], R22 ;  /* 0x0000001612006986 */ /* 0x0001e2000c101504 */
[----:B------:R-:W-:Y:S02]  /*2d0d0*/  IADD3 R23, R24, 0x6d, RZ ;  /* 0x0000006d18177810 */ /* 0x000fe40007ffe0ff */
[C---:B------:R-:W-:Y:S01]  /*2d0e0*/  IADD3 R0, R4.reuse, c[0x0][0x198], RZ ;  /* 0x0000660004007a10 */ /* 0x040fe20007ffe0ff */
[----:B-1----:R-:W-:-:S04]  /*2d0f0*/  IMAD.WIDE R16, R4, 0x2, R10 ;  /* 0x0000000204107825 */ /* 0x002fc800078e020a */
[C---:B0-----:R-:W-:Y:S01]  /*2d100*/  IMAD.WIDE R18, R4.reuse, 0x2, R8 ;  /* 0x0000000204127825 */ /* 0x041fe200078e0208 */
        /* <DEDUP_REMOVED lines=25> */
[----:B------:R-:W-:Y:S01]  /*2d2a0*/  IMAD.WIDE R2, R0, 0x2, R12 ;  /* 0x0000000200027825 */ /* 0x000fe200078e020c */
[----:B------:R-:W-:Y:S02]  /*2d2b0*/  PRMT R22, R4, 0x7632, R22 ;  /* 0x0000763204167816 */ /* 0x000fe40000000016 */
[C---:B------:R-:W-:Y:S01]  /*2d2c0*/  IADD3 R4, R0.reuse, c[0x0][0x198], RZ ;  /* 0x0000660000047a10 */ /* 0x040fe20007ffe0ff */
[----:B------:R-:W-:Y:S01]  /*2d2d0*/  IMAD.WIDE R18, R0, 0x2, R8 ;  /* 0x0000000200127825 */ /* 0x000fe200078e0208 */
[----:B------:R-:W-:Y:S01]  /*2d2e0*/  PRMT R21, R23, 0x7632, R21 ;  /* 0x0000763217157816 */ /* 0x000fe20000000015 */
[----:B------:R0:W-:Y:S01]  /*2d2f0*/  @P4 STG.E.U16 [R2.64], R20 ;  /* 0x0000001402004986 */ /* 0x0001e2000c101504 */
[----:B------:R-:W-:-:S03]  /*2d300*/  ISETP.LT.AND P4, PT, R26, c[0x0][0x178], !P3 ;  /* 0x00005e001a007a0c */ /* 0x000fc60005f81270 */
[----:B------:R-:W-:Y:S04]  /*2d310*/  @P5 STG.E.U16 [R16.64], R21 ;  /* 0x0000001510005986 */ /* 0x000fe8000c101504 */
[----:B------:R1:W-:Y:S01]  /*2d320*/  @P6 STG.E.U16 [R18.64], R22 ;  /* 0x0000001612006986 */ /* 0x0003e2000c101504 */
[----:B0-----:R-:W-:-:S05]  /*2d330*/  IMAD.WIDE R2, R4, 0x2, R14 ;  /* 0x0000000204027825 */ /* 0x001fca00078e020e */
[----:B------:R0:W-:Y:S01]  /*2d340*/  @P0 STG.E.U16 [R2.64], R29 ;  /* 0x0000001d02000986 */ /* 0x0001e2000c101504 */
[----:B-1----:R-:W-:Y:S01]  /*2d350*/  PRMT R22, R29, 0x7632, R22 ;  /* 0x000076321d167816 */ /* 0x002fe20000000016 */
[C---:B------:R-:W-:Y:S01]  /*2d360*/  IMAD.WIDE R16, R4.reuse, 0x2, R10 ;  /* 0x0000000204107825 */ /* 0x040fe200078e020a */
[C---:B------:R-:W-:Y:S01]  /*2d370*/  IADD3 R0, R4.reuse, c[0x0][0x198], RZ ;  /* 0x0000660004007a10 */ /* 0x040fe20007ffe0ff */
[----:B0-----:R-:W2:Y:S02]  /*2d380*/  LDL.LU R29, [R1+0x3a4] ;  /* 0x0003a400011d7983 */ /* 0x001ea40000300800 */
[----:B------:R-:W-:-:S04]  /*2d390*/  IMAD.WIDE R2, R4, 0x2, R12 ;  /* 0x0000000204027825 */ /* 0x000fc800078e020c */
[----:B------:R-:W-:Y:S01]  /*2d3a0*/  IMAD.WIDE R18, R4, 0x2, R8 ;  /* 0x0000000204127825 */ /* 0x000fe200078e0208 */
[----:B----4-:R0:W-:Y:S01]  /*2d3b0*/  @P4 STG.E.U16 [R2.64], R5 ;  /* 0x0000000502004986 */ /* 0x0101e2000c101504 */
[----:B------:R-:W-:-:S03]  /*2d3c0*/  PRMT R4, R5, 0x7632, R4 ;  /* 0x0000763205047816 */ /* 0x000fc60000000004 */
[----:B0-----:R-:W3:Y:S01]  /*2d3d0*/  LDL R5, [R1+0x374] ;  /* 0x0003740001057983 */ /* 0x001ee20000100800 */
[----:B------:R-:W-:Y:S02]  /*2d3e0*/  ISETP.LT.AND P5, PT, R6, c[0x0][0x178], !P3 ;  /* 0x00005e0006007a0c */ /* 0x000fe40005fa1270 */
[----:B------:R-:W-:Y:S02]  /*2d3f0*/  ISETP.LT.AND P3, PT, R7, c[0x0][0x178], !P3 ;  /* 0x00005e0007007a0c */ /* 0x000fe40005f61270 */
[----:B------:R-:W-:Y:S01]  /*2d400*/  ISETP.LT.AND P6, PT, R28, c[0x0][0x178], !P1 ;  /* 0x00005e001c007a0c */ /* 0x000fe20004fc1270 */
[----:B------:R-:W-:Y:S01]  /*2d410*/  IMAD.WIDE R20, R0, 0x2, R14 ;  /* 0x0000000200147825 */ /* 0x000fe200078e020e */
[----:B------:R-:W-:Y:S02]  /*2d420*/  IADD3 R23, R24, 0x6e, RZ ;  /* 0x0000006e18177810 */ /* 0x000fe40007ffe0ff */
[----:B------:R-:W-:Y:S02]  /*2d430*/  ISETP.LT.AND P4, PT, R26, c[0x0][0x178], !P1 ;  /* 0x00005e001a007a0c */ /* 0x000fe40004f81270 */
[----:B------:R-:W-:-:S03]  /*2d440*/  ISETP.GE.AND P2, PT, R23, c[0x0][0x17c], PT ;  /* 0x00005f0017007a0c */ /* 0x000fc60003f46270 */
[----:B------:R0:W-:Y:S01]  /*2d450*/  @P5 STG.E.U16 [R16.64], R27 ;  /* 0x0000001b10005986 */ /* 0x0001e2000c101504 */
[----:B------:R-:W-:-:S03]  /*2d460*/  ISETP.LT.AND P5, PT, R6, c[0x0][0x178], !P1 ;  /* 0x00005e0006007a0c */ /* 0x000fc60004fa1270 */
[----:B------:R1:W-:Y:S01]  /*2d470*/  @P3 STG.E.U16 [R18.64], R25 ;  /* 0x0000001912003986 */ /* 0x0003e2000c101504 */
[----:B------:R-:W-:-:S03]  /*2d480*/  IMAD.WIDE R2, R0, 0x2, R12 ;  /* 0x0000000200027825 */ /* 0x000fc600078e020c */
[----:B------:R4:W-:Y:S01]  /*2d490*/  @P6 STG.E.U16 [R20.64], R22 ;  /* 0x0000001614006986 */ /* 0x0009e2000c101504 */
[----:B------:R-:W-:Y:S02]  /*2d4a0*/  ISETP.LT.AND P6, PT, R7, c[0x0][0x178], !P1 ;  /* 0x00005e0007007a0c */ /* 0x000fe40004fc1270 */
[----:B------:R-:W-:Y:S01]  /*2d4b0*/  ISETP.LT.AND P1, PT, R28, c[0x0][0x178], !P2 ;  /* 0x00005e001c007a0c */ /* 0x000fe20005721270 */
[C---:B0-----:R-:W-:Y:S01]  /*2d4c0*/  IMAD.WIDE R16, R0.reuse, 0x2, R10 ;  /* 0x0000000200107825 */ /* 0x041fe200078e020a */
[----:B------:R-:W3:Y:S03]  /*2d4d0*/  LDL.LU R6, [R1+0x354] ;  /* 0x0003540001067983 */ /* 0x000ee60000300800 */
[C---:B-1----:R-:W-:Y:S01]  /*2d4e0*/  IMAD.WIDE R18, R0.reuse, 0x2, R8 ;  /* 0x0000000200127825 */ /* 0x042fe200078e0208 */
[----:B------:R-:W-:Y:S01]  /*2d4f0*/  IADD3 R0, R0, c[0x0][0x198], RZ ;  /* 0x0000660000007a10 */ /* 0x000fe20007ffe0ff */
[----:B------:R0:W-:Y:S01]  /*2d500*/  @P4 STG.E.U16 [R2.64], R4 ;  /* 0x0000000402004986 */ /* 0x0001e2000c101504 */
[----:B------:R-:W-:-:S02]  /*2d510*/  IADD3 R23, R24, 0x6f, RZ ;  /* 0x0000006f18177810 */ /* 0x000fc40007ffe0ff */
[----:B----4-:R-:W-:Y:S02]  /*2d520*/  PRMT R20, R27, 0x7632, R20 ;  /* 0x000076321b147816 */ /* 0x010fe40000000014 */
[----:B------:R-:W-:Y:S02]  /*2d530*/  PRMT R21, R25, 0x7632, R21 ;  /* 0x0000763219157816 */ /* 0x000fe40000000015 */
[----:B------:R-:W4:Y:S01]  /*2d540*/  LDL.LU R25, [R1+0x904] ;  /* 0x0009040001197983 */ /* 0x000f220000300800 */
[----:B------:R-:W-:Y:S02]  /*2d550*/  ISETP.LT.AND P4, PT, R26, c[0x0][0x178], !P2 ;  /* 0x00005e001a007a0c */ /* 0x000fe40005781270 */
[----:B------:R-:W-:Y:S01]  /*2d560*/  IADD3 R22, R24, 0x70, RZ ;  /* 0x0000007018167810 */ /* 0x000fe20007ffe0ff */
[----:B0-----:R-:W-:Y:S01]  /*2d570*/  IMAD.WIDE R2, R0, 0x2, R14 ;  /* 0x0000000200027825 */ /* 0x001fe200078e020e */
[----:B------:R-:W-:Y:S01]  /*2d580*/  ISETP.GE.AND P0, PT, R23, c[0x0][0x17c], PT ;  /* 0x00005f0017007a0c */ /* 0x000fe20003f06270 */
[----:B------:R-:W-:Y:S01]  /*2d590*/  @P5 STG.E.U16 [R16.64], R20 ;  /* 0x0000001410005986 */ /* 0x000fe2000c101504 */
[----:B------:R-:W-:-:S02]  /*2d5a0*/  ISETP.GE.AND P3, PT, R22, c[0x0][0x17c], PT ;  /* 0x00005f0016007a0c */ /* 0x000fc40003f66270 */
[----:B------:R-:W-:Y:S01]  /*2d5b0*/  IADD3 R23, R24, 0x71, RZ ;  /* 0x0000007118177810 */ /* 0x000fe20007ffe0ff */
[----:B------:R-:W-:Y:S04]  /*2d5c0*/  @P6 STG.E.U16 [R18.64], R21 ;  /* 0x0000001512006986 */ /* 0x000fe8000c101504 */
[----:B--2---:R0:W-:Y:S01]  /*2d5d0*/  @P1 STG.E.U16 [R2.64], R29 ;  /* 0x0000001d02001986 */ /* 0x0041e2000c101504 */
[----:B------:R-:W-:Y:S02]  /*2d5e0*/  PRMT R22, R29, 0x7632, R22 ;  /* 0x000076321d167816 */ /* 0x000fe40000000016 */
[----:B------:R-:W-:Y:S01]  /*2d5f0*/  ISETP.GE.AND P1, PT, R23, c[0x0][0x17c], PT ;  /* 0x00005f0017007a0c */ /* 0x000fe20003f26270 */
[----:B0-----:R-:W2:Y:S01]  /*2d600*/  LDL.LU R29, [R1+0x318] ;  /* 0x00031800011d7983 */ /* 0x001ea20000300800 */
[----:B------:R-:W-:-:S03]  /*2d610*/  IMAD.WIDE R2, R0, 0x2, R12 ;  /* 0x0000000200027825 */ /* 0x000fc600078e020c */
[----:B------:R-:W2:Y:S04]  /*2d620*/  LDL.LU R26, [R1+0x308] ;  /* 0x00030800011a7983 */ /* 0x000ea80000300800 */
[----:B------:R-:W2:Y:S04]  /*2d630*/  LDL.LU R27, [R1+0x18] ;  /* 0x00001800011b7983 */ /* 0x000ea80000300800 */
[----:B------:R0:W-:Y:S04]  /*2d640*/  STL [R1+0xf88], R23 ;  /* 0x000f881701007387 */ /* 0x0001e80000100800 */
[----:B---3--:R1:W-:Y:S04]  /*2d650*/  @P4 STG.E.U16 [R2.64], R5 ;  /* 0x0000000502004986 */ /* 0x0083e8000c101504 */
[----:B0-----:R-:W3:Y:S04]  /*2d660*/  LDL R23, [R1+0x900] ;  /* 0x0009000001177983 */ /* 0x001ee80000100800 */
[----:B-1----:R-:W2:Y:S04]  /*2d670*/  LDL.LU R5, [R1+0xf94] ;  /* 0x000f940001057983 */ /* 0x002ea80000300800 */
[----:B------:R-:W2:Y:S01]  /*2d680*/  LDL.LU R3, [R1+0x374] ;  /* 0x0003740001037983 */ /* 0x000ea20000300800 */
[----:B------:R-:W-:-:S02]  /*2d690*/  ISETP.LT.AND P6, PT, R28, c[0x0][0x178], !P0 ;  /* 0x00005e001c007a0c */ /* 0x000fc400047c1270 */
[C---:B------:R-:W-:Y:S01]  /*2d6a0*/  IADD3 R4, R0.reuse, c[0x0][0x198], RZ ;  /* 0x0000660000047a10 */ /* 0x040fe20007ffe0ff */
[C---:B------:R-:W-:Y:S01]  /*2d6b0*/  IMAD.WIDE R16, R0.reuse, 0x2, R10 ;  /* 0x0000000200107825 */ /* 0x040fe200078e020a */
[----:B----4-:R-:W-:Y:S02]  /*2d6c0*/  ISETP.LT.AND P5, PT, R25, c[0x0][0x178], !P2 ;  /* 0x00005e0019007a0c */ /* 0x010fe400057a1270 */
[----:B------:R-:W-:Y:S01]  /*2d6d0*/  ISETP.LT.AND P2, PT, R7, c[0x0][0x178], !P2 ;  /* 0x00005e0007007a0c */ /* 0x000fe20005741270 */
[----:B------:R-:W-:-:S04]  /*2d6e0*/  IMAD.WIDE R18, R0, 0x2, R8 ;  /* 0x0000000200127825 */ /* 0x000fc800078e0208 */
[----:B------:R-:W-:-:S06]  /*2d6f0*/  IMAD.WIDE R20, R4, 0x2, R14 ;  /* 0x0000000204147825 */ /* 0x000fcc00078e020e */
[----:B------:R0:W-:Y:S01]  /*2d700*/  @P5 STG.E.U16 [R16.64], R6 ;  /* 0x0000000610005986 */ /* 0x0001e2000c101504 */
[----:B------:R-:W-:Y:S01]  /*2d710*/  ISETP.LT.AND P5, PT, R25, c[0x0][0x178], !P0 ;  /* 0x00005e0019007a0c */ /* 0x000fe200047a1270 */
[----:B0-----:R-:W-:Y:S01]  /*2d720*/  IMAD.WIDE R16, R4, 0x2, R10 ;  /* 0x0000000204107825 */ /* 0x001fe200078e020a */
[----:B---3--:R-:W-:Y:S01]  /*2d730*/  ISETP.LT.AND P4, PT, R23, c[0x0][0x178], !P0 ;  /* 0x00005e0017007a0c */ /* 0x008fe20004781270 */
[----:B--2---:R0:W-:Y:S01]  /*2d740*/  @P2 STG.E.U16 [R18.64], R5 ;  /* 0x0000000512002986 */ /* 0x0041e2000c101504 */
[----:B------:R-:W-:-:S03]  /*2d750*/  ISETP.LT.AND P2, PT, R28, c[0x0][0x178], !P3 ;  /* 0x00005e001c007a0c */ /* 0x000fc60005f41270 */
[----:B------:R1:W-:Y:S01]  /*2d760*/  @P6 STG.E.U16 [R20.64], R22 ;  /* 0x0000001614006986 */ /* 0x0003e2000c101504 */
[----:B------:R-:W-:Y:S02]  /*2d770*/  ISETP.LT.AND P6, PT, R7, c[0x0][0x178], !P0 ;  /* 0x00005e0007007a0c */ /* 0x000fe400047c1270 */
[----:B------:R-:W-:Y:S01]  /*2d780*/  PRMT R0, R3, 0x7632, R0 ;  /* 0x0000763203007816 */ /* 0x000fe20000000000 */
[----:B------:R-:W-:Y:S01]  /*2d790*/  IMAD.WIDE R2, R4, 0x2, R12 ;  /* 0x0000000204027825 */ /* 0x000fe200078e020c */
[----:B0-----:R-:W-:Y:S02]  /*2d7a0*/  PRMT R5, R6, 0x7632, R5 ;  /* 0x0000763206057816 */ /* 0x001fe40000000005 */
[----:B-1----:R-:W-:Y:S02]  /*2d7b0*/  IADD3 R20, R4, c[0x0][0x198], RZ ;  /* 0x0000660004147a10 */ /* 0x002fe40007ffe0ff */
[----:B------:R-:W-:Y:S01]  /*2d7c0*/  IADD3 R22, R24, 0x72, RZ ;  /* 0x0000007218167810 */ /* 0x000fe20007ffe0ff */
[----:B------:R-:W-:Y:S01]  /*2d7d0*/  IMAD.WIDE R18, R4, 0x2, R8 ;  /* 0x0000000204127825 */ /* 0x000fe200078e0208 */
[----:B------:R-:W-:Y:S01]  /*2d7e0*/  PRMT R21, R5, 0x7632, R21 ;  /* 0x0000763205157816 */ /* 0x000fe20000000015 */
[----:B------:R0:W-:Y:S01]  /*2d7f0*/  @P4 STG.E.U16 [R2.64], R0 ;  /* 0x0000000002004986 */ /* 0x0001e2000c101504 */
[----:B------:R-:W-:-:S02]  /*2d800*/  ISETP.GE.AND P0, PT, R22, c[0x0][0x17c], PT ;  /* 0x00005f0016007a0c */ /* 0x000fc40003f06270 */
[----:B------:R-:W-:Y:S01]  /*2d810*/  IADD3 R22, R24, 0x73, RZ ;  /* 0x0000007318167810 */ /* 0x000fe20007ffe0ff */
[----:B------:R-:W-:Y:S04]  /*2d820*/  @P5 STG.E.U16 [R16.64], R5 ;  /* 0x0000000510005986 */ /* 0x000fe8000c101504 */
[----:B------:R1:W-:Y:S01]  /*2d830*/  @P6 STG.E.U16 [R18.64], R21 ;  /* 0x0000001512006986 */ /* 0x0003e2000c101504 */
[----:B0-----:R-:W-:-:S05]  /*2d840*/  IMAD.WIDE R2, R20, 0x2, R14 ;  /* 0x0000000214027825 */ /* 0x001fca00078e020e */
[----:B------:R0:W-:Y:S01]  /*2d850*/  @P2 STG.E.U16 [R2.64], R29 ;  /* 0x0000001d02002986 */ /* 0x0001e2000c101504 */
[----:B------:R-:W-:Y:S02]  /*2d860*/  ISETP.GE.AND P2, PT, R22, c[0x0][0x17c], PT ;  /* 0x00005f0016007a0c */ /* 0x000fe40003f46270 */
[----:B-1----:R-:W-:Y:S02]  /*2d870*/  PRMT R21, R29, 0x7632, R21 ;  /* 0x000076321d157816 */ /* 0x002fe40000000015 */
[----:B0-----:R-:W2:Y:S04]  /*2d880*/  LDL.LU R29, [R1+0x348] ;  /* 0x00034800011d7983 */ /* 0x001ea80000300800 */
[----:B------:R-:W3:Y:S01]  /*2d890*/  LDL.LU R22, [R1+0x2f8] ;  /* 0x0002f80001167983 */ /* 0x000ee20000300800 */
[----:B------:R-:W-:-:S02]  /*2d8a0*/  ISETP.LT.AND P4, PT, R23, c[0x0][0x178], !P3 ;  /* 0x00005e0017007a0c */ /* 0x000fc40005f81270 */
[----:B------:R-:W-:Y:S02]  /*2d8b0*/  ISETP.LT.AND P5, PT, R25, c[0x0][0x178], !P3 ;  /* 0x00005e0019007a0c */ /* 0x000fe40005fa1270 */
[----:B------:R-:W-:Y:S02]  /*2d8c0*/  ISETP.LT.AND P6, PT, R28, c[0x0][0x178], !P1 ;  /* 0x00005e001c007a0c */ /* 0x000fe40004fc1270 */
[C---:B------:R-:W-:Y:S01]  /*2d8d0*/  IADD3 R0, R20.reuse, c[0x0][0x198], RZ ;  /* 0x0000660014007a10 */ /* 0x040fe20007ffe0ff */
[C---:B------:R-:W-:Y:S01]  /*2d8e0*/  IMAD.WIDE R2, R20.reuse, 0x2, R12 ;  /* 0x0000000214027825 */ /* 0x040fe200078e020c */
[----:B------:R-:W-:Y:S01]  /*2d8f0*/  ISETP.LT.AND P3, PT, R7, c[0x0][0x178], !P3 ;  /* 0x00005e0007007a0c */ /* 0x000fe20005f61270 */
[----:B------:R-:W4:Y:S02]  /*2d900*/  LDL R6, [R1+0x338] ;  /* 0x0003380001067983 */ /* 0x000f240000100800 */
[----:B------:R-:W-:-:S04]  /*2d910*/  IMAD.WIDE R4, R20, 0x2, R10 ;  /* 0x0000000214047825 */ /* 0x000fc800078e020a */
[----:B------:R-:W-:Y:S01]  /*2d920*/  IMAD.WIDE R16, R20, 0x2, R8 ;  /* 0x0000000214107825 */ /* 0x000fe200078e0208 */
[----:B------:R0:W-:Y:S03]  /*2d930*/  @P4 STG.E.U16 [R2.64], R26 ;  /* 0x0000001a02004986 */ /* 0x0001e6000c101504 */
[----:B------:R-:W-:Y:S01]  /*2d940*/  IMAD.WIDE R18, R0, 0x2, R14 ;  /* 0x0000000200127825 */ /* 0x000fe200078e020e */
[----:B------:R-:W-:-:S03]  /*2d950*/  ISETP.LT.AND P4, PT, R23, c[0x0][0x178], !P1 ;  /* 0x00005e0017007a0c */ /* 0x000fc60004f81270 */
[----:B0-----:R-:W-:Y:S01]  /*2d960*/  IMAD.WIDE R2, R0, 0x2, R12 ;  /* 0x0000000200027825 */ /* 0x001fe200078e020c */
[----:B---3--:R0:W-:Y:S01]  /*2d970*/  @P5 STG.E.U16 [R4.64], R22 ;  /* 0x0000001604005986 */ /* 0x0081e2000c101504 */
[----:B------:R-:W-:-:S03]  /*2d980*/  ISETP.LT.AND P5, PT, R25, c[0x0][0x178], !P1 ;  /* 0x00005e0019007a0c */ /* 0x000fc60004fa1270 */
[----:B------:R1:W-:Y:S04]  /*2d990*/  @P3 STG.E.U16 [R16.64], R27 ;  /* 0x0000001b10003986 */ /* 0x0003e8000c101504 */
[----:B------:R3:W-:Y:S01]  /*2d9a0*/  @P6 STG.E.U16 [R18.64], R21 ;  /* 0x0000001512006986 */ /* 0x0007e2000c101504 */
[----:B------:R-:W-:Y:S02]  /*2d9b0*/  ISETP.LT.AND P6, PT, R7, c[0x0][0x178], !P1 ;  /* 0x00005e0007007a0c */ /* 0x000fe40004fc1270 */
[----:B------:R-:W-:Y:S01]  /*2d9c0*/  ISETP.LT.AND P1, PT, R28, c[0x0][0x178], !P0 ;  /* 0x00005e001c007a0c */ /* 0x000fe20004721270 */
[----:B0-----:R-:W-:Y:S01]  /*2d9d0*/  IMAD.WIDE R4, R0, 0x2, R10 ;  /* 0x0000000200047825 */ /* 0x001fe200078e020a */
[----:B------:R-:W-:-:S03]  /*2d9e0*/  PRMT R20, R22, 0x7632, R20 ;  /* 0x0000763216147816 */ /* 0x000fc60000000014 */
[----:B-1----:R-:W-:Y:S01]  /*2d9f0*/  IMAD.WIDE R16, R0, 0x2, R8 ;  /* 0x0000000200107825 */ /* 0x002fe200078e0208 */
[----:B---3--:R-:W-:Y:S02]  /*2da00*/  PRMT R19, R26, 0x7632, R19 ;  /* 0x000076321a137816 */ /* 0x008fe40000000013 */
[----:B------:R-:W-:Y:S01]  /*2da10*/  PRMT R21, R27, 0x7632, R21 ;  /* 0x000076321b157816 */ /* 0x000fe20000000015 */
[----:B------:R-:W3:Y:S01]  /*2da20*/  LDL.LU R26, [R1+0x8] ;  /* 0x00000800011a7983 */ /* 0x000ee20000300800 */
[----:B------:R-:W-:-:S03]  /*2da30*/  IADD3 R18, R0, c[0x0][0x198], RZ ;  /* 0x0000660000127a10 */ /* 0x000fc60007ffe0ff */
[----:B------:R0:W-:Y:S04]  /*2da40*/  @P4 STG.E.U16 [R2.64], R19 ;  /* 0x0000001302004986 */ /* 0x0001e8000c101504 */
[----:B------:R2:W-:Y:S04]  /*2da50*/  @P5 STG.E.U16 [R4.64], R20 ;  /* 0x0000001404005986 */ /* 0x0005e8000c101504 */
[----:B------:R1:W-:Y:S01]  /*2da60*/  @P6 STG.E.U16 [R16.64], R21 ;  /* 0x0000001510006986 */ /* 0x0003e2000c101504 */
[----:B0-----:R-:W-:-:S03]  /*2da70*/  IMAD.WIDE R2, R18, 0x2, R14 ;  /* 0x0000000212027825 */ /* 0x001fc600078e020e */
[----:B------:R-:W3:Y:S01]  /*2da80*/  LDL.LU R27, [R1+0x398] ;  /* 0x00039800011b7983 */ /* 0x000ee20000300800 */
[----:B--2---:R-:W-:Y:S02]  /*2da90*/  PRMT R20, R29, 0x7632, R20 ;  /* 0x000076321d147816 */ /* 0x004fe40000000014 */
[----:B-1----:R-:W-:Y:S01]  /*2daa0*/  IADD3 R21, R24, 0x75, RZ ;  /* 0x0000007518157810 */ /* 0x002fe20007ffe0ff */
[----:B------:R0:W-:Y:S03]  /*2dab0*/  @P1 STG.E.U16 [R2.64], R29 ;  /* 0x0000001d02001986 */ /* 0x0001e6000c101504 */
[----:B------:R-:W-:Y:S01]  /*2dac0*/  ISETP.GE.AND P1, PT, R21, c[0x0][0x17c], PT ;  /* 0x00005f0015007a0c */ /* 0x000fe20003f26270 */
[----:B0-----:R-:W2:Y:S04]  /*2dad0*/  LDL.LU R29, [R1+0x388] ;  /* 0x00038800011d7983 */ /* 0x001ea80000300800 */
[----:B------:R-:W2:Y:S01]  /*2dae0*/  LDL.LU R21, [R1+0x328] ;  /* 0x0003280001157983 */ /* 0x000ea20000300800 */
[----:B------:R-:W-:Y:S01]  /*2daf0*/  ISETP.LT.AND P4, PT, R23, c[0x0][0x178], !P0 ;  /* 0x00005e0017007a0c */ /* 0x000fe20004781270 */
[----:B------:R-:W-:Y:S01]  /*2db00*/  IMAD.WIDE R2, R18, 0x2, R12 ;  /* 0x0000000212027825 */ /* 0x000fe200078e020c */
[----:B------:R-:W-:-:S02]  /*2db10*/  ISETP.LT.AND P5, PT, R25, c[0x0][0x178], !P0 ;  /* 0x00005e0019007a0c */ /* 0x000fc400047a1270 */
[----:B------:R-:W-:Y:S02]  /*2db20*/  ISETP.LT.AND P0, PT, R7, c[0x0][0x178], !P0 ;  /* 0x00005e0007007a0c */ /* 0x000fe40004701270 */
[----:B------:R-:W-:-:S07]  /*2db30*/  ISETP.LT.AND P6, PT, R28, c[0x0][0x178], !P2 ;  /* 0x00005e001c007a0c */ /* 0x000fce00057c1270 */
[----:B----4-:R0:W-:Y:S01]  /*2db40*/  @P4 STG.E.U16 [R2.64], R6 ;  /* 0x0000000602004986 */ /* 0x0101e2000c101504 */
[----:B------:R-:W-:-:S03]  /*2db50*/  IADD3 R0, R18, c[0x0][0x198], RZ ;  /* 0x0000660012007a10 */ /* 0x000fc60007ffe0ff */
[----:B0-----:R-:W4:Y:S04]  /*2db60*/  LDL.LU R6, [R1+0xf90] ;  /* 0x000f900001067983 */ /* 0x001f280000300800 */
[----:B------:R-:W4:Y:S01]  /*2db70*/  LDL.LU R2, [R1+0x338] ;  /* 0x0003380001027983 */ /* 0x000f220000300800 */
[----:B------:R-:W-:-:S04]  /*2db80*/  IMAD.WIDE R4, R18, 0x2, R10 ;  /* 0x0000000212047825 */ /* 0x000fc800078e020a */
[----:B------:R-:W-:-:S04]  /*2db90*/  IMAD.WIDE R16, R18, 0x2, R8 ;  /* 0x0000000212107825 */ /* 0x000fc800078e0208 */
[----:B------:R-:W-:Y:S01]  /*2dba0*/  IMAD.WIDE R18, R0, 0x2, R14 ;  /* 0x0000000200127825 */ /* 0x000fe200078e020e */
[----:B--2---:R-:W-:Y:S04]  /*2dbb0*/  @P5 STG.E.U16 [R4.64], R21 ;  /* 0x0000001504005986 */ /* 0x004fe8000c101504 */
[----:B---3--:R-:W-:Y:S04]  /*2dbc0*/  @P0 STG.E.U16 [R16.64], R26 ;  /* 0x0000001a10000986 */ /* 0x008fe8000c101504 */
[----:B------:R0:W-:Y:S02]  /*2dbd0*/  @P6 STG.E.U16 [R18.64], R20 ;  /* 0x0000001412006986 */ /* 0x0001e4000c101504 */
[----:B0-----:R-:W-:-:S02]  /*2dbe0*/  PRMT R20, R26, 0x7632, R20 ;  /* 0x000076321a147816 */ /* 0x001fc40000000014 */
[----:B------:R-:W2:Y:S01]  /*2dbf0*/  LDL R26, [R1+0x368] ;  /* 0x00036800011a7983 */ /* 0x000ea20000100800 */
[----:B------:R-:W-:Y:S02]  /*2dc00*/  IADD3 R22, R24, 0x74, RZ ;  /* 0x0000007418167810 */ /* 0x000fe40007ffe0ff */
[----:B------:R-:W-:Y:S02]  /*2dc10*/  ISETP.LT.AND P0, PT, R23, c[0x0][0x178], !P2 ;  /* 0x00005e0017007a0c */ /* 0x000fe40005701270 */
[----:B------:R-:W-:Y:S02]  /*2dc20*/  ISETP.LT.AND P4, PT, R25, c[0x0][0x178], !P2 ;  /* 0x00005e0019007a0c */ /* 0x000fe40005781270 */
[----:B------:R-:W-:Y:S01]  /*2dc30*/  ISETP.GE.AND P3, PT, R22, c[0x0][0x17c], PT ;  /* 0x00005f0016007a0c */ /* 0x000fe20003f66270 */
[----:B------:R-:W-:Y:S01]  /*2dc40*/  IMAD.WIDE R16, R0, 0x2, R12 ;  /* 0x0000000200107825 */ /* 0x000fe200078e020c */
[----:B------:R-:W-:Y:S02]  /*2dc50*/  ISETP.LT.AND P2, PT, R7, c[0x0][0x178], !P2 ;  /* 0x00005e0007007a0c */ /* 0x000fe40005741270 */
[----:B----4-:R-:W-:Y:S01]  /*2dc60*/  PRMT R22, R2, 0x7632, R22 ;  /* 0x0000763202167816 */ /* 0x010fe20000000016 */
[----:B------:R-:W-:Y:S01]  /*2dc70*/  IMAD.WIDE R4, R0, 0x2, R10 ;  /* 0x0000000200047825 */ /* 0x000fe200078e020a */
[----:B------:R-:W-:-:S02]  /*2dc80*/  ISETP.LT.AND P6, PT, R28, c[0x0][0x178], !P3 ;  /* 0x00005e001c007a0c */ /* 0x000fc40005fc1270 */
[----:B------:R-:W-:Y:S02]  /*2dc90*/  PRMT R3, R21, 0x7632, R3 ;  /* 0x0000763215037816 */ /* 0x000fe40000000003 */
[----:B------:R-:W-:Y:S02]  /*2dca0*/  ISETP.LT.AND P5, PT, R23, c[0x0][0x178], !P3 ;  /* 0x00005e0017007a0c */ /* 0x000fe40005fa1270 */
[C---:B------:R-:W-:Y:S01]  /*2dcb0*/  IADD3 R2, R0.reuse, c[0x0][0x198], RZ ;  /* 0x0000660000027a10 */ /* 0x040fe20007ffe0ff */
[----:B------:R0:W-:Y:S01]  /*2dcc0*/  @P0 STG.E.U16 [R16.64], R22 ;  /* 0x0000001610000986 */ /* 0x0001e2000c101504 */
[----:B------:R-:W-:-:S03]  /*2dcd0*/  IMAD.WIDE R18, R0, 0x2, R8 ;  /* 0x0000000200127825 */ /* 0x000fc600078e0208 */
[----:B------:R1:W-:Y:S01]  /*2dce0*/  @P4 STG.E.U16 [R4.64], R3 ;  /* 0x0000000304004986 */ /* 0x0003e2000c101504 */
[----:B------:R-:W-:-:S03]  /*2dcf0*/  ISETP.LT.AND P4, PT, R25, c[0x0][0x178], !P3 ;  /* 0x00005e0019007a0c */ /* 0x000fc60005f81270 */
[----:B------:R3:W-:Y:S04]  /*2dd00*/  @P2 STG.E.U16 [R18.64], R20 ;  /* 0x0000001412002986 */ /* 0x0007e8000c101504 */
[----:B0-----:R-:W4:Y:S01]  /*2dd10*/  LDL.LU R22, [R1+0xa08] ;  /* 0x000a080001167983 */ /* 0x001f220000300800 */
[----:B------:R-:W-:-:S04]  /*2dd20*/  IMAD.WIDE R16, R2, 0x2, R14 ;  /* 0x0000000202107825 */ /* 0x000fc800078e020e */
[----:B-1----:R-:W-:Y:S01]  /*2dd30*/  IMAD.WIDE R4, R2, 0x2, R12 ;  /* 0x0000000202047825 */ /* 0x002fe200078e020c */
[----:B------:R0:W-:Y:S01]  /*2dd40*/  @P6 STG.E.U16 [R16.64], R27 ;  /* 0x0000001b10006986 */ /* 0x0001e2000c101504 */
[----:B------:R-:W-:-:S03]  /*2dd50*/  IADD3 R21, R24, 0x76, RZ ;  /* 0x0000007618157810 */ /* 0x000fc60007ffe0ff */
[----:B------:R1:W-:Y:S01]  /*2dd60*/  @P5 STG.E.U16 [R4.64], R29 ;  /* 0x0000001d04005986 */ /* 0x0003e2000c101504 */
[----:B---3--:R-:W-:Y:S02]  /*2dd70*/  PRMT R20, R27, 0x7632, R20 ;  /* 0x000076321b147816 */ /* 0x008fe40000000014 */
[----:B------:R-:W-:Y:S02]  /*2dd80*/  ISETP.GE.AND P0, PT, R21, c[0x0][0x17c], PT ;  /* 0x00005f0015007a0c */ /* 0x000fe40003f06270 */
[----:B------:R-:W-:Y:S01]  /*2dd90*/  PRMT R21, R29, 0x7632, R21 ;  /* 0x000076321d157816 */ /* 0x000fe20000000015 */
[----:B0-----:R-:W3:Y:S01]  /*2dda0*/  LDL.LU R27, [R1+0x3a8] ;  /* 0x0003a800011b7983 */ /* 0x001ee20000300800 */
[----:B-1----:R-:W-:-:S03]  /*2ddb0*/  IMAD.WIDE R4, R2, 0x2, R10 ;  /* 0x0000000202047825 */ /* 0x002fc600078e020a */
[----:B------:R-:W3:Y:S04]  /*2ddc0*/  LDL.LU R7, [R1+0x378] ;  /* 0x0003780001077983 */ /* 0x000ee80000300800 */
[----:B------:R-:W3:Y:S04]  /*2ddd0*/  LDL.LU R29, [R1+0x358] ;  /* 0x00035800011d7983 */ /* 0x000ee80000300800 */
[----:B--2---:R0:W-:Y:S04]  /*2dde0*/  @P4 STG.E.U16 [R4.64], R26 ;  /* 0x0000001a04004986 */ /* 0x0041e8000c101504 */
[----:B0-----:R-:W2:Y:S04]  /*2ddf0*/  LDL.LU R26, [R1+0xf8c] ;  /* 0x000f8c00011a7983 */ /* 0x001ea80000300800 */
[----:B------:R-:W3:Y:S01]  /*2de00*/  LDL.LU R5, [R1+0x368] ;  /* 0x0003680001057983 */ /* 0x000ee20000300800 */
[----:B------:R-:W-:-:S02]  /*2de10*/  IADD3 R0, R24, 0x77, RZ ;  /* 0x0000007718007810 */ /* 0x000fc40007ffe0ff */
[----:B------:R-:W-:Y:S02]  /*2de20*/  ISETP.LT.AND P6, PT, R28, c[0x0][0x178], !P1 ;  /* 0x00005e001c007a0c */ /* 0x000fe40004fc1270 */
[----:B------:R-:W-:Y:S02]  /*2de30*/  ISETP.GE.AND P2, PT, R0, c[0x0][0x17c], PT ;  /* 0x00005f0000007a0c */ /* 0x000fe40003f46270 */
[C---:B------:R-:W-:Y:S01]  /*2de40*/  IADD3 R0, R2.reuse, c[0x0][0x198], RZ ;  /* 0x0000660002007a10 */ /* 0x040fe20007ffe0ff */
[----:B------:R-:W-:Y:S01]  /*2de50*/  IMAD.WIDE R2, R2, 0x2, R8 ;  /* 0x0000000202027825 */ /* 0x000fe200078e0208 */
[----:B----4-:R-:W-:Y:S02]  /*2de60*/  ISETP.LT.AND P3, PT, R22, c[0x0][0x178], !P3 ;  /* 0x00005e0016007a0c */ /* 0x010fe40005f61270 */
[----:B------:R-:W-:Y:S01]  /*2de70*/  ISETP.LT.AND P5, PT, R23, c[0x0][0x178], !P1 ;  /* 0x00005e0017007a0c */ /* 0x000fe20004fa1270 */
[----:B------:R-:W-:-:S04]  /*2de80*/  IMAD.WIDE R16, R0, 0x2, R14 ;  /* 0x0000000200107825 */ /* 0x000fc800078e020e */
[----:B------:R-:W-:Y:S01]  /*2de90*/  IMAD.WIDE R18, R0, 0x2, R12 ;  /* 0x0000000200127825 */ /* 0x000fe200078e020c */
[----:B------:R-:W-:-:S05]  /*2dea0*/  ISETP.LT.AND P4, PT, R25, c[0x0][0x178], !P0 ;  /* 0x00005e0019007a0c */ /* 0x000fca0004781270 */
[----:B--2---:R0:W-:Y:S01]  /*2deb0*/  @P3 STG.E.U16 [R2.64], R26 ;  /* 0x0000001a02003986 */ /* 0x0041e2000c101504 */
[----:B------:R-:W-:Y:S02]  /*2dec0*/  ISETP.LT.AND P3, PT, R25, c[0x0][0x178], !P1 ;  /* 0x00005e0019007a0c */ /* 0x000fe40004f61270 */
[----:B------:R-:W-:Y:S01]  /*2ded0*/  ISETP.LT.AND P1, PT, R22, c[0x0][0x178], !P1 ;  /* 0x00005e0016007a0c */ /* 0x000fe20004f21270 */
[----:B------:R3:W-:Y:S04]  /*2dee0*/  @P6 STG.E.U16 [R16.64], R20 ;  /* 0x0000001410006986 */ /* 0x0007e8000c101504 */
[----:B------:R1:W-:Y:S01]  /*2def0*/  @P5 STG.E.U16 [R18.64], R21 ;  /* 0x0000001512005986 */ /* 0x0003e2000c101504 */
[----:B0-----:R-:W-:Y:S01]  /*2df00*/  IMAD.WIDE R2, R0, 0x2, R10 ;  /* 0x0000000200027825 */ /* 0x001fe200078e020a */
[----:B------:R-:W-:-:S02]  /*2df10*/  PRMT R26, R26, 0x7632, R26 ;  /* 0x000076321a1a7816 */ /* 0x000fc4000000001a */
[----:B---3--:R-:W-:Y:S01]  /*2df20*/  PRMT R16, R5, 0x7632, R16 ;  /* 0x0000763205107816 */ /* 0x008fe20000000010 */
[----:B------:R-:W-:-:S04]  /*2df30*/  IMAD.WIDE R4, R0, 0x2, R8 ;  /* 0x0000000200047825 */ /* 0x000fc800078e0208 */
[----:B------:R-:W-:Y:S04]  /*2df40*/  @P3 STG.E.U16 [R2.64], R16 ;  /* 0x0000001002003986 */ /* 0x000fe8000c101504 */
[----:B------:R0:W-:Y:S01]  /*2df50*/  @P1 STG.E.U16 [R4.64], R26 ;  /* 0x0000001a04001986 */ /* 0x0001e2000c101504 */
[----:B------:R-:W-:Y:S02]  /*2df60*/  ISETP.LT.AND P6, PT, R28, c[0x0][0x178], !P0 ;  /* 0x00005e001c007a0c */ /* 0x000fe400047c1270 */
[----:B------:R-:W-:Y:S02]  /*2df70*/  ISETP.LT.AND P5, PT, R23, c[0x0][0x178], !P0 ;  /* 0x00005e0017007a0c */ /* 0x000fe400047a1270 */
[----:B-1----:R-:W-:Y:S01]  /*2df80*/  IADD3 R18, R0, c[0x0][0x198], RZ ;  /* 0x0000660000127a10 */ /* 0x002fe20007ffe0ff */
[----:B0-----:R-:W2:Y:S04]  /*2df90*/  LDL.LU R26, [R1+0x900] ;  /* 0x00090000011a7983 */ /* 0x001ea80000300800 */
[----:B------:R-:W-:-:S04]  /*2dfa0*/  IMAD.WIDE R2, R18, 0x2, R14 ;  /* 0x0000000212027825 */ /* 0x000fc800078e020e */
[----:B------:R-:W-:Y:S01]  /*2dfb0*/  IMAD.WIDE R4, R18, 0x2, R12 ;  /* 0x0000000212047825 */ /* 0x000fe200078e020c */
[----:B------:R0:W-:Y:S01]  /*2dfc0*/  @P6 STG.E.U16 [R2.64], R27 ;  /* 0x0000001b02006986 */ /* 0x0001e2000c101504 */
[----:B------:R-:W-:-:S03]  /*2dfd0*/  ISETP.LT.AND P0, PT, R22, c[0x0][0x178], !P0 ;  /* 0x00005e0016007a0c */ /* 0x000fc60004701270 */
[----:B------:R1:W-:Y:S01]  /*2dfe0*/  @P5 STG.E.U16 [R4.64], R7 ;  /* 0x0000000704005986 */ /* 0x0003e2000c101504 */
[----:B------:R-:W-:Y:S02]  /*2dff0*/  ISETP.LT.AND P5, PT, R28, c[0x0][0x178], !P2 ;  /* 0x00005e001c007a0c */ /* 0x000fe400057a1270 */
[----:B------:R-:W-:Y:S02]  /*2e000*/  IADD3 R17, R24, 0x78, RZ ;  /* 0x0000007818117810 */ /* 0x000fe40007ffe0ff */
[C---:B------:R-:W-:Y:S02]  /*2e010*/  IADD3 R19, R18.reuse, c[0x0][0x198], RZ ;  /* 0x0000660012137a10 */ /* 0x040fe40007ffe0ff */
[----:B------:R-:W-:Y:S01]  /*2e020*/  ISETP.GE.AND P3, PT, R17, c[0x0][0x17c], PT ;  /* 0x00005f0011007a0c */ /* 0x000fe20003f66270 */
[----:B------:R-:W-:Y:S01]  /*2e030*/  IMAD.WIDE R16, R18, 0x2, R10 ;  /* 0x0000000212107825 */ /* 0x000fe200078e020a */
[----:B------:R-:W-:Y:S02]  /*2e040*/  IADD3 R0, R24, 0x79, RZ ;  /* 0x0000007918007810 */ /* 0x000fe40007ffe0ff */
[----:B------:R-:W-:Y:S01]  /*2e050*/  PRMT R20, R27, 0x7632, R20 ;  /* 0x000076321b147816 */ /* 0x000fe20000000014 */
[----:B0-----:R-:W-:Y:S01]  /*2e060*/  IMAD.WIDE R2, R18, 0x2, R8 ;  /* 0x0000000212027825 */ /* 0x001fe200078e0208 */
[----:B------:R-:W3:Y:S03]  /*2e070*/  LDL.LU R27, [R1+0x31c] ;  /* 0x00031c00011b7983 */ /* 0x000ee60000300800 */
[----:B-1----:R-:W-:Y:S01]  /*2e080*/  IMAD.WIDE R4, R19, 0x2, R14 ;  /* 0x0000000213047825 */ /* 0x002fe200078e020e */
[----:B------:R-:W4:Y:S01]  /*2e090*/  LDL R23, [R1+0x30c] ;  /* 0x00030c0001177983 */ /* 0x000f220000100800 */
[----:B------:R-:W-:-:S02]  /*2e0a0*/  ISETP.GE.AND P1, PT, R0, c[0x0][0x17c], PT ;  /* 0x00005f0000007a0c */ /* 0x000fc40003f26270 */
[----:B------:R-:W-:Y:S01]  /*2e0b0*/  PRMT R0, R7, 0x7632, R0 ;  /* 0x0000763207007816 */ /* 0x000fe20000000000 */
[----:B------:R-:W-:Y:S04]  /*2e0c0*/  @P4 STG.E.U16 [R16.64], R29 ;  /* 0x0000001d10004986 */ /* 0x000fe8000c101504 */
[----:B------:R-:W-:Y:S04]  /*2e0d0*/  @P0 STG.E.U16 [R2.64], R6 ;  /* 0x0000000602000986 */ /* 0x000fe8000c101504 */
[----:B------:R-:W3:Y:S04]  /*2e0e0*/  LDL.LU R7, [R1+0x1c] ;  /* 0x00001c0001077983 */ /* 0x000ee80000300800 */
[----:B------:R0:W-:Y:S04]  /*2e0f0*/  @P5 STG.E.U16 [R4.64], R20 ;  /* 0x0000001404005986 */ /* 0x0001e8000c101504 */
[----:B0-----:R-:W4:Y:S01]  /*2e100*/  LDL.LU R20, [R1+0x2fc] ;  /* 0x0002fc0001147983 */ /* 0x001f220000300800 */
[----:B------:R-:W-:Y:S01]  /*2e110*/  ISETP.LT.AND P6, PT, R25, c[0x0][0x178], !P2 ;  /* 0x00005e0019007a0c */ /* 0x000fe200057c1270 */
[C---:B------:R-:W-:Y:S01]  /*2e120*/  IMAD.WIDE R16, R19.reuse, 0x2, R12 ;  /* 0x0000000213107825 */ /* 0x040fe200078e020c */
[----:B------:R-:W-:Y:S01]  /*2e130*/  PRMT R6, R6, 0x7632, R6 ;  /* 0x0000763206067816 */ /* 0x000fe20000000006 */
[----:B------:R-:W4:Y:S02]  /*2e140*/  LDL.LU R21, [R1+0x34c] ;  /* 0x00034c0001157983 */ /* 0x000f240000300800 */
[----:B------:R-:W-:-:S04]  /*2e150*/  IMAD.WIDE R2, R19, 0x2, R10 ;  /* 0x0000000213027825 */ /* 0x000fc800078e020a */
[----:B------:R-:W-:Y:S01]  /*2e160*/  IMAD.WIDE R4, R19, 0x2, R8 ;  /* 0x0000000213047825 */ /* 0x000fe200078e0208 */
[----:B--2---:R-:W-:Y:S02]  /*2e170*/  ISETP.LT.AND P4, PT, R26, c[0x0][0x178], !P2 ;  /* 0x00005e001a007a0c */ /* 0x004fe40005781270 */
[----:B------:R-:W-:Y:S02]  /*2e180*/  ISETP.LT.AND P2, PT, R22, c[0x0][0x178], !P2 ;  /* 0x00005e0016007a0c */ /* 0x000fe40005741270 */
[----:B------:R-:W-:-:S09]  /*2e190*/  ISETP.LT.AND P5, PT, R26, c[0x0][0x178], !P3 ;  /* 0x00005e001a007a0c */ /* 0x000fd20005fa1270 */
[----:B------:R0:W-:Y:S01]  /*2e1a0*/  @P4 STG.E.U16 [R16.64], R0 ;  /* 0x0000000010004986 */ /* 0x0001e2000c101504 */
[----:B------:R-:W-:Y:S02]  /*2e1b0*/  ISETP.LT.AND P4, PT, R28, c[0x0][0x178], !P3 ;  /* 0x00005e001c007a0c */ /* 0x000fe40005f81270 */
[----:B0-----:R-:W-:Y:S02]  /*2e1c0*/  PRMT R16, R29, 0x7632, R16 ;  /* 0x000076321d107816 */ /* 0x001fe40000000010 */
[----:B------:R-:W-:Y:S01]  /*2e1d0*/  IADD3 R0, R19, c[0x0][0x198], RZ ;  /* 0x0000660013007a10 */ /* 0x000fe20007ffe0ff */
[----:B------:R-:W2:Y:S04]  /*2e1e0*/  LDL.LU R29, [R1+0x33c] ;  /* 0x00033c00011d7983 */ /* 0x000ea80000300800 */
[----:B------:R0:W-:Y:S01]  /*2e1f0*/  @P6 STG.E.U16 [R2.64], R16 ;  /* 0x0000001002006986 */ /* 0x0001e2000c101504 */
[----:B------:R-:W-:-:S02]  /*2e200*/  ISETP.LT.AND P6, PT, R25, c[0x0][0x178], !P3 ;  /* 0x00005e0019007a0c */ /* 0x000fc40005fc1270 */
[----:B------:R-:W-:Y:S01]  /*2e210*/  ISETP.LT.AND P3, PT, R22, c[0x0][0x178], !P3 ;  /* 0x00005e0016007a0c */ /* 0x000fe20005f61270 */
[----:B------:R1:W-:Y:S01]  /*2e220*/  @P2 STG.E.U16 [R4.64], R6 ;  /* 0x0000000604002986 */ /* 0x0003e2000c101504 */
[----:B0-----:R-:W-:-:S04]  /*2e230*/  IMAD.WIDE R2, R0, 0x2, R14 ;  /* 0x0000000200027825 */ /* 0x001fc800078e020e */
[C---:B-1----:R-:W-:Y:S01]  /*2e240*/  IMAD.WIDE R4, R0.reuse, 0x2, R12 ;  /* 0x0000000200047825 */ /* 0x042fe200078e020c */
[----:B---3--:R0:W-:Y:S04]  /*2e250*/  @P4 STG.E.U16 [R2.64], R27 ;  /* 0x0000001b02004986 */ /* 0x0081e8000c101504 */
[----:B----4-:R1:W-:Y:S01]  /*2e260*/  @P5 STG.E.U16 [R4.64], R23 ;  /* 0x0000001704005986 */ /* 0x0103e2000c101504 */
[----:B0-----:R-:W-:-:S04]  /*2e270*/  IMAD.WIDE R2, R0, 0x2, R10 ;  /* 0x0000000200027825 */ /* 0x001fc800078e020a */
[----:B-1----:R-:W-:Y:S01]  /*2e280*/  IMAD.WIDE R4, R0, 0x2, R8 ;  /* 0x0000000200047825 */ /* 0x002fe200078e0208 */
[----:B------:R-:W-:Y:S04]  /*2e290*/  @P6 STG.E.U16 [R2.64], R20 ;  /* 0x0000001402006986 */ /* 0x000fe8000c101504 */
[----:B------:R-:W3:Y:S04]  /*2e2a0*/  LDL.LU R23, [R1+0xf88] ;  /* 0x000f880001177983 */ /* 0x000ee80000300800 */
[----:B------:R0:W-:Y:S04]  /*2e2b0*/  @P3 STG.E.U16 [R4.64], R7 ;  /* 0x0000000704003986 */ /* 0x0001e8000c101504 */
[----:B0-----:R-:W4:Y:S01]  /*2e2c0*/  LDL.LU R5, [R1+0x30c] ;  /* 0x00030c0001057983 */ /* 0x001f220000300800 */
[----:B------:R-:W-:-:S04]  /*2e2d0*/  IADD3 R6, R24, 0x7c, RZ ;  /* 0x0000007c18067810 */ /* 0x000fc80007ffe0ff */
[----:B------:R-:W-:Y:S02]  /*2e2e0*/  ISETP.GE.AND P4, PT, R6, c[0x0][0x17c], PT ;  /* 0x00005f0006007a0c */ /* 0x000fe40003f86270 */
[----:B------:R-:W-:Y:S02]  /*2e2f0*/  PRMT R6, R27, 0x7632, R6 ;  /* 0x000076321b067816 */ /* 0x000fe40000000006 */
[----:B------:R-:W2:Y:S01]  /*2e300*/  LDL.LU R27, [R1+0x32c] ;  /* 0x00032c00011b7983 */ /* 0x000ea20000300800 */
[----:B------:R-:W-:Y:S02]  /*2e310*/  ISETP.LT.AND P5, PT, R28, c[0x0][0x178], !P1 ;  /* 0x00005e001c007a0c */ /* 0x000fe40004fa1270 */
[----:B------:R-:W-:Y:S02]  /*2e320*/  IADD3 R0, R0, c[0x0][0x198], RZ ;  /* 0x0000660000007a10 */ /* 0x000fe40007ffe0ff */
[----:B------:R-:W-:Y:S02]  /*2e330*/  ISETP.LT.AND P6, PT, R26, c[0x0][0x178], !P1 ;  /* 0x00005e001a007a0c */ /* 0x000fe40004fc1270 */
[----:B------:R-:W-:Y:S01]  /*2e340*/  ISETP.LT.AND P3, PT, R25, c[0x0][0x178], !P1 ;  /* 0x00005e0019007a0c */ /* 0x000fe20004f61270 */
[----:B------:R-:W-:Y:S01]  /*2e350*/  IMAD.WIDE R2, R0, 0x2, R14 ;  /* 0x0000000200027825 */ /* 0x000fe200078e020e */
[----:B------:R-:W-:-:S02]  /*2e360*/  IADD3 R18, R24, 0x7a, RZ ;  /* 0x0000007a18127810 */ /* 0x000fc40007ffe0ff */
[----:B------:R-:W-:Y:S02]  /*2e370*/  IADD3 R16, R24, 0x7b, RZ ;  /* 0x0000007b18107810 */ /* 0x000fe40007ffe0ff */
[----:B------:R-:W-:Y:S01]  /*2e380*/  ISETP.GE.AND P0, PT, R18, c[0x0][0x17c], PT ;  /* 0x00005f0012007a0c */ /* 0x000fe20003f06270 */
[----:B------:R0:W-:Y:S01]  /*2e390*/  @P5 STG.E.U16 [R2.64], R6 ;  /* 0x0000000602005986 */ /* 0x0001e2000c101504 */
[----:B------:R-:W-:Y:S02]  /*2e3a0*/  ISETP.GE.AND P2, PT, R16, c[0x0][0x17c], PT ;  /* 0x00005f0010007a0c */ /* 0x000fe40003f46270 */
[----:B------:R-:W-:Y:S02]  /*2e3b0*/  PRMT R16, R20, 0x7632, R16 ;  /* 0x0000763214107816 */ /* 0x000fe40000000010 */
[----:B------:R-:W-:Y:S01]  /*2e3c0*/  ISETP.LT.AND P1, PT, R22, c[0x0][0x178], !P1 ;  /* 0x00005e0016007a0c */ /* 0x000fe20004f21270 */
[----:B------:R-:W2:Y:S01]  /*2e3d0*/  LDL.LU R20, [R1+0xc] ;  /* 0x00000c0001147983 */ /* 0x000ea20000300800 */
[----:B------:R-:W-:Y:S01]  /*2e3e0*/  ISETP.LT.AND P5, PT, R28, c[0x0][0x178], !P0 ;  /* 0x00005e001c007a0c */ /* 0x000fe200047a1270 */
[----:B0-----:R-:W-:Y:S01]  /*2e3f0*/  IMAD.WIDE R2, R0, 0x2, R10 ;  /* 0x0000000200027825 */ /* 0x001fe200078e020a */
[----:B------:R-:W-:-:S02]  /*2e400*/  PRMT R6, R7, 0x7632, R6 ;  /* 0x0000763207067816 */ /* 0x000fc40000000006 */
[----:B------:R-:W3:Y:S01]  /*2e410*/  LDL.LU R7, [R1+0xf84] ;  /* 0x000f840001077983 */ /* 0x000ee20000300800 */
[----:B----4-:R-:W-:Y:S01]  /*2e420*/  PRMT R17, R5, 0x7632, R17 ;  /* 0x0000763205117816 */ /* 0x010fe20000000011 */
[----:B------:R-:W-:-:S05]  /*2e430*/  IMAD.WIDE R4, R0, 0x2, R12 ;  /* 0x0000000200047825 */ /* 0x000fca00078e020c */
[----:B------:R0:W-:Y:S04]  /*2e440*/  @P6 STG.E.U16 [R4.64], R17 ;  /* 0x0000001104006986 */ /* 0x0001e8000c101504 */
[----:B------:R1:W-:Y:S01]  /*2e450*/  @P3 STG.E.U16 [R2.64], R16 ;  /* 0x0000001002003986 */ /* 0x0003e2000c101504 */
[----:B------:R-:W-:Y:S02]  /*2e460*/  ISETP.LT.AND P3, PT, R26, c[0x0][0x178], !P0 ;  /* 0x00005e001a007a0c */ /* 0x000fe40004761270 */
[----:B------:R-:W-:Y:S02]  /*2e470*/  ISETP.LT.AND P6, PT, R25, c[0x0][0x178], !P0 ;  /* 0x00005e0019007a0c */ /* 0x000fe400047c1270 */
[C---:B0-----:R-:W-:Y:S01]  /*2e480*/  IADD3 R17, R0.reuse, c[0x0][0x198], RZ ;  /* 0x0000660000117a10 */ /* 0x041fe20007ffe0ff */
[----:B------:R-:W-:Y:S01]  /*2e490*/  IMAD.WIDE R4, R0, 0x2, R8 ;  /* 0x0000000200047825 */ /* 0x000fe200078e0208 */
[----:B------:R-:W-:-:S03]  /*2e4a0*/  IADD3 R0, R24, 0x7d, RZ ;  /* 0x0000007d18007810 */ /* 0x000fc60007ffe0ff */
[----:B-1----:R-:W-:Y:S01]  /*2e4b0*/  IMAD.WIDE R2, R17, 0x2, R14 ;  /* 0x0000000211027825 */ /* 0x002fe200078e020e */
[----:B------:R0:W-:Y:S01]  /*2e4c0*/  @P1 STG.E.U16 [R4.64], R6 ;  /* 0x0000000604001986 */ /* 0x0001e2000c101504 */
[----:B------:R-:W-:-:S03]  /*2e4d0*/  ISETP.GE.AND P1, PT, R0, c[0x0][0x17c], PT ;  /* 0x00005f0000007a0c */ /* 0x000fc60003f26270 */
[----:B------:R1:W-:Y:S01]  /*2e4e0*/  @P5 STG.E.U16 [R2.64], R21 ;  /* 0x0000001502005986 */ /* 0x0003e2000c101504 */
[----:B--2---:R-:W-:Y:S01]  /*2e4f0*/  PRMT R0, R29, 0x7632, R0 ;  /* 0x000076321d007816 */ /* 0x004fe20000000000 */
[----:B0-----:R-:W-:-:S04]  /*2e500*/  IMAD.WIDE R4, R17, 0x2, R12 ;  /* 0x0000000211047825 */ /* 0x001fc800078e020c */
[----:B-1----:R-:W-:Y:S01]  /*2e510*/  IMAD.WIDE R2, R17, 0x2, R10 ;  /* 0x0000000211027825 */ /* 0x002fe200078e020a */
[----:B------:R0:W-:Y:S01]  /*2e520*/  @P3 STG.E.U16 [R4.64], R29 ;  /* 0x0000001d04003986 */ /* 0x0001e2000c101504 */
[----:B------:R-:W-:-:S03]  /*2e530*/  PRMT R18, R27, 0x7632, R18 ;  /* 0x000076321b127816 */ /* 0x000fc60000000012 */
[----:B------:R1:W-:Y:S04]  /*2e540*/  @P6 STG.E.U16 [R2.64], R27 ;  /* 0x0000001b02006986 */ /* 0x0003e8000c101504 */
[----:B0-----:R-:W2:Y:S04]  /*2e550*/  LDL.LU R29, [R1+0x39c] ;  /* 0x00039c00011d7983 */ /* 0x001ea80000300800 */
[----:B-1----:R-:W4:Y:S01]  /*2e560*/  LDL R27, [R1+0x38c] ;  /* 0x00038c00011b7983 */ /* 0x002f220000100800 */
[----:B------:R-:W-:Y:S02]  /*2e570*/  ISETP.LT.AND P0, PT, R22, c[0x0][0x178], !P0 ;  /* 0x00005e0016007a0c */ /* 0x000fe40004701270 */
[----:B------:R-:W-:-:S02]  /*2e580*/  ISETP.LT.AND P5, PT, R28, c[0x0][0x178], !P2 ;  /* 0x00005e001c007a0c */ /* 0x000fc400057a1270 */
[C---:B------:R-:W-:Y:S02]  /*2e590*/  IADD3 R6, R17.reuse, c[0x0][0x198], RZ ;  /* 0x0000660011067a10 */ /* 0x040fe40007ffe0ff */
[----:B------:R-:W-:Y:S01]  /*2e5a0*/  ISETP.LT.AND P6, PT, R26, c[0x0][0x178], !P2 ;  /* 0x00005e001a007a0c */ /* 0x000fe200057c1270 */
[----:B------:R-:W-:Y:S01]  /*2e5b0*/  IMAD.WIDE R2, R17, 0x2, R8 ;  /* 0x0000000211027825 */ /* 0x000fe200078e0208 */
[----:B------:R-:W-:Y:S02]  /*2e5c0*/  ISETP.LT.AND P3, PT, R25, c[0x0][0x178], !P2 ;  /* 0x00005e0019007a0c */ /* 0x000fe40005761270 */
[----:B------:R-:W-:Y:S01]  /*2e5d0*/  ISETP.LT.AND P2, PT, R22, c[0x0][0x178], !P2 ;  /* 0x00005e0016007a0c */ /* 0x000fe20005741270 */
[----:B------:R-:W-:Y:S01]  /*2e5e0*/  IMAD.WIDE R4, R6, 0x2, R14 ;  /* 0x0000000206047825 */ /* 0x000fe200078e020e */
[----:B------:R-:W-:Y:S01]  /*2e5f0*/  PRMT R16, R21, 0x7632, R16 ;  /* 0x0000763215107816 */ /* 0x000fe20000000010 */
[----:B------:R0:W-:Y:S01]  /*2e600*/  @P0 STG.E.U16 [R2.64], R20 ;  /* 0x0000001402000986 */ /* 0x0001e2000c101504 */
[----:B------:R-:W-:-:S03]  /*2e610*/  PRMT R19, R20, 0x7632, R19 ;  /* 0x0000763214137816 */ /* 0x000fc60000000013 */
[----:B------:R1:W-:Y:S01]  /*2e620*/  @P5 STG.E.U16 [R4.64], R16 ;  /* 0x0000001004005986 */ /* 0x0003e2000c101504 */
[----:B------:R-:W-:-:S03]  /*2e630*/  ISETP.LT.AND P5, PT, R28, c[0x0][0x178], !P4 ;  /* 0x00005e001c007a0c */ /* 0x000fc600067a1270 */
[----:B------:R-:W3:Y:S01]  /*2e640*/  LDL.LU R21, [R1+0x36c] ;  /* 0x00036c0001157983 */ /* 0x000ee20000300800 */
[----:B0-----:R-:W-:-:S04]  /*2e650*/  IMAD.WIDE R2, R6, 0x2, R12 ;  /* 0x0000000206027825 */ /* 0x001fc800078e020c */
[C---:B-1----:R-:W-:Y:S01]  /*2e660*/  IMAD.WIDE R4, R6.reuse, 0x2, R10 ;  /* 0x0000000206047825 */ /* 0x042fe200078e020a */
[----:B------:R0:W-:Y:S03]  /*2e670*/  @P6 STG.E.U16 [R2.64], R0 ;  /* 0x0000000002006986 */ /* 0x0001e6000c101504 */
[C---:B------:R-:W-:Y:S01]  /*2e680*/  IMAD.WIDE R16, R6.reuse, 0x2, R8 ;  /* 0x0000000206107825 */ /* 0x040fe200078e0208 */
[----:B------:R1:W-:Y:S01]  /*2e690*/  @P3 STG.E.U16 [R4.64], R18 ;  /* 0x0000001204003986 */ /* 0x0003e2000c101504 */
[----:B------:R-:W-:-:S03]  /*2e6a0*/  IADD3 R6, R6, c[0x0][0x198], RZ ;  /* 0x0000660006067a10 */ /* 0x000fc60007ffe0ff */
[----:B------:R-:W-:Y:S01]  /*2e6b0*/  @P2 STG.E.U16 [R16.64], R19 ;  /* 0x0000001310002986 */ /* 0x000fe2000c101504 */
[----:B------:R-:W-:Y:S02]  /*2e6c0*/  ISETP.LT.AND P2, PT, R26, c[0x0][0x178], !P4 ;  /* 0x00005e001a007a0c */ /* 0x000fe40006741270 */
[----:B------:R-:W-:Y:S01]  /*2e6d0*/  IADD3 R20, R24, 0x7e, RZ ;  /* 0x0000007e18147810 */ /* 0x000fe20007ffe0ff */
[----:B0-----:R-:W-:-:S03]  /*2e6e0*/  IMAD.WIDE R2, R6, 0x2, R14 ;  /* 0x0000000206027825 */ /* 0x001fc600078e020e */
[----:B------:R-:W-:Y:S01]  /*2e6f0*/  ISETP.GE.AND P0, PT, R20, c[0x0][0x17c], PT ;  /* 0x00005f0014007a0c */ /* 0x000fe20003f06270 */
[----:B-1----:R-:W-:Y:S01]  /*2e700*/  IMAD.WIDE R4, R6, 0x2, R12 ;  /* 0x0000000206047825 */ /* 0x002fe200078e020c */
[----:B------:R-:W-:Y:S02]  /*2e710*/  IADD3 R20, R24, 0x7f, RZ ;  /* 0x0000007f18147810 */ /* 0x000fe40007ffe0ff */
[----:B------:R-:W3:Y:S04]  /*2e720*/  LDL.LU R24, [R1+0x3ac] ;  /* 0x0003ac0001187983 */ /* 0x000ee80000300800 */
[----:B--2---:R0:W-:Y:S01]  /*2e730*/  @P5 STG.E.U16 [R2.64], R29 ;  /* 0x0000001d02005986 */ /* 0x0041e2000c101504 */
[----:B------:R-:W-:Y:S02]  /*2e740*/  ISETP.GE.AND P5, PT, R20, c[0x0][0x17c], PT ;  /* 0x00005f0014007a0c */ /* 0x000fe40003fa6270 */
[----:B------:R-:W-:Y:S01]  /*2e750*/  PRMT R20, R29, 0x7632, R20 ;  /* 0x000076321d147816 */ /* 0x000fe20000000014 */
[----:B----4-:R1:W-:Y:S04]  /*2e760*/  @P2 STG.E.U16 [R4.64], R27 ;  /* 0x0000001b04002986 */ /* 0x0103e8000c101504 */
[----:B0-----:R-:W2:Y:S04]  /*2e770*/  LDL.LU R29, [R1+0x37c] ;  /* 0x00037c00011d7983 */ /* 0x001ea80000300800 */
[----:B-1----:R-:W4:Y:S04]  /*2e780*/  LDL.LU R27, [R1+0xf80] ;  /* 0x000f8000011b7983 */ /* 0x002f280000300800 */
[----:B------:R-:W2:Y:S01]  /*2e790*/  LDL.LU R5, [R1+0x38c] ;  /* 0x00038c0001057983 */ /* 0x000ea20000300800 */
[----:B------:R-:W-:-:S02]  /*2e7a0*/  ISETP.LT.AND P3, PT, R25, c[0x0][0x178], !P4 ;  /* 0x00005e0019007a0c */ /* 0x000fc40006761270 */
[----:B------:R-:W-:Y:S01]  /*2e7b0*/  ISETP.LT.AND P4, PT, R22, c[0x0][0x178], !P4 ;  /* 0x00005e0016007a0c */ /* 0x000fe20006781270 */
[----:B------:R-:W-:-:S04]  /*2e7c0*/  IMAD.WIDE R2, R6, 0x2, R10 ;  /* 0x0000000206027825 */ /* 0x000fc800078e020a */
[----:B------:R-:W-:Y:S01]  /*2e7d0*/  IMAD.WIDE R16, R6, 0x2, R8 ;  /* 0x0000000206107825 */ /* 0x000fe200078e0208 */
[----:B------:R-:W-:-:S05]  /*2e7e0*/  ISETP.LT.AND P6, PT, R28, c[0x0][0x178], !P1 ;  /* 0x00005e001c007a0c */ /* 0x000fca0004fc1270 */
[----:B---3--:R0:W-:Y:S01]  /*2e7f0*/  @P3 STG.E.U16 [R2.64], R21 ;  /* 0x0000001502003986 */ /* 0x0081e2000c101504 */
[----:B------:R-:W-:Y:S02]  /*2e800*/  ISETP.LT.AND P3, PT, R28, c[0x0][0x178], !P0 ;  /* 0x00005e001c007a0c */ /* 0x000fe40004761270 */
[----:B------:R-:W-:-:S05]  /*2e810*/  IADD3 R0, R6, c[0x0][0x198], RZ ;  /* 0x0000660006007a10 */ /* 0x000fca0007ffe0ff */
[----:B------:R-:W-:Y:S01]  /*2e820*/  IMAD.WIDE R18, R0, 0x2, R14 ;  /* 0x0000000200127825 */ /* 0x000fe200078e020e */
[----:B------:R-:W-:Y:S01]  /*2e830*/  ISETP.LT.AND P2, PT, R26, c[0x0][0x178], !P1 ;  /* 0x00005e001a007a0c */ /* 0x000fe20004f41270 */
[----:B----4-:R1:W-:Y:S01]  /*2e840*/  @P4 STG.E.U16 [R16.64], R27 ;  /* 0x0000001b10004986 */ /* 0x0103e2000c101504 */
[----:B------:R-:W-:-:S03]  /*2e850*/  ISETP.LT.AND P4, PT, R28, c[0x0][0x178], !P5 ;  /* 0x00005e001c007a0c */ /* 0x000fc60006f81270 */
[----:B------:R-:W3:Y:S04]  /*2e860*/  LDL.LU R28, [R1+0x35c] ;  /* 0x00035c00011c7983 */ /* 0x000ee80000300800 */
[----:B------:R4:W-:Y:S01]  /*2e870*/  @P6 STG.E.U16 [R18.64], R20 ;  /* 0x0000001412006986 */ /* 0x0009e2000c101504 */
[----:B------:R-:W-:Y:S02]  /*2e880*/  ISETP.LT.AND P6, PT, R25, c[0x0][0x178], !P1 ;  /* 0x00005e0019007a0c */ /* 0x000fe40004fc1270 */
[----:B------:R-:W-:Y:S02]  /*2e890*/  ISETP.LT.AND P1, PT, R22, c[0x0][0x178], !P1 ;  /* 0x00005e0016007a0c */ /* 0x000fe40004f21270 */
[----:B------:R-:W-:Y:S02]  /*2e8a0*/  PRMT R23, R21, 0x7632, R23 ;  /* 0x0000763215177816 */ /* 0x000fe40000000017 */
[C---:B0-----:R-:W-:Y:S01]  /*2e8b0*/  IADD3 R21, R0.reuse, c[0x0][0x198], RZ ;  /* 0x0000660000157a10 */ /* 0x041fe20007ffe0ff */
[----:B------:R-:W-:Y:S01]  /*2e8c0*/  IMAD.WIDE R2, R0, 0x2, R12 ;  /* 0x0000000200027825 */ /* 0x000fe200078e020c */
[----:B--2---:R-:W-:-:S02]  /*2e8d0*/  PRMT R6, R5, 0x7632, R6 ;  /* 0x0000763205067816 */ /* 0x004fc40000000006 */
[----:B-1----:R-:W-:Y:S01]  /*2e8e0*/  PRMT R27, R27, 0x7632, R27 ;  /* 0x000076321b1b7816 */ /* 0x002fe2000000001b */
[----:B------:R-:W-:-:S04]  /*2e8f0*/  IMAD.WIDE R4, R0, 0x2, R10 ;  /* 0x0000000200047825 */ /* 0x000fc800078e020a */
[----:B------:R-:W-:Y:S01]  /*2e900*/  IMAD.WIDE R16, R0, 0x2, R8 ;  /* 0x0000000200107825 */ /* 0x000fe200078e0208 */
[----:B------:R-:W-:Y:S03]  /*2e910*/  @P2 STG.E.U16 [R2.64], R6 ;  /* 0x0000000602002986 */ /* 0x000fe6000c101504 */
[----:B----4-:R-:W-:Y:S01]  /*2e920*/  IMAD.WIDE R18, R21, 0x2, R14 ;  /* 0x0000000215127825 */ /* 0x010fe200078e020e */
[----:B------:R0:W-:Y:S01]  /*2e930*/  @P6 STG.E.U16 [R4.64], R23 ;  /* 0x0000001704006986 */ /* 0x0001e2000c101504 */
[----:B------:R-:W-:-:S03]  /*2e940*/  ISETP.LT.AND P2, PT, R26, c[0x0][0x178], !P0 ;  /* 0x00005e001a007a0c */ /* 0x000fc60004741270 */
[----:B------:R3:W-:Y:S04]  /*2e950*/  @P1 STG.E.U16 [R16.64], R27 ;  /* 0x0000001b10001986 */ /* 0x0007e8000c101504 */
[----:B------:R1:W-:Y:S01]  /*2e960*/  @P3 STG.E.U16 [R18.64], R24 ;  /* 0x0000001812003986 */ /* 0x0003e2000c101504 */
[C---:B------:R-:W-:Y:S02]  /*2e970*/  ISETP.LT.AND P3, PT, R25.reuse, c[0x0][0x178], !P0 ;  /* 0x00005e0019007a0c */ /* 0x040fe40004761270 */
[----:B------:R-:W-:Y:S02]  /*2e980*/  ISETP.LT.AND P0, PT, R22, c[0x0][0x178], !P0 ;  /* 0x00005e0016007a0c */ /* 0x000fe40004701270 */
[----:B------:R-:W-:Y:S02]  /*2e990*/  ISETP.LT.AND P6, PT, R26, c[0x0][0x178], !P5 ;  /* 0x00005e001a007a0c */ /* 0x000fe40006fc1270 */
[----:B------:R-:W-:-:S02]  /*2e9a0*/  ISETP.LT.AND P1, PT, R25, c[0x0][0x178], !P5 ;  /* 0x00005e0019007a0c */ /* 0x000fc40006f21270 */
[C---:B------:R-:W-:Y:S02]  /*2e9b0*/  IADD3 R25, R21.reuse, c[0x0][0x198], RZ ;  /* 0x0000660015197a10 */ /* 0x040fe40007ffe0ff */
[----:B------:R-:W-:Y:S01]  /*2e9c0*/  ISETP.LT.AND P5, PT, R22, c[0x0][0x178], !P5 ;  /* 0x00005e0016007a0c */ /* 0x000fe20006fa1270 */
[----:B0-----:R-:W-:Y:S01]  /*2e9d0*/  IMAD.WIDE R22, R21, 0x2, R12 ;  /* 0x0000000215167825 */ /* 0x001fe200078e020c */
[----:B------:R-:W-:-:S03]  /*2e9e0*/  PRMT R0, R24, 0x7632, R0 ;  /* 0x0000763218007816 */ /* 0x000fc60000000000 */
[----:B------:R-:W-:Y:S01]  /*2e9f0*/  IMAD.WIDE R2, R21, 0x2, R10 ;  /* 0x0000000215027825 */ /* 0x000fe200078e020a */
[----:B------:R-:W-:-:S03]  /*2ea00*/  PRMT R6, R29, 0x7632, R6 ;  /* 0x000076321d067816 */ /* 0x000fc60000000006 */
[----:B------:R-:W-:Y:S01]  /*2ea10*/  IMAD.WIDE R4, R21, 0x2, R8 ;  /* 0x0000000215047825 */ /* 0x000fe200078e0208 */
[----:B------:R1:W-:Y:S03]  /*2ea20*/  @P2 STG.E.U16 [R22.64], R29 ;  /* 0x0000001d16002986 */ /* 0x0003e6000c101504 */
[----:B------:R-:W-:-:S04]  /*2ea30*/  IMAD.WIDE R14, R25, 0x2, R14 ;  /* 0x00000002190e7825 */ /* 0x000fc800078e020e */
[----:B------:R-:W-:-:S04]  /*2ea40*/  IMAD.WIDE R12, R25, 0x2, R12 ;  /* 0x00000002190c7825 */ /* 0x000fc800078e020c */
[----:B------:R-:W-:-:S04]  /*2ea50*/  IMAD.WIDE R10, R25, 0x2, R10 ;  /* 0x00000002190a7825 */ /* 0x000fc800078e020a */
[----:B------:R-:W-:Y:S01]  /*2ea60*/  IMAD.WIDE R8, R25, 0x2, R8 ;  /* 0x0000000219087825 */ /* 0x000fe200078e0208 */
[----:B---3--:R-:W-:Y:S01]  /*2ea70*/  PRMT R16, R28, 0x7632, R16 ;  /* 0x000076321c107816 */ /* 0x008fe20000000010 */
[----:B------:R1:W-:Y:S04]  /*2ea80*/  @P3 STG.E.U16 [R2.64], R28 ;  /* 0x0000001c02003986 */ /* 0x0003e8000c101504 */
[----:B------:R1:W-:Y:S04]  /*2ea90*/  @P0 STG.E.U16 [R4.64], R7 ;  /* 0x0000000704000986 */ /* 0x0003e8000c101504 */
[----:B------:R1:W-:Y:S04]  /*2eaa0*/  @P4 STG.E.U16 [R14.64], R0 ;  /* 0x000000000e004986 */ /* 0x0003e8000c101504 */
[----:B------:R1:W-:Y:S04]  /*2eab0*/  @P6 STG.E.U16 [R12.64], R6 ;  /* 0x000000060c006986 */ /* 0x0003e8000c101504 */
[----:B------:R1:W-:Y:S01]  /*2eac0*/  @P1 STG.E.U16 [R10.64], R16 ;  /* 0x000000100a001986 */ /* 0x0003e2000c101504 */
[----:B------:R-:W-:Y:S05]  /*2ead0*/  @!P5 EXIT ;  /* 0x000000000000d94d */ /* 0x000fea0003800000 */
[----:B-1----:R-:W-:-:S05]  /*2eae0*/  PRMT R4, R7, 0x7632, R4 ;  /* 0x0000763207047816 */ /* 0x002fca0000000004 */
[----:B------:R-:W-:Y:S01]  /*2eaf0*/  STG.E.U16 [R8.64], R4 ;  /* 0x0000000408007986 */ /* 0x000fe2000c101504 */
[----:B------:R-:W-:Y:S05]  /*2eb00*/  EXIT ;  /* 0x000000000000794d */ /* 0x000fea0003800000 */
.L_x_3:
[----:B------:R-:W-:-:S00]  /*2eb10*/  BRA `(.L_x_3) ;  /* 0xfffffff000007947 */ /* 0x000fc0000383ffff */
[----:B------:R-:W-:-:S00]  /*2eb20*/  NOP ;  /* 0x0000000000007918 */ /* 0x000fc00000000000 */
        /* <DEDUP_REMOVED lines=13> */
.L_x_4:


//--------------------- .nv.shared.matmul_kernel  --------------------------
	.section	.nv.shared.matmul_kernel,"aw",@nobits
	.sectionflags	@""
	.align	16
